// Persistent TopK kernel for DeepSeek V3 sparse attention indexer.
// See persistent_topk.cuh for kernel implementation.

#include <torch/all.h>
#include <ATen/cuda/CUDAContext.h>
#include <cuda_runtime.h>
#include <algorithm>

#ifndef USE_ROCM
  #include "persistent_topk.cuh"
#endif

namespace {

#ifndef USE_ROCM
template <int TopK>
void launch_persistent_topk(const torch::Tensor& logits,
                            const torch::Tensor& lengths, torch::Tensor& output,
                            torch::Tensor& workspace, int64_t max_seq_len) {
  namespace P = vllm::persistent;

  const int64_t num_rows = logits.size(0);
  const int64_t stride = logits.size(1);
  cudaStream_t stream = at::cuda::getCurrentCUDAStream();

  static int num_sms = 0;
  static int max_smem_per_block = 0;
  if (num_sms == 0) {
    int device;
    cudaGetDevice(&device);
    cudaDeviceGetAttribute(&num_sms, cudaDevAttrMultiProcessorCount, device);
    cudaDeviceGetAttribute(&max_smem_per_block,
                           cudaDevAttrMaxSharedMemoryPerBlockOptin, device);
  }

  if (num_rows > 32 && max_smem_per_block >= 128 * 1024) {
    cudaError_t status =
        vllm::FilteredTopKRaggedTransform<float, int32_t, TopK>(
            logits.data_ptr<float>(), output.data_ptr<int32_t>(),
            lengths.data_ptr<int32_t>(), static_cast<uint32_t>(num_rows),
            static_cast<uint32_t>(TopK), static_cast<uint32_t>(stride), stream);
    TORCH_CHECK(status == cudaSuccess,
                "FilteredTopK failed: ", cudaGetErrorString(status));
  } else {
    TORCH_CHECK(workspace.is_cuda(), "workspace must be CUDA tensor");
    TORCH_CHECK(workspace.dtype() == torch::kUInt8, "workspace must be uint8");

    int effective_max_smem;
    if (num_rows <= 4) {
      effective_max_smem =
          std::min(max_smem_per_block, static_cast<int>(P::kSmemMedium));
    } else if (num_rows <= 8) {
      constexpr int kSmemCapMedium = 48 * 1024;
      effective_max_smem = std::min(max_smem_per_block, kSmemCapMedium);
    } else {
      effective_max_smem = max_smem_per_block;
    }

    size_t available_for_ordered =
        static_cast<size_t>(effective_max_smem) - P::kFixedSmemLarge;
    uint32_t max_chunk_elements =
        static_cast<uint32_t>(available_for_ordered / sizeof(uint32_t));

    uint32_t vec_size = 1;
    if (stride % 4 == 0)
      vec_size = 4;
    else if (stride % 2 == 0)
      vec_size = 2;

    max_chunk_elements = (max_chunk_elements / vec_size) * vec_size;
    uint32_t min_chunk = vec_size * P::kThreadsPerBlock;
    if (max_chunk_elements < min_chunk) max_chunk_elements = min_chunk;

    uint32_t ctas_per_group =
        (static_cast<uint32_t>(stride) + max_chunk_elements - 1) /
        max_chunk_elements;
    uint32_t chunk_size =
        (static_cast<uint32_t>(stride) + ctas_per_group - 1) / ctas_per_group;
    chunk_size = ((chunk_size + vec_size - 1) / vec_size) * vec_size;
    if (chunk_size > max_chunk_elements) chunk_size = max_chunk_elements;

    size_t smem_size = P::kFixedSmemLarge + chunk_size * sizeof(uint32_t);
    if (smem_size < P::kSmemMedium) smem_size = P::kSmemMedium;

    int occupancy = 1;
    cudaOccupancyMaxActiveBlocksPerMultiprocessor(
        &occupancy, P::persistent_topk_kernel<TopK, 4>, P::kThreadsPerBlock,
        smem_size);
    if (occupancy < 1) occupancy = 1;

    uint32_t max_resident_ctas = static_cast<uint32_t>(num_sms) * occupancy;
    uint32_t num_groups = std::min(max_resident_ctas / ctas_per_group,
                                   static_cast<uint32_t>(num_rows));
    if (num_groups == 0) num_groups = 1;
    uint32_t total_ctas = num_groups * ctas_per_group;

    size_t state_bytes = num_groups * sizeof(P::RadixRowState);
    TORCH_CHECK(workspace.size(0) >= static_cast<int64_t>(state_bytes),
                "workspace too small, need ", state_bytes, " bytes");

    P::PersistentTopKParams params;
    params.input = logits.data_ptr<float>();
    params.output = output.data_ptr<int32_t>();
    params.lengths = lengths.data_ptr<int32_t>();
    params.num_rows = static_cast<uint32_t>(num_rows);
    params.stride = static_cast<uint32_t>(stride);
    params.top_k = static_cast<uint32_t>(TopK);
    params.chunk_size = chunk_size;
    params.row_states =
        reinterpret_cast<P::RadixRowState*>(workspace.data_ptr<uint8_t>());
    params.ctas_per_group = ctas_per_group;
    params.max_seq_len = static_cast<uint32_t>(max_seq_len);

  #define LAUNCH_PERSISTENT(TOPK_VAL, VS)                                     \
    do {                                                                      \
      auto kernel = &P::persistent_topk_kernel<TOPK_VAL, VS>;                 \
      cudaError_t err = cudaFuncSetAttribute(                                 \
          kernel, cudaFuncAttributeMaxDynamicSharedMemorySize, smem_size);    \
      TORCH_CHECK(err == cudaSuccess,                                         \
                  "Failed to set smem: ", cudaGetErrorString(err));           \
      kernel<<<total_ctas, P::kThreadsPerBlock, smem_size, stream>>>(params); \
    } while (0)

    if (vec_size == 4) {
      LAUNCH_PERSISTENT(TopK, 4);
    } else if (vec_size == 2) {
      LAUNCH_PERSISTENT(TopK, 2);
    } else {
      LAUNCH_PERSISTENT(TopK, 1);
    }
  #undef LAUNCH_PERSISTENT
  }

  cudaError_t err = cudaGetLastError();
  TORCH_CHECK(err == cudaSuccess,
              "persistent_topk failed: ", cudaGetErrorString(err));
}
#endif

}  // anonymous namespace

void persistent_topk(const torch::Tensor& logits, const torch::Tensor& lengths,
                     torch::Tensor& output, torch::Tensor& workspace, int64_t k,
                     int64_t max_seq_len) {
#ifndef USE_ROCM
  TORCH_CHECK(logits.is_cuda(), "logits must be CUDA tensor");
  TORCH_CHECK(lengths.is_cuda(), "lengths must be CUDA tensor");
  TORCH_CHECK(output.is_cuda(), "output must be CUDA tensor");
  TORCH_CHECK(logits.dtype() == torch::kFloat32, "Only float32 supported");
  TORCH_CHECK(lengths.dtype() == torch::kInt32, "lengths must be int32");
  TORCH_CHECK(output.dtype() == torch::kInt32, "output must be int32");
  TORCH_CHECK(logits.dim() == 2, "logits must be 2D");
  TORCH_CHECK(lengths.dim() == 1 || lengths.dim() == 2,
              "lengths must be 1D or 2D");
  TORCH_CHECK(lengths.is_contiguous(), "lengths must be contiguous");
  TORCH_CHECK(output.dim() == 2, "output must be 2D");

  const int64_t num_rows = logits.size(0);
  const int64_t stride = logits.size(1);

  TORCH_CHECK(lengths.numel() == num_rows, "lengths size mismatch");
  TORCH_CHECK(output.size(0) == num_rows && output.size(1) == k,
              "output size mismatch");
  TORCH_CHECK(k == 512 || k == 1024 || k == 2048,
              "persistent_topk supports k=512, k=1024, or k=2048, got k=", k);

  if (k == 512) {
    launch_persistent_topk<512>(logits, lengths, output, workspace,
                                max_seq_len);
  } else if (k == 1024) {
    launch_persistent_topk<1024>(logits, lengths, output, workspace,
                                 max_seq_len);
  } else {
    launch_persistent_topk<2048>(logits, lengths, output, workspace,
                                 max_seq_len);
  }
#else
  TORCH_CHECK(false, "persistent_topk is not supported on ROCm");
#endif
}


// ===== COMPILED SASS (sm_100a) =====

	.target	sm_100a

	.elftype	@"ET_EXEC"


//--------------------- .note.nv.tkinfo           --------------------------
	.section	.note.nv.tkinfo,"",@"SHT_NOTE"
	.sectionflags	@"SHF_NOTE_NV_TKINFO"
	.tkinfo
        /*0018*/ 	.word	0x00000002
        /*0030*/ 	.string	""
        /*0030*/ 	.string	"ptxas"
        /*0030*/ 	.string	"Cuda compilation tools, release 13.0, V13.0.88"
        /*0030*/ 	.string	"Build cuda_13.0.r13.0/compiler.36424714_0"
        /*0030*/ 	.string	"-arch sm_100a -m 64 "



//--------------------- .note.nv.cuinfo           --------------------------
	.section	.note.nv.cuinfo,"",@"SHT_NOTE"
	.sectionflags	@"SHF_NOTE_NV_CUINFO"
        /*0018*/ 	.short	0x0002
        /*001a*/ 	.short	0x0064
        /*001c*/ 	.short	0x0082
	.zero		2


//--------------------- .nv.info                  --------------------------
	.section	.nv.info,"",@"SHT_CUDA_INFO"
	.align	4


	//----- nvinfo : EIATTR_REGCOUNT
	.align		4
        /*0000*/ 	.byte	0x04, 0x2f
        /*0002*/ 	.short	(.L_41 - .L_40)
	.align		4
.L_40:
        /*0004*/ 	.word	index@(_ZN3cub18CUB_300001_SM_10006detail11EmptyKernelIvEEvv)
        /*0008*/ 	.word	0x00000004


	//----- nvinfo : EIATTR_FRAME_SIZE
	.align		4
.L_41:
        /*000c*/ 	.byte	0x04, 0x11
        /*000e*/ 	.short	(.L_43 - .L_42)
	.align		4
.L_42:
        /*0010*/ 	.word	index@(_ZN3cub18CUB_300001_SM_10006detail11EmptyKernelIvEEvv)
        /*0014*/ 	.word	0x00000000


	//----- nvinfo : EIATTR_REGCOUNT
	.align		4
.L_43:
        /*0018*/ 	.byte	0x04, 0x2f
        /*001a*/ 	.short	(.L_45 - .L_44)
	.align		4
.L_44:
        /*001c*/ 	.word	index@(_ZN4vllm25FilteredTopKUnifiedKernelIfiLi1EEEvPKT_PT0_PKS4_jjj)
        /*0020*/ 	.word	0x0000001a


	//----- nvinfo : EIATTR_FRAME_SIZE
	.align		4
.L_45:
        /*0024*/ 	.byte	0x04, 0x11
        /*0026*/ 	.short	(.L_47 - .L_46)
	.align		4
.L_46:
        /*0028*/ 	.word	index@(_ZN4vllm25FilteredTopKUnifiedKernelIfiLi1EEEvPKT_PT0_PKS4_jjj)
        /*002c*/ 	.word	0x00000000


	//----- nvinfo : EIATTR_REGCOUNT
	.align		4
.L_47:
        /*0030*/ 	.byte	0x04, 0x2f
        /*0032*/ 	.short	(.L_49 - .L_48)
	.align		4
.L_48:
        /*0034*/ 	.word	index@(_ZN4vllm25FilteredTopKUnifiedKernelIfiLi2EEEvPKT_PT0_PKS4_jjj)
        /*0038*/ 	.word	0x00000020


	//----- nvinfo : EIATTR_FRAME_SIZE
	.align		4
.L_49:
        /*003c*/ 	.byte	0x04, 0x11
        /*003e*/ 	.short	(.L_51 - .L_50)
	.align		4
.L_50:
        /*0040*/ 	.word	index@(_ZN4vllm25FilteredTopKUnifiedKernelIfiLi2EEEvPKT_PT0_PKS4_jjj)
        /*0044*/ 	.word	0x00000000


	//----- nvinfo : EIATTR_REGCOUNT
	.align		4
.L_51:
        /*0048*/ 	.byte	0x04, 0x2f
        /*004a*/ 	.short	(.L_53 - .L_52)
	.align		4
.L_52:
        /*004c*/ 	.word	index@(_ZN4vllm25FilteredTopKUnifiedKernelIfiLi4EEEvPKT_PT0_PKS4_jjj)
        /*0050*/ 	.word	0x00000020


	//----- nvinfo : EIATTR_FRAME_SIZE
	.align		4
.L_53:
        /*0054*/ 	.byte	0x04, 0x11
        /*0056*/ 	.short	(.L_55 - .L_54)
	.align		4
.L_54:
        /*0058*/ 	.word	index@(_ZN4vllm25FilteredTopKUnifiedKernelIfiLi4EEEvPKT_PT0_PKS4_jjj)
        /*005c*/ 	.word	0x00000000


	//----- nvinfo : EIATTR_REGCOUNT
	.align		4
.L_55:
        /*0060*/ 	.byte	0x04, 0x2f
        /*0062*/ 	.short	(.L_57 - .L_56)
	.align		4
.L_56:
        /*0064*/ 	.word	index@(_ZN4vllm10persistent22persistent_topk_kernelILj4EEEvNS0_20PersistentTopKParamsE)
        /*0068*/ 	.word	0x00000020


	//----- nvinfo : EIATTR_FRAME_SIZE
	.align		4
.L_57:
        /*006c*/ 	.byte	0x04, 0x11
        /*006e*/ 	.short	(.L_59 - .L_58)
	.align		4
.L_58:
        /*0070*/ 	.word	index@($_ZN4vllm10persistent22persistent_topk_kernelILj4EEEvNS0_20PersistentTopKParamsE$_ZN4vllm10persistent19histogram_2048_topkEPKfPii)
        /*0074*/ 	.word	0x000000a0


	//----- nvinfo : EIATTR_FRAME_SIZE
	.align		4
.L_59:
        /*0078*/ 	.byte	0x04, 0x11
        /*007a*/ 	.short	(.L_61 - .L_60)
	.align		4
.L_60:
        /*007c*/ 	.word	index@($_ZN4vllm10persistent22persistent_topk_kernelILj4EEEvNS0_20PersistentTopKParamsE$_ZN4vllm10persistent18histogram_256_topkEPKfPiii)
        /*0080*/ 	.word	0x000000a0


	//----- nvinfo : EIATTR_FRAME_SIZE
	.align		4
.L_61:
        /*0084*/ 	.byte	0x04, 0x11
        /*0086*/ 	.short	(.L_63 - .L_62)
	.align		4
.L_62:
        /*0088*/ 	.word	index@(_ZN4vllm10persistent22persistent_topk_kernelILj4EEEvNS0_20PersistentTopKParamsE)
        /*008c*/ 	.word	0x000000a0


	//----- nvinfo : EIATTR_REGCOUNT
	.align		4
.L_63:
        /*0090*/ 	.byte	0x04, 0x2f
        /*0092*/ 	.short	(.L_65 - .L_64)
	.align		4
.L_64:
        /*0094*/ 	.word	index@(_ZN4vllm10persistent22persistent_topk_kernelILj2EEEvNS0_20PersistentTopKParamsE)
        /*0098*/ 	.word	0x00000020


	//----- nvinfo : EIATTR_FRAME_SIZE
	.align		4
.L_65:
        /*009c*/ 	.byte	0x04, 0x11
        /*009e*/ 	.short	(.L_67 - .L_66)
	.align		4
.L_66:
        /*00a0*/ 	.word	index@($_ZN4vllm10persistent22persistent_topk_kernelILj2EEEvNS0_20PersistentTopKParamsE$_ZN4vllm10persistent19histogram_2048_topkEPKfPii)
        /*00a4*/ 	.word	0x000000a0


	//----- nvinfo : EIATTR_FRAME_SIZE
	.align		4
.L_67:
        /*00a8*/ 	.byte	0x04, 0x11
        /*00aa*/ 	.short	(.L_69 - .L_68)
	.align		4
.L_68:
        /*00ac*/ 	.word	index@($_ZN4vllm10persistent22persistent_topk_kernelILj2EEEvNS0_20PersistentTopKParamsE$_ZN4vllm10persistent18histogram_256_topkEPKfPiii)
        /*00b0*/ 	.word	0x000000a0


	//----- nvinfo : EIATTR_FRAME_SIZE
	.align		4
.L_69:
        /*00b4*/ 	.byte	0x04, 0x11
        /*00b6*/ 	.short	(.L_71 - .L_70)
	.align		4
.L_70:
        /*00b8*/ 	.word	index@(_ZN4vllm10persistent22persistent_topk_kernelILj2EEEvNS0_20PersistentTopKParamsE)
        /*00bc*/ 	.word	0x000000a0


	//----- nvinfo : EIATTR_REGCOUNT
	.align		4
.L_71:
        /*00c0*/ 	.byte	0x04, 0x2f
        /*00c2*/ 	.short	(.L_73 - .L_72)
	.align		4
.L_72:
        /*00c4*/ 	.word	index@(_ZN4vllm10persistent22persistent_topk_kernelILj1EEEvNS0_20PersistentTopKParamsE)
        /*00c8*/ 	.word	0x00000020


	//----- nvinfo : EIATTR_FRAME_SIZE
	.align		4
.L_73:
        /*00cc*/ 	.byte	0x04, 0x11
        /*00ce*/ 	.short	(.L_75 - .L_74)
	.align		4
.L_74:
        /*00d0*/ 	.word	index@($_ZN4vllm10persistent22persistent_topk_kernelILj1EEEvNS0_20PersistentTopKParamsE$_ZN4vllm10persistent19histogram_2048_topkEPKfPii)
        /*00d4*/ 	.word	0x000000a0


	//----- nvinfo : EIATTR_FRAME_SIZE
	.align		4
.L_75:
        /*00d8*/ 	.byte	0x04, 0x11
        /*00da*/ 	.short	(.L_77 - .L_76)
	.align		4
.L_76:
        /*00dc*/ 	.word	index@($_ZN4vllm10persistent22persistent_topk_kernelILj1EEEvNS0_20PersistentTopKParamsE$_ZN4vllm10persistent18histogram_256_topkEPKfPiii)
        /*00e0*/ 	.word	0x000000a0


	//----- nvinfo : EIATTR_FRAME_SIZE
	.align		4
.L_77:
        /*00e4*/ 	.byte	0x04, 0x11
        /*00e6*/ 	.short	(.L_79 - .L_78)
	.align		4
.L_78:
        /*00e8*/ 	.word	index@(_ZN4vllm10persistent22persistent_topk_kernelILj1EEEvNS0_20PersistentTopKParamsE)
        /*00ec*/ 	.word	0x000000a0


	//----- nvinfo : EIATTR_MIN_STACK_SIZE
	.align		4
.L_79:
        /*00f0*/ 	.byte	0x04, 0x12
        /*00f2*/ 	.short	(.L_81 - .L_80)
	.align		4
.L_80:
        /*00f4*/ 	.word	index@(_ZN4vllm10persistent22persistent_topk_kernelILj1EEEvNS0_20PersistentTopKParamsE)
        /*00f8*/ 	.word	0x000000a0


	//----- nvinfo : EIATTR_MIN_STACK_SIZE
	.align		4
.L_81:
        /*00fc*/ 	.byte	0x04, 0x12
        /*00fe*/ 	.short	(.L_83 - .L_82)
	.align		4
.L_82:
        /*0100*/ 	.word	index@(_ZN4vllm10persistent22persistent_topk_kernelILj2EEEvNS0_20PersistentTopKParamsE)
        /*0104*/ 	.word	0x000000a0


	//----- nvinfo : EIATTR_MIN_STACK_SIZE
	.align		4
.L_83:
        /*0108*/ 	.byte	0x04, 0x12
        /*010a*/ 	.short	(.L_85 - .L_84)
	.align		4
.L_84:
        /*010c*/ 	.word	index@(_ZN4vllm10persistent22persistent_topk_kernelILj4EEEvNS0_20PersistentTopKParamsE)
        /*0110*/ 	.word	0x000000a0


	//----- nvinfo : EIATTR_MIN_STACK_SIZE
	.align		4
.L_85:
        /*0114*/ 	.byte	0x04, 0x12
        /*0116*/ 	.short	(.L_87 - .L_86)
	.align		4
.L_86:
        /*0118*/ 	.word	index@(_ZN4vllm25FilteredTopKUnifiedKernelIfiLi4EEEvPKT_PT0_PKS4_jjj)
        /*011c*/ 	.word	0x00000000


	//----- nvinfo : EIATTR_MIN_STACK_SIZE
	.align		4
.L_87:
        /*0120*/ 	.byte	0x04, 0x12
        /*0122*/ 	.short	(.L_89 - .L_88)
	.align		4
.L_88:
        /*0124*/ 	.word	index@(_ZN4vllm25FilteredTopKUnifiedKernelIfiLi2EEEvPKT_PT0_PKS4_jjj)
        /*0128*/ 	.word	0x00000000


	//----- nvinfo : EIATTR_MIN_STACK_SIZE
	.align		4
.L_89:
        /*012c*/ 	.byte	0x04, 0x12
        /*012e*/ 	.short	(.L_91 - .L_90)
	.align		4
.L_90:
        /*0130*/ 	.word	index@(_ZN4vllm25FilteredTopKUnifiedKernelIfiLi1EEEvPKT_PT0_PKS4_jjj)
        /*0134*/ 	.word	0x00000000


	//----- nvinfo : EIATTR_MIN_STACK_SIZE
	.align		4
.L_91:
        /*0138*/ 	.byte	0x04, 0x12
        /*013a*/ 	.short	(.L_93 - .L_92)
	.align		4
.L_92:
        /*013c*/ 	.word	index@(_ZN3cub18CUB_300001_SM_10006detail11EmptyKernelIvEEvv)
        /*0140*/ 	.word	0x00000000
.L_93:


//--------------------- .nv.compat                --------------------------
	.section	.nv.compat,"",@"SHT_CUDA_COMPAT_INFO"
	.align	4
        /*0000*/ 	.byte	0x02, 0x09, 0x01, 0x00, 0x02, 0x02, 0x01, 0x00, 0x02, 0x05, 0x05, 0x00, 0x03, 0x07, 0x01, 0x01
        /*0010*/ 	.byte	0x02, 0x03, 0x00, 0x00, 0x02, 0x06, 0x01, 0x00, 0x04, 0x0b, 0x08, 0x00, 0x09, 0x00, 0x00, 0x00
        /*0020*/ 	.byte	0x00, 0x00, 0x00, 0x00


//--------------------- .nv.info._ZN4vllm10persistent22persistent_topk_kernelILj1EEEvNS0_20PersistentTopKParamsE --------------------------
	.section	.nv.info._ZN4vllm10persistent22persistent_topk_kernelILj1EEEvNS0_20PersistentTopKParamsE,"",@"SHT_CUDA_INFO"
	.sectionflags	@""
	.align	4


	//----- nvinfo : EIATTR_CUDA_API_VERSION
	.align		4
        /*0000*/ 	.byte	0x04, 0x37
        /*0002*/ 	.short	(.L_95 - .L_94)
.L_94:
        /*0004*/ 	.word	0x00000082


	//----- nvinfo : EIATTR_KPARAM_INFO
	.align		4
.L_95:
        /*0008*/ 	.byte	0x04, 0x17
        /*000a*/ 	.short	(.L_97 - .L_96)
.L_96:
        /*000c*/ 	.word	0x00000000
        /*0010*/ 	.short	0x0000
        /*0012*/ 	.short	0x0000
        /*0014*/ 	.byte	0x00, 0xf0, 0xe1, 0x00


	//----- nvinfo : EIATTR_SPARSE_MMA_MASK
	.align		4
.L_97:
        /*0018*/ 	.byte	0x03, 0x50
        /*001a*/ 	.short	0x0000


	//----- nvinfo : EIATTR_MAXREG_COUNT
	.align		4
        /*001c*/ 	.byte	0x03, 0x1b
        /*001e*/ 	.short	0x0020


	//----- nvinfo : EIATTR_NUM_BARRIERS
	.align		4
        /*0020*/ 	.byte	0x02, 0x4c
        /*0022*/ 	.byte	0x01
	.zero		1


	//----- nvinfo : EIATTR_ANNOTATIONS
	.align		4
        /*0024*/ 	.byte	0x04, 0x55
        /*0026*/ 	.short	(.L_99 - .L_98)


	//   ....[0]....
.L_98:
        /*0028*/ 	.word	0x00000001
        /*002c*/ 	.byte	0xb0, 0xaa, 0x00, 0x00, 0x01, 0x00, 0x00, 0x00, 0x90, 0xb0, 0x00, 0x00, 0x01, 0x00, 0x00, 0x00
        /* <DEDUP_REMOVED lines=31> */
        /*022c*/ 	.byte	0x30, 0xc2, 0x00, 0x00


	//----- nvinfo : EIATTR_MERCURY_ISA_VERSION
	.align		4
.L_99:
        /*0230*/ 	.byte	0x03, 0x5f
        /*0232*/ 	.short	0x0101


	//----- nvinfo : EIATTR_INT_WARP_WIDE_INSTR_OFFSETS
	.align		4
        /*0234*/ 	.byte	0x04, 0x31
        /*0236*/ 	.short	(.L_101 - .L_100)


	//   ....[0]....
.L_100:
        /*0238*/ 	.word	0x00003e70


	//   ....[1]....
        /*023c*/ 	.word	0x00003e80


	//   ....[2]....
        /*0240*/ 	.word	0x00004080


	//   ....[3]....
        /*0244*/ 	.word	0x00004160


	//   ....[4]....
        /*0248*/ 	.word	0x00004430


	//   ....[5]....
        /*024c*/ 	.word	0x000044f0


	//   ....[6]....
        /*0250*/ 	.word	0x00005b10


	//   ....[7]....
        /*0254*/ 	.word	0x00005ba0


	//   ....[8]....
        /*0258*/ 	.word	0x00005d70


	//   ....[9]....
        /*025c*/ 	.word	0x00005e20


	//   ....[10]....
        /*0260*/ 	.word	0x00005f50


	//   ....[11]....
        /*0264*/ 	.word	0x00006000


	//   ....[12]....
        /*0268*/ 	.word	0x00006130


	//   ....[13]....
        /*026c*/ 	.word	0x000061d0


	//   ....[14]....
        /*0270*/ 	.word	0x00006300


	//   ....[15]....
        /*0274*/ 	.word	0x000063b0


	//   ....[16]....
        /*0278*/ 	.word	0x000066b0


	//   ....[17]....
        /*027c*/ 	.word	0x00006760


	//   ....[18]....
        /*0280*/ 	.word	0x00006870


	//   ....[19]....
        /*0284*/ 	.word	0x00006910


	//   ....[20]....
        /*0288*/ 	.word	0x00006af0


	//   ....[21]....
        /*028c*/ 	.word	0x00006b90


	//   ....[22]....
        /*0290*/ 	.word	0x00006c10


	//   ....[23]....
        /*0294*/ 	.word	0x00006cc0


	//   ....[24]....
        /*0298*/ 	.word	0x00006eb0


	//   ....[25]....
        /*029c*/ 	.word	0x00006f60


	//   ....[26]....
        /*02a0*/ 	.word	0x00007070


	//   ....[27]....
        /*02a4*/ 	.word	0x00007110


	//   ....[28]....
        /*02a8*/ 	.word	0x00007260


	//   ....[29]....
        /*02ac*/ 	.word	0x00007310


	//   ....[30]....
        /*02b0*/ 	.word	0x00007420


	//   ....[31]....
        /*02b4*/ 	.word	0x000074c0


	//   ....[32]....
        /*02b8*/ 	.word	0x00007600


	//   ....[33]....
        /*02bc*/ 	.word	0x000076b0


	//   ....[34]....
        /*02c0*/ 	.word	0x000077c0


	//   ....[35]....
        /*02c4*/ 	.word	0x00007860


	//   ....[36]....
        /*02c8*/ 	.word	0x000080f0


	//   ....[37]....
        /*02cc*/ 	.word	0x00008190


	//   ....[38]....
        /*02d0*/ 	.word	0x00008210


	//   ....[39]....
        /*02d4*/ 	.word	0x000082c0


	//   ....[40]....
        /*02d8*/ 	.word	0x00008b80


	//   ....[41]....
        /*02dc*/ 	.word	0x00008c30


	//   ....[42]....
        /*02e0*/ 	.word	0x00008d00


	//   ....[43]....
        /*02e4*/ 	.word	0x00008da0


	//   ....[44]....
        /*02e8*/ 	.word	0x00009600


	//   ....[45]....
        /*02ec*/ 	.word	0x000096b0


	//   ....[46]....
        /*02f0*/ 	.word	0x00009780


	//   ....[47]....
        /*02f4*/ 	.word	0x00009820


	//   ....[48]....
        /*02f8*/ 	.word	0x0000a020


	//   ....[49]....
        /*02fc*/ 	.word	0x0000a0d0


	//   ....[50]....
        /*0300*/ 	.word	0x0000a180


	//   ....[51]....
        /*0304*/ 	.word	0x0000a220


	//   ....[52]....
        /*0308*/ 	.word	0x0000a450


	//   ....[53]....
        /*030c*/ 	.word	0x0000a4f0


	//   ....[54]....
        /*0310*/ 	.word	0x0000bfa0


	//   ....[55]....
        /*0314*/ 	.word	0x0000c040


	//   ....[56]....
        /*0318*/ 	.word	0x0000c170


	//   ....[57]....
        /*031c*/ 	.word	0x0000c210


	//   ....[58]....
        /*0320*/ 	.word	0x0000c390


	//   ....[59]....
        /*0324*/ 	.word	0x0000c430


	//   ....[60]....
        /*0328*/ 	.word	0x0000c540


	//   ....[61]....
        /*032c*/ 	.word	0x0000c5e0


	//   ....[62]....
        /*0330*/ 	.word	0x0000c790


	//   ....[63]....
        /*0334*/ 	.word	0x0000c830


	//   ....[64]....
        /*0338*/ 	.word	0x0000c940


	//   ....[65]....
        /*033c*/ 	.word	0x0000c9e0


	//   ....[66]....
        /*0340*/ 	.word	0x0000cb90


	//   ....[67]....
        /*0344*/ 	.word	0x0000cc30


	//   ....[68]....
        /*0348*/ 	.word	0x0000cd40


	//   ....[69]....
        /*034c*/ 	.word	0x0000cde0


	//   ....[70]....
        /*0350*/ 	.word	0x0000d010


	//   ....[71]....
        /*0354*/ 	.word	0x0000d0b0


	//   ....[72]....
        /*0358*/ 	.word	0x0000d1c0


	//   ....[73]....
        /*035c*/ 	.word	0x0000d260


	//   ....[74]....
        /*0360*/ 	.word	0x0000d410


	//   ....[75]....
        /*0364*/ 	.word	0x0000d4b0


	//   ....[76]....
        /*0368*/ 	.word	0x0000d5c0


	//   ....[77]....
        /*036c*/ 	.word	0x0000d660


	//   ....[78]....
        /*0370*/ 	.word	0x0000d810


	//   ....[79]....
        /*0374*/ 	.word	0x0000d8b0


	//   ....[80]....
        /*0378*/ 	.word	0x0000d9c0


	//   ....[81]....
        /*037c*/ 	.word	0x0000da60


	//   ....[82]....
        /*0380*/ 	.word	0x0000dc00


	//   ....[83]....
        /*0384*/ 	.word	0x0000dca0


	//   ....[84]....
        /*0388*/ 	.word	0x0000ddb0


	//   ....[85]....
        /*038c*/ 	.word	0x0000de50


	//   ....[86]....
        /*0390*/ 	.word	0x0000ecb0


	//   ....[87]....
        /*0394*/ 	.word	0x0000ed40


	//   ....[88]....
        /*0398*/ 	.word	0x0000edc0


	//   ....[89]....
        /*039c*/ 	.word	0x0000ee30


	//   ....[90]....
        /*03a0*/ 	.word	0x0000efe0


	//   ....[91]....
        /*03a4*/ 	.word	0x0000f050


	//   ....[92]....
        /*03a8*/ 	.word	0x0000f110


	//   ....[93]....
        /*03ac*/ 	.word	0x0000f1a0


	//   ....[94]....
        /*03b0*/ 	.word	0x0000f2f0


	//   ....[95]....
        /*03b4*/ 	.word	0x0000f360


	//   ....[96]....
        /*03b8*/ 	.word	0x0000f420


	//   ....[97]....
        /*03bc*/ 	.word	0x0000f4b0


	//   ....[98]....
        /*03c0*/ 	.word	0x0000f5f0


	//   ....[99]....
        /*03c4*/ 	.word	0x0000f670


	//   ....[100]....
        /*03c8*/ 	.word	0x0000f720


	//   ....[101]....
        /*03cc*/ 	.word	0x0000f7b0


	//   ....[102]....
        /*03d0*/ 	.word	0x0000ff30


	//   ....[103]....
        /*03d4*/ 	.word	0x0000ffa0


	//   ....[104]....
        /*03d8*/ 	.word	0x00010060


	//   ....[105]....
        /*03dc*/ 	.word	0x000100f0


	//   ....[106]....
        /*03e0*/ 	.word	0x00010250


	//   ....[107]....
        /*03e4*/ 	.word	0x000102c0


	//   ....[108]....
        /*03e8*/ 	.word	0x00010380


	//   ....[109]....
        /*03ec*/ 	.word	0x00010410


	//   ....[110]....
        /*03f0*/ 	.word	0x00010570


	//   ....[111]....
        /*03f4*/ 	.word	0x000105e0


	//   ....[112]....
        /*03f8*/ 	.word	0x000106a0


	//   ....[113]....
        /*03fc*/ 	.word	0x00010730


	//   ....[114]....
        /*0400*/ 	.word	0x00010880


	//   ....[115]....
        /*0404*/ 	.word	0x000108f0


	//   ....[116]....
        /*0408*/ 	.word	0x000109b0


	//   ....[117]....
        /*040c*/ 	.word	0x00010a40


	//   ....[118]....
        /*0410*/ 	.word	0x000111c0


	//   ....[119]....
        /*0414*/ 	.word	0x00011230


	//   ....[120]....
        /*0418*/ 	.word	0x000112f0


	//   ....[121]....
        /*041c*/ 	.word	0x00011380


	//   ....[122]....
        /*0420*/ 	.word	0x000114e0


	//   ....[123]....
        /*0424*/ 	.word	0x00011550


	//   ....[124]....
        /*0428*/ 	.word	0x00011610


	//   ....[125]....
        /*042c*/ 	.word	0x000116a0


	//   ....[126]....
        /*0430*/ 	.word	0x00011800


	//   ....[127]....
        /*0434*/ 	.word	0x00011870


	//   ....[128]....
        /*0438*/ 	.word	0x00011930


	//   ....[129]....
        /*043c*/ 	.word	0x000119c0


	//   ....[130]....
        /*0440*/ 	.word	0x00011b10


	//   ....[131]....
        /*0444*/ 	.word	0x00011b80


	//   ....[132]....
        /*0448*/ 	.word	0x00011c40


	//   ....[133]....
        /*044c*/ 	.word	0x00011cd0


	//   ....[134]....
        /*0450*/ 	.word	0x00012440


	//   ....[135]....
        /*0454*/ 	.word	0x000124f0


	//   ....[136]....
        /*0458*/ 	.word	0x000125a0


	//   ....[137]....
        /*045c*/ 	.word	0x00012650


	//   ....[138]....
        /*0460*/ 	.word	0x000128e0


	//   ....[139]....
        /*0464*/ 	.word	0x00012990


	//----- nvinfo : EIATTR_COOP_GROUP_MASK_REGIDS
	.align		4
.L_101:
        /*0468*/ 	.byte	0x04, 0x29
        /*046a*/ 	.short	(.L_103 - .L_102)


	//   ....[0]....
.L_102:
        /*046c*/ 	.word	0xffffffff


	//   ....[1]....
        /*0470*/ 	.word	0xffffffff


	//   ....[2]....
        /*0474*/ 	.word	0xffffffff


	//   ....[3]....
        /*0478*/ 	.word	0xffffffff


	//   ....[4]....
        /*047c*/ 	.word	0xffffffff


	//   ....[5]....
        /*0480*/ 	.word	0xffffffff


	//   ....[6]....
        /*0484*/ 	.word	0xffffffff


	//   ....[7]....
        /*0488*/ 	.word	0xffffffff


	//   ....[8]....
        /*048c*/ 	.word	0xffffffff


	//   ....[9]....
        /*0490*/ 	.word	0xffffffff


	//   ....[10]....
        /*0494*/ 	.word	0xffffffff


	//   ....[11]....
        /*0498*/ 	.word	0xffffffff


	//   ....[12]....
        /*049c*/ 	.word	0xffffffff


	//   ....[13]....
        /*04a0*/ 	.word	0xffffffff


	//   ....[14]....
        /*04a4*/ 	.word	0xffffffff


	//   ....[15]....
        /*04a8*/ 	.word	0xffffffff


	//   ....[16]....
        /*04ac*/ 	.word	0xffffffff


	//   ....[17]....
        /*04b0*/ 	.word	0xffffffff


	//   ....[18]....
        /*04b4*/ 	.word	0xffffffff


	//   ....[19]....
        /*04b8*/ 	.word	0xffffffff


	//   ....[20]....
        /*04bc*/ 	.word	0xffffffff


	//   ....[21]....
        /*04c0*/ 	.word	0xffffffff


	//   ....[22]....
        /*04c4*/ 	.word	0xffffffff


	//   ....[23]....
        /*04c8*/ 	.word	0xffffffff


	//   ....[24]....
        /*04cc*/ 	.word	0xffffffff


	//   ....[25]....
        /*04d0*/ 	.word	0xffffffff


	//   ....[26]....
        /*04d4*/ 	.word	0xffffffff


	//   ....[27]....
        /*04d8*/ 	.word	0xffffffff


	//   ....[28]....
        /*04dc*/ 	.word	0xffffffff


	//   ....[29]....
        /*04e0*/ 	.word	0xffffffff


	//   ....[30]....
        /*04e4*/ 	.word	0xffffffff


	//   ....[31]....
        /*04e8*/ 	.word	0xffffffff


	//   ....[32]....
        /*04ec*/ 	.word	0xffffffff


	//   ....[33]....
        /*04f0*/ 	.word	0xffffffff


	//   ....[34]....
        /*04f4*/ 	.word	0xffffffff


	//   ....[35]....
        /*04f8*/ 	.word	0xffffffff


	//   ....[36]....
        /*04fc*/ 	.word	0xffffffff


	//   ....[37]....
        /*0500*/ 	.word	0xffffffff


	//   ....[38]....
        /*0504*/ 	.word	0xffffffff


	//   ....[39]....
        /*0508*/ 	.word	0xffffffff


	//   ....[40]....
        /*050c*/ 	.word	0xffffffff


	//   ....[41]....
        /*0510*/ 	.word	0xffffffff


	//   ....[42]....
        /*0514*/ 	.word	0xffffffff


	//   ....[43]....
        /*0518*/ 	.word	0x05000005


	//   ....[44]....
        /*051c*/ 	.word	0x05000005


	//   ....[45]....
        /*0520*/ 	.word	0x05000005


	//   ....[46]....
        /*0524*/ 	.word	0x05000005


	//   ....[47]....
        /*0528*/ 	.word	0x05000005


	//----- nvinfo : EIATTR_COOP_GROUP_INSTR_OFFSETS
	.align		4
.L_103:
        /*052c*/ 	.byte	0x04, 0x28
        /*052e*/ 	.short	(.L_105 - .L_104)


	//   ....[0]....
.L_104:
        /*0530*/ 	.word	0x00003d70


	//   ....[1]....
        /*0534*/ 	.word	0x00003dc0


	//   ....[2]....
        /*0538*/ 	.word	0x00003de0


	//   ....[3]....
        /*053c*/ 	.word	0x00003e00


	//   ....[4]....
        /*0540*/ 	.word	0x00003e20


	//   ....[5]....
        /*0544*/ 	.word	0x0000b6a0


	//   ....[6]....
        /*0548*/ 	.word	0x0000b6c0


	//   ....[7]....
        /*054c*/ 	.word	0x0000b6e0


	//   ....[8]....
        /*0550*/ 	.word	0x0000b700


	//   ....[9]....
        /*0554*/ 	.word	0x0000b720


	//   ....[10]....
        /*0558*/ 	.word	0x0000bab0


	//   ....[11]....
        /*055c*/ 	.word	0x0000bf20


	//   ....[12]....
        /*0560*/ 	.word	0x0000c080


	//   ....[13]....
        /*0564*/ 	.word	0x0000c0f0


	//   ....[14]....
        /*0568*/ 	.word	0x0000c250


	//   ....[15]....
        /*056c*/ 	.word	0x0000c320


	//   ....[16]....
        /*0570*/ 	.word	0x0000c460


	//   ....[17]....
        /*0574*/ 	.word	0x0000c4d0


	//   ....[18]....
        /*0578*/ 	.word	0x0000c610


	//   ....[19]....
        /*057c*/ 	.word	0x0000c720


	//   ....[20]....
        /*0580*/ 	.word	0x0000c860


	//   ....[21]....
        /*0584*/ 	.word	0x0000c8d0


	//   ....[22]....
        /*0588*/ 	.word	0x0000ca10


	//   ....[23]....
        /*058c*/ 	.word	0x0000cb20


	//   ....[24]....
        /*0590*/ 	.word	0x0000cc60


	//   ....[25]....
        /*0594*/ 	.word	0x0000ccd0


	//   ....[26]....
        /*0598*/ 	.word	0x0000ce10


	//   ....[27]....
        /*059c*/ 	.word	0x0000cfa0


	//   ....[28]....
        /*05a0*/ 	.word	0x0000d0e0


	//   ....[29]....
        /*05a4*/ 	.word	0x0000d150


	//   ....[30]....
        /*05a8*/ 	.word	0x0000d290


	//   ....[31]....
        /*05ac*/ 	.word	0x0000d3a0


	//   ....[32]....
        /*05b0*/ 	.word	0x0000d4e0


	//   ....[33]....
        /*05b4*/ 	.word	0x0000d550


	//   ....[34]....
        /*05b8*/ 	.word	0x0000d690


	//   ....[35]....
        /*05bc*/ 	.word	0x0000d7a0


	//   ....[36]....
        /*05c0*/ 	.word	0x0000d8e0


	//   ....[37]....
        /*05c4*/ 	.word	0x0000d950


	//   ....[38]....
        /*05c8*/ 	.word	0x0000da90


	//   ....[39]....
        /*05cc*/ 	.word	0x0000db90


	//   ....[40]....
        /*05d0*/ 	.word	0x0000dcd0


	//   ....[41]....
        /*05d4*/ 	.word	0x0000dd40


	//   ....[42]....
        /*05d8*/ 	.word	0x0000de80


	//   ....[43]....
        /*05dc*/ 	.word	0x00012ab0


	//   ....[44]....
        /*05e0*/ 	.word	0x00012b20


	//   ....[45]....
        /*05e4*/ 	.word	0x00012ba0


	//   ....[46]....
        /*05e8*/ 	.word	0x00012c10


	//   ....[47]....
        /*05ec*/ 	.word	0x00012c90


	//----- nvinfo : EIATTR_VRC_CTA_INIT_COUNT
	.align		4
.L_105:
        /*05f0*/ 	.byte	0x02, 0x4a
	.zero		1
	.zero		1


	//----- nvinfo : EIATTR_EXIT_INSTR_OFFSETS
	.align		4
        /*05f4*/ 	.byte	0x04, 0x1c
        /*05f6*/ 	.short	(.L_107 - .L_106)


	//   ....[0]....
.L_106:
        /*05f8*/ 	.word	0x00000250


	//   ....[1]....
        /*05fc*/ 	.word	0x000002f0


	//   ....[2]....
        /*0600*/ 	.word	0x000004f0


	//   ....[3]....
        /*0604*/ 	.word	0x00000700


	//   ....[4]....
        /*0608*/ 	.word	0x000045d0


	//----- nvinfo : EIATTR_MAX_THREADS
	.align		4
.L_107:
        /*060c*/ 	.byte	0x04, 0x05
        /*060e*/ 	.short	(.L_109 - .L_108)
.L_108:
        /*0610*/ 	.word	0x00000400
        /*0614*/ 	.word	0x00000001
        /*0618*/ 	.word	0x00000001


	//----- nvinfo : EIATTR_CRS_STACK_SIZE
	.align		4
.L_109:
        /*061c*/ 	.byte	0x04, 0x1e
        /*061e*/ 	.short	(.L_111 - .L_110)
.L_110:
        /*0620*/ 	.word	0x00000000


	//----- nvinfo : EIATTR_CBANK_PARAM_SIZE
	.align		4
.L_111:
        /*0624*/ 	.byte	0x03, 0x19
        /*0626*/ 	.short	0x0038


	//----- nvinfo : EIATTR_PARAM_CBANK
	.align		4
        /*0628*/ 	.byte	0x04, 0x0a
        /*062a*/ 	.short	(.L_113 - .L_112)
	.align		4
.L_112:
        /*062c*/ 	.word	index@(.nv.constant0._ZN4vllm10persistent22persistent_topk_kernelILj1EEEvNS0_20PersistentTopKParamsE)
        /*0630*/ 	.short	0x0380
        /*0632*/ 	.short	0x0038


	//----- nvinfo : EIATTR_SW_WAR
	.align		4
.L_113:
        /*0634*/ 	.byte	0x04, 0x36
        /*0636*/ 	.short	(.L_115 - .L_114)
.L_114:
        /*0638*/ 	.word	0x00000008
.L_115:


//--------------------- .nv.info._ZN4vllm10persistent22persistent_topk_kernelILj2EEEvNS0_20PersistentTopKParamsE --------------------------
	.section	.nv.info._ZN4vllm10persistent22persistent_topk_kernelILj2EEEvNS0_20PersistentTopKParamsE,"",@"SHT_CUDA_INFO"
	.sectionflags	@""
	.align	4


	//----- nvinfo : EIATTR_CUDA_API_VERSION
	.align		4
        /*0000*/ 	.byte	0x04, 0x37
        /*0002*/ 	.short	(.L_117 - .L_116)
.L_116:
        /*0004*/ 	.word	0x00000082


	//----- nvinfo : EIATTR_KPARAM_INFO
	.align		4
.L_117:
        /*0008*/ 	.byte	0x04, 0x17
        /*000a*/ 	.short	(.L_119 - .L_118)
.L_118:
        /*000c*/ 	.word	0x00000000
        /*0010*/ 	.short	0x0000
        /*0012*/ 	.short	0x0000
        /*0014*/ 	.byte	0x00, 0xf0, 0xe1, 0x00


	//----- nvinfo : EIATTR_SPARSE_MMA_MASK
	.align		4
.L_119:
        /*0018*/ 	.byte	0x03, 0x50
        /*001a*/ 	.short	0x0000


	//----- nvinfo : EIATTR_MAXREG_COUNT
	.align		4
        /*001c*/ 	.byte	0x03, 0x1b
        /*001e*/ 	.short	0x0020


	//----- nvinfo : EIATTR_NUM_BARRIERS
	.align		4
        /*0020*/ 	.byte	0x02, 0x4c
        /*0022*/ 	.byte	0x01
	.zero		1


	//----- nvinfo : EIATTR_ANNOTATIONS
	.align		4
        /*0024*/ 	.byte	0x04, 0x55
        /*0026*/ 	.short	(.L_121 - .L_120)


	//   ....[0]....
.L_120:
        /* <DEDUP_REMOVED lines=33> */


	//----- nvinfo : EIATTR_MERCURY_ISA_VERSION
	.align		4
.L_121:
        /*0220*/ 	.byte	0x03, 0x5f
        /*0222*/ 	.short	0x0101


	//----- nvinfo : EIATTR_INT_WARP_WIDE_INSTR_OFFSETS
	.align		4
        /*0224*/ 	.byte	0x04, 0x31
        /*0226*/ 	.short	(.L_123 - .L_122)


	//   ....[0]....
.L_122:
        /*0228*/ 	.word	0x00004010


	//   ....[1]....
        /*022c*/ 	.word	0x00004020


	//   ....[2]....
        /*0230*/ 	.word	0x00004220


	//   ....[3]....
        /*0234*/ 	.word	0x00004300


	//   ....[4]....
        /*0238*/ 	.word	0x000045d0


	//   ....[5]....
        /*023c*/ 	.word	0x00004680


	//   ....[6]....
        /*0240*/ 	.word	0x00005cb0


	//   ....[7]....
        /*0244*/ 	.word	0x00005d40


	//   ....[8]....
        /*0248*/ 	.word	0x00005f10


	//   ....[9]....
        /*024c*/ 	.word	0x00005fc0


	//   ....[10]....
        /*0250*/ 	.word	0x000060f0


	//   ....[11]....
        /*0254*/ 	.word	0x000061a0


	//   ....[12]....
        /*0258*/ 	.word	0x000062d0


	//   ....[13]....
        /*025c*/ 	.word	0x00006370


	//   ....[14]....
        /*0260*/ 	.word	0x000064a0


	//   ....[15]....
        /*0264*/ 	.word	0x00006550


	//   ....[16]....
        /*0268*/ 	.word	0x00006840


	//   ....[17]....
        /*026c*/ 	.word	0x000068f0


	//   ....[18]....
        /*0270*/ 	.word	0x00006a00


	//   ....[19]....
        /*0274*/ 	.word	0x00006aa0


	//   ....[20]....
        /*0278*/ 	.word	0x00006c80


	//   ....[21]....
        /*027c*/ 	.word	0x00006d20


	//   ....[22]....
        /*0280*/ 	.word	0x00006da0


	//   ....[23]....
        /*0284*/ 	.word	0x00006e50


	//   ....[24]....
        /*0288*/ 	.word	0x00007040


	//   ....[25]....
        /*028c*/ 	.word	0x000070f0


	//   ....[26]....
        /*0290*/ 	.word	0x00007200


	//   ....[27]....
        /*0294*/ 	.word	0x000072a0


	//   ....[28]....
        /*0298*/ 	.word	0x000073f0


	//   ....[29]....
        /*029c*/ 	.word	0x000074a0


	//   ....[30]....
        /*02a0*/ 	.word	0x000075b0


	//   ....[31]....
        /*02a4*/ 	.word	0x00007650


	//   ....[32]....
        /*02a8*/ 	.word	0x00007790


	//   ....[33]....
        /*02ac*/ 	.word	0x00007840


	//   ....[34]....
        /*02b0*/ 	.word	0x00007950


	//   ....[35]....
        /*02b4*/ 	.word	0x000079f0


	//   ....[36]....
        /*02b8*/ 	.word	0x00008280


	//   ....[37]....
        /*02bc*/ 	.word	0x00008320


	//   ....[38]....
        /*02c0*/ 	.word	0x000083a0


	//   ....[39]....
        /*02c4*/ 	.word	0x00008450


	//   ....[40]....
        /*02c8*/ 	.word	0x00008d10


	//   ....[41]....
        /*02cc*/ 	.word	0x00008dc0


	//   ....[42]....
        /*02d0*/ 	.word	0x00008e90


	//   ....[43]....
        /*02d4*/ 	.word	0x00008f30


	//   ....[44]....
        /*02d8*/ 	.word	0x00009790


	//   ....[45]....
        /*02dc*/ 	.word	0x00009840


	//   ....[46]....
        /*02e0*/ 	.word	0x00009910


	//   ....[47]....
        /*02e4*/ 	.word	0x000099b0


	//   ....[48]....
        /*02e8*/ 	.word	0x0000a1b0


	//   ....[49]....
        /*02ec*/ 	.word	0x0000a260


	//   ....[50]....
        /*02f0*/ 	.word	0x0000a310


	//   ....[51]....
        /*02f4*/ 	.word	0x0000a3b0


	//   ....[52]....
        /*02f8*/ 	.word	0x0000a5d0


	//   ....[53]....
        /*02fc*/ 	.word	0x0000a670


	//   ....[54]....
        /*0300*/ 	.word	0x0000c0e0


	//   ....[55]....
        /*0304*/ 	.word	0x0000c180


	//   ....[56]....
        /*0308*/ 	.word	0x0000c2b0


	//   ....[57]....
        /*030c*/ 	.word	0x0000c350


	//   ....[58]....
        /*0310*/ 	.word	0x0000c4e0


	//   ....[59]....
        /*0314*/ 	.word	0x0000c580


	//   ....[60]....
        /*0318*/ 	.word	0x0000c690


	//   ....[61]....
        /*031c*/ 	.word	0x0000c730


	//   ....[62]....
        /*0320*/ 	.word	0x0000c8e0


	//   ....[63]....
        /*0324*/ 	.word	0x0000c980


	//   ....[64]....
        /*0328*/ 	.word	0x0000ca90


	//   ....[65]....
        /*032c*/ 	.word	0x0000cb30


	//   ....[66]....
        /*0330*/ 	.word	0x0000cce0


	//   ....[67]....
        /*0334*/ 	.word	0x0000cd80


	//   ....[68]....
        /*0338*/ 	.word	0x0000ce90


	//   ....[69]....
        /*033c*/ 	.word	0x0000cf30


	//   ....[70]....
        /*0340*/ 	.word	0x0000d160


	//   ....[71]....
        /*0344*/ 	.word	0x0000d200


	//   ....[72]....
        /*0348*/ 	.word	0x0000d310


	//   ....[73]....
        /*034c*/ 	.word	0x0000d3b0


	//   ....[74]....
        /*0350*/ 	.word	0x0000d560


	//   ....[75]....
        /*0354*/ 	.word	0x0000d600


	//   ....[76]....
        /*0358*/ 	.word	0x0000d710


	//   ....[77]....
        /*035c*/ 	.word	0x0000d7b0


	//   ....[78]....
        /*0360*/ 	.word	0x0000d960


	//   ....[79]....
        /*0364*/ 	.word	0x0000da00


	//   ....[80]....
        /*0368*/ 	.word	0x0000db10


	//   ....[81]....
        /*036c*/ 	.word	0x0000dbb0


	//   ....[82]....
        /*0370*/ 	.word	0x0000dd50


	//   ....[83]....
        /*0374*/ 	.word	0x0000ddf0


	//   ....[84]....
        /*0378*/ 	.word	0x0000df00


	//   ....[85]....
        /*037c*/ 	.word	0x0000dfa0


	//   ....[86]....
        /*0380*/ 	.word	0x0000ee00


	//   ....[87]....
        /*0384*/ 	.word	0x0000ee90


	//   ....[88]....
        /*0388*/ 	.word	0x0000ef10


	//   ....[89]....
        /*038c*/ 	.word	0x0000ef90


	//   ....[90]....
        /*0390*/ 	.word	0x0000f130


	//   ....[91]....
        /*0394*/ 	.word	0x0000f1b0


	//   ....[92]....
        /*0398*/ 	.word	0x0000f260


	//   ....[93]....
        /*039c*/ 	.word	0x0000f2f0


	//   ....[94]....
        /*03a0*/ 	.word	0x0000f440


	//   ....[95]....
        /*03a4*/ 	.word	0x0000f4c0


	//   ....[96]....
        /*03a8*/ 	.word	0x0000f570


	//   ....[97]....
        /*03ac*/ 	.word	0x0000f600


	//   ....[98]....
        /*03b0*/ 	.word	0x0000f740


	//   ....[99]....
        /*03b4*/ 	.word	0x0000f7b0


	//   ....[100]....
        /*03b8*/ 	.word	0x0000f870


	//   ....[101]....
        /*03bc*/ 	.word	0x0000f900


	//   ....[102]....
        /*03c0*/ 	.word	0x00010090


	//   ....[103]....
        /*03c4*/ 	.word	0x00010110


	//   ....[104]....
        /*03c8*/ 	.word	0x000101c0


	//   ....[105]....
        /*03cc*/ 	.word	0x00010250


	//   ....[106]....
        /*03d0*/ 	.word	0x000103b0


	//   ....[107]....
        /*03d4*/ 	.word	0x00010430


	//   ....[108]....
        /*03d8*/ 	.word	0x000104e0


	//   ....[109]....
        /*03dc*/ 	.word	0x00010570


	//   ....[110]....
        /*03e0*/ 	.word	0x000106d0


	//   ....[111]....
        /*03e4*/ 	.word	0x00010750


	//   ....[112]....
        /*03e8*/ 	.word	0x00010800


	//   ....[113]....
        /*03ec*/ 	.word	0x00010890


	//   ....[114]....
        /*03f0*/ 	.word	0x000109e0


	//   ....[115]....
        /*03f4*/ 	.word	0x00010a60


	//   ....[116]....
        /*03f8*/ 	.word	0x00010b10


	//   ....[117]....
        /*03fc*/ 	.word	0x00010ba0


	//   ....[118]....
        /*0400*/ 	.word	0x00011330


	//   ....[119]....
        /*0404*/ 	.word	0x000113b0


	//   ....[120]....
        /*0408*/ 	.word	0x00011460


	//   ....[121]....
        /*040c*/ 	.word	0x000114f0


	//   ....[122]....
        /*0410*/ 	.word	0x00011650


	//   ....[123]....
        /*0414*/ 	.word	0x000116d0


	//   ....[124]....
        /*0418*/ 	.word	0x00011780


	//   ....[125]....
        /*041c*/ 	.word	0x00011810


	//   ....[126]....
        /*0420*/ 	.word	0x00011970


	//   ....[127]....
        /*0424*/ 	.word	0x000119f0


	//   ....[128]....
        /*0428*/ 	.word	0x00011aa0


	//   ....[129]....
        /*042c*/ 	.word	0x00011b30


	//   ....[130]....
        /*0430*/ 	.word	0x00011c80


	//   ....[131]....
        /*0434*/ 	.word	0x00011d00


	//   ....[132]....
        /*0438*/ 	.word	0x00011db0


	//   ....[133]....
        /*043c*/ 	.word	0x00011e40


	//   ....[134]....
        /*0440*/ 	.word	0x000125c0


	//   ....[135]....
        /*0444*/ 	.word	0x00012670


	//   ....[136]....
        /*0448*/ 	.word	0x00012720


	//   ....[137]....
        /*044c*/ 	.word	0x000127d0


	//   ....[138]....
        /*0450*/ 	.word	0x00012a60


	//   ....[139]....
        /*0454*/ 	.word	0x00012b10


	//----- nvinfo : EIATTR_COOP_GROUP_MASK_REGIDS
	.align		4
.L_123:
        /*0458*/ 	.byte	0x04, 0x29
        /*045a*/ 	.short	(.L_125 - .L_124)


	//   ....[0]....
.L_124:
        /*045c*/ 	.word	0xffffffff


	//   ....[1]....
        /*0460*/ 	.word	0xffffffff


	//   ....[2]....
        /*0464*/ 	.word	0xffffffff


	//   ....[3]....
        /*0468*/ 	.word	0xffffffff


	//   ....[4]....
        /*046c*/ 	.word	0xffffffff


	//   ....[5]....
        /*0470*/ 	.word	0xffffffff


	//   ....[6]....
        /*0474*/ 	.word	0xffffffff


	//   ....[7]....
        /*0478*/ 	.word	0xffffffff


	//   ....[8]....
        /*047c*/ 	.word	0xffffffff


	//   ....[9]....
        /*0480*/ 	.word	0xffffffff


	//   ....[10]....
        /*0484*/ 	.word	0xffffffff


	//   ....[11]....
        /*0488*/ 	.word	0xffffffff


	//   ....[12]....
        /*048c*/ 	.word	0xffffffff


	//   ....[13]....
        /*0490*/ 	.word	0xffffffff


	//   ....[14]....
        /*0494*/ 	.word	0xffffffff


	//   ....[15]....
        /*0498*/ 	.word	0xffffffff


	//   ....[16]....
        /*049c*/ 	.word	0xffffffff


	//   ....[17]....
        /*04a0*/ 	.word	0xffffffff


	//   ....[18]....
        /*04a4*/ 	.word	0xffffffff


	//   ....[19]....
        /*04a8*/ 	.word	0xffffffff


	//   ....[20]....
        /*04ac*/ 	.word	0xffffffff


	//   ....[21]....
        /*04b0*/ 	.word	0xffffffff


	//   ....[22]....
        /*04b4*/ 	.word	0xffffffff


	//   ....[23]....
        /*04b8*/ 	.word	0xffffffff


	//   ....[24]....
        /*04bc*/ 	.word	0xffffffff


	//   ....[25]....
        /*04c0*/ 	.word	0xffffffff


	//   ....[26]....
        /*04c4*/ 	.word	0xffffffff


	//   ....[27]....
        /*04c8*/ 	.word	0xffffffff


	//   ....[28]....
        /*04cc*/ 	.word	0xffffffff


	//   ....[29]....
        /*04d0*/ 	.word	0xffffffff


	//   ....[30]....
        /*04d4*/ 	.word	0xffffffff


	//   ....[31]....
        /*04d8*/ 	.word	0xffffffff


	//   ....[32]....
        /*04dc*/ 	.word	0xffffffff


	//   ....[33]....
        /*04e0*/ 	.word	0xffffffff


	//   ....[34]....
        /*04e4*/ 	.word	0xffffffff


	//   ....[35]....
        /*04e8*/ 	.word	0xffffffff


	//   ....[36]....
        /*04ec*/ 	.word	0xffffffff


	//   ....[37]....
        /*04f0*/ 	.word	0xffffffff


	//   ....[38]....
        /*04f4*/ 	.word	0xffffffff


	//   ....[39]....
        /*04f8*/ 	.word	0xffffffff


	//   ....[40]....
        /*04fc*/ 	.word	0xffffffff


	//   ....[41]....
        /*0500*/ 	.word	0xffffffff


	//   ....[42]....
        /*0504*/ 	.word	0xffffffff


	//   ....[43]....
        /*0508*/ 	.word	0x05000005


	//   ....[44]....
        /*050c*/ 	.word	0x05000005


	//   ....[45]....
        /*0510*/ 	.word	0x05000005


	//   ....[46]....
        /*0514*/ 	.word	0x05000005


	//   ....[47]....
        /*0518*/ 	.word	0x05000005


	//----- nvinfo : EIATTR_COOP_GROUP_INSTR_OFFSETS
	.align		4
.L_125:
        /*051c*/ 	.byte	0x04, 0x28
        /*051e*/ 	.short	(.L_127 - .L_126)


	//   ....[0]....
.L_126:
        /*0520*/ 	.word	0x00003f10


	//   ....[1]....
        /*0524*/ 	.word	0x00003f60


	//   ....[2]....
        /*0528*/ 	.word	0x00003f80


	//   ....[3]....
        /*052c*/ 	.word	0x00003fa0


	//   ....[4]....
        /*0530*/ 	.word	0x00003fc0


	//   ....[5]....
        /*0534*/ 	.word	0x0000b7f0


	//   ....[6]....
        /*0538*/ 	.word	0x0000b810


	//   ....[7]....
        /*053c*/ 	.word	0x0000b830


	//   ....[8]....
        /*0540*/ 	.word	0x0000b850


	//   ....[9]....
        /*0544*/ 	.word	0x0000b870


	//   ....[10]....
        /*0548*/ 	.word	0x0000bbe0


	//   ....[11]....
        /*054c*/ 	.word	0x0000c060


	//   ....[12]....
        /*0550*/ 	.word	0x0000c1c0


	//   ....[13]....
        /*0554*/ 	.word	0x0000c230


	//   ....[14]....
        /*0558*/ 	.word	0x0000c390


	//   ....[15]....
        /*055c*/ 	.word	0x0000c470


	//   ....[16]....
        /*0560*/ 	.word	0x0000c5b0


	//   ....[17]....
        /*0564*/ 	.word	0x0000c620


	//   ....[18]....
        /*0568*/ 	.word	0x0000c760


	//   ....[19]....
        /*056c*/ 	.word	0x0000c870


	//   ....[20]....
        /*0570*/ 	.word	0x0000c9b0


	//   ....[21]....
        /*0574*/ 	.word	0x0000ca20


	//   ....[22]....
        /*0578*/ 	.word	0x0000cb60


	//   ....[23]....
        /*057c*/ 	.word	0x0000cc70


	//   ....[24]....
        /*0580*/ 	.word	0x0000cdb0


	//   ....[25]....
        /*0584*/ 	.word	0x0000ce20


	//   ....[26]....
        /*0588*/ 	.word	0x0000cf60


	//   ....[27]....
        /*058c*/ 	.word	0x0000d0f0


	//   ....[28]....
        /*0590*/ 	.word	0x0000d230


	//   ....[29]....
        /*0594*/ 	.word	0x0000d2a0


	//   ....[30]....
        /*0598*/ 	.word	0x0000d3e0


	//   ....[31]....
        /*059c*/ 	.word	0x0000d4f0


	//   ....[32]....
        /*05a0*/ 	.word	0x0000d630


	//   ....[33]....
        /*05a4*/ 	.word	0x0000d6a0


	//   ....[34]....
        /*05a8*/ 	.word	0x0000d7e0


	//   ....[35]....
        /*05ac*/ 	.word	0x0000d8f0


	//   ....[36]....
        /*05b0*/ 	.word	0x0000da30


	//   ....[37]....
        /*05b4*/ 	.word	0x0000daa0


	//   ....[38]....
        /*05b8*/ 	.word	0x0000dbe0


	//   ....[39]....
        /*05bc*/ 	.word	0x0000dce0


	//   ....[40]....
        /*05c0*/ 	.word	0x0000de20


	//   ....[41]....
        /*05c4*/ 	.word	0x0000de90


	//   ....[42]....
        /*05c8*/ 	.word	0x0000dfd0


	//   ....[43]....
        /*05cc*/ 	.word	0x00012c30


	//   ....[44]....
        /*05d0*/ 	.word	0x00012ca0


	//   ....[45]....
        /*05d4*/ 	.word	0x00012d20


	//   ....[46]....
        /*05d8*/ 	.word	0x00012d90


	//   ....[47]....
        /*05dc*/ 	.word	0x00012e10


	//----- nvinfo : EIATTR_VRC_CTA_INIT_COUNT
	.align		4
.L_127:
        /*05e0*/ 	.byte	0x02, 0x4a
	.zero		1
	.zero		1


	//----- nvinfo : EIATTR_EXIT_INSTR_OFFSETS
	.align		4
        /*05e4*/ 	.byte	0x04, 0x1c
        /*05e6*/ 	.short	(.L_129 - .L_128)


	//   ....[0]....
.L_128:
        /*05e8*/ 	.word	0x00000250


	//   ....[1]....
        /*05ec*/ 	.word	0x000002f0


	//   ....[2]....
        /*05f0*/ 	.word	0x000004f0


	//   ....[3]....
        /*05f4*/ 	.word	0x00000700


	//   ....[4]....
        /*05f8*/ 	.word	0x00004770


	//----- nvinfo : EIATTR_MAX_THREADS
	.align		4
.L_129:
        /*05fc*/ 	.byte	0x04, 0x05
        /*05fe*/ 	.short	(.L_131 - .L_130)
.L_130:
        /*0600*/ 	.word	0x00000400
        /*0604*/ 	.word	0x00000001
        /*0608*/ 	.word	0x00000001


	//----- nvinfo : EIATTR_CRS_STACK_SIZE
	.align		4
.L_131:
        /*060c*/ 	.byte	0x04, 0x1e
        /*060e*/ 	.short	(.L_133 - .L_132)
.L_132:
        /*0610*/ 	.word	0x00000000


	//----- nvinfo : EIATTR_CBANK_PARAM_SIZE
	.align		4
.L_133:
        /*0614*/ 	.byte	0x03, 0x19
        /*0616*/ 	.short	0x0038


	//----- nvinfo : EIATTR_PARAM_CBANK
	.align		4
        /*0618*/ 	.byte	0x04, 0x0a
        /*061a*/ 	.short	(.L_135 - .L_134)
	.align		4
.L_134:
        /*061c*/ 	.word	index@(.nv.constant0._ZN4vllm10persistent22persistent_topk_kernelILj2EEEvNS0_20PersistentTopKParamsE)
        /*0620*/ 	.short	0x0380
        /*0622*/ 	.short	0x0038


	//----- nvinfo : EIATTR_SW_WAR
	.align		4
.L_135:
        /*0624*/ 	.byte	0x04, 0x36
        /*0626*/ 	.short	(.L_137 - .L_136)
.L_136:
        /*0628*/ 	.word	0x00000008
.L_137:


//--------------------- .nv.info._ZN4vllm10persistent22persistent_topk_kernelILj4EEEvNS0_20PersistentTopKParamsE --------------------------
	.section	.nv.info._ZN4vllm10persistent22persistent_topk_kernelILj4EEEvNS0_20PersistentTopKParamsE,"",@"SHT_CUDA_INFO"
	.sectionflags	@""
	.align	4


	//----- nvinfo : EIATTR_CUDA_API_VERSION
	.align		4
        /*0000*/ 	.byte	0x04, 0x37
        /*0002*/ 	.short	(.L_139 - .L_138)
.L_138:
        /*0004*/ 	.word	0x00000082


	//----- nvinfo : EIATTR_KPARAM_INFO
	.align		4
.L_139:
        /*0008*/ 	.byte	0x04, 0x17
        /*000a*/ 	.short	(.L_141 - .L_140)
.L_140:
        /*000c*/ 	.word	0x00000000
        /*0010*/ 	.short	0x0000
        /*0012*/ 	.short	0x0000
        /*0014*/ 	.byte	0x00, 0xf0, 0xe1, 0x00


	//----- nvinfo : EIATTR_SPARSE_MMA_MASK
	.align		4
.L_141:
        /*0018*/ 	.byte	0x03, 0x50
        /*001a*/ 	.short	0x0000


	//----- nvinfo : EIATTR_MAXREG_COUNT
	.align		4
        /*001c*/ 	.byte	0x03, 0x1b
        /*001e*/ 	.short	0x0020


	//----- nvinfo : EIATTR_NUM_BARRIERS
	.align		4
        /*0020*/ 	.byte	0x02, 0x4c
        /*0022*/ 	.byte	0x01
	.zero		1


	//----- nvinfo : EIATTR_ANNOTATIONS
	.align		4
        /*0024*/ 	.byte	0x04, 0x55
        /*0026*/ 	.short	(.L_143 - .L_142)


	//   ....[0]....
.L_142:
        /* <DEDUP_REMOVED lines=34> */


	//----- nvinfo : EIATTR_MERCURY_ISA_VERSION
	.align		4
.L_143:
        /*0230*/ 	.byte	0x03, 0x5f
        /*0232*/ 	.short	0x0101


	//----- nvinfo : EIATTR_INT_WARP_WIDE_INSTR_OFFSETS
	.align		4
        /*0234*/ 	.byte	0x04, 0x31
        /*0236*/ 	.short	(.L_145 - .L_144)


	//   ....[0]....
.L_144:
        /*0238*/ 	.word	0x00004360


	//   ....[1]....
        /*023c*/ 	.word	0x00004370


	//   ....[2]....
        /*0240*/ 	.word	0x00004570


	//   ....[3]....
        /*0244*/ 	.word	0x00004660


	//   ....[4]....
        /*0248*/ 	.word	0x00004950


	//   ....[5]....
        /*024c*/ 	.word	0x00004a10


	//   ....[6]....
        /*0250*/ 	.word	0x00006030


	//   ....[7]....
        /*0254*/ 	.word	0x000060d0


	//   ....[8]....
        /*0258*/ 	.word	0x00006290


	//   ....[9]....
        /*025c*/ 	.word	0x00006340


	//   ....[10]....
        /*0260*/ 	.word	0x00006470


	//   ....[11]....
        /*0264*/ 	.word	0x00006520


	//   ....[12]....
        /*0268*/ 	.word	0x00006650


	//   ....[13]....
        /*026c*/ 	.word	0x000066f0


	//   ....[14]....
        /*0270*/ 	.word	0x00006820


	//   ....[15]....
        /*0274*/ 	.word	0x000068d0


	//   ....[16]....
        /*0278*/ 	.word	0x00006bd0


	//   ....[17]....
        /*027c*/ 	.word	0x00006c80


	//   ....[18]....
        /*0280*/ 	.word	0x00006d90


	//   ....[19]....
        /*0284*/ 	.word	0x00006e30


	//   ....[20]....
        /*0288*/ 	.word	0x00007010


	//   ....[21]....
        /*028c*/ 	.word	0x000070b0


	//   ....[22]....
        /*0290*/ 	.word	0x00007130


	//   ....[23]....
        /*0294*/ 	.word	0x000071e0


	//   ....[24]....
        /*0298*/ 	.word	0x000073d0


	//   ....[25]....
        /*029c*/ 	.word	0x00007480


	//   ....[26]....
        /*02a0*/ 	.word	0x00007590


	//   ....[27]....
        /*02a4*/ 	.word	0x00007630


	//   ....[28]....
        /*02a8*/ 	.word	0x00007780


	//   ....[29]....
        /*02ac*/ 	.word	0x00007830


	//   ....[30]....
        /*02b0*/ 	.word	0x00007940


	//   ....[31]....
        /*02b4*/ 	.word	0x000079e0


	//   ....[32]....
        /*02b8*/ 	.word	0x00007b20


	//   ....[33]....
        /*02bc*/ 	.word	0x00007bd0


	//   ....[34]....
        /*02c0*/ 	.word	0x00007ce0


	//   ....[35]....
        /*02c4*/ 	.word	0x00007d80


	//   ....[36]....
        /*02c8*/ 	.word	0x00008610


	//   ....[37]....
        /*02cc*/ 	.word	0x000086b0


	//   ....[38]....
        /*02d0*/ 	.word	0x00008730


	//   ....[39]....
        /*02d4*/ 	.word	0x000087e0


	//   ....[40]....
        /*02d8*/ 	.word	0x000090a0


	//   ....[41]....
        /*02dc*/ 	.word	0x00009150


	//   ....[42]....
        /*02e0*/ 	.word	0x00009220


	//   ....[43]....
        /*02e4*/ 	.word	0x000092c0


	//   ....[44]....
        /*02e8*/ 	.word	0x00009b20


	//   ....[45]....
        /*02ec*/ 	.word	0x00009bd0


	//   ....[46]....
        /*02f0*/ 	.word	0x00009ca0


	//   ....[47]....
        /*02f4*/ 	.word	0x00009d40


	//   ....[48]....
        /*02f8*/ 	.word	0x0000a540


	//   ....[49]....
        /*02fc*/ 	.word	0x0000a5f0


	//   ....[50]....
        /*0300*/ 	.word	0x0000a6a0


	//   ....[51]....
        /*0304*/ 	.word	0x0000a740


	//   ....[52]....
        /*0308*/ 	.word	0x0000a970


	//   ....[53]....
        /*030c*/ 	.word	0x0000aa10


	//   ....[54]....
        /*0310*/ 	.word	0x0000c450


	//   ....[55]....
        /*0314*/ 	.word	0x0000c4f0


	//   ....[56]....
        /*0318*/ 	.word	0x0000c620


	//   ....[57]....
        /*031c*/ 	.word	0x0000c6c0


	//   ....[58]....
        /*0320*/ 	.word	0x0000c850


	//   ....[59]....
        /*0324*/ 	.word	0x0000c8f0


	//   ....[60]....
        /*0328*/ 	.word	0x0000ca00


	//   ....[61]....
        /*032c*/ 	.word	0x0000caa0


	//   ....[62]....
        /*0330*/ 	.word	0x0000cc50


	//   ....[63]....
        /*0334*/ 	.word	0x0000ccf0


	//   ....[64]....
        /*0338*/ 	.word	0x0000ce00


	//   ....[65]....
        /*033c*/ 	.word	0x0000cea0


	//   ....[66]....
        /*0340*/ 	.word	0x0000d050


	//   ....[67]....
        /*0344*/ 	.word	0x0000d0f0


	//   ....[68]....
        /*0348*/ 	.word	0x0000d200


	//   ....[69]....
        /*034c*/ 	.word	0x0000d2a0


	//   ....[70]....
        /*0350*/ 	.word	0x0000d4d0


	//   ....[71]....
        /*0354*/ 	.word	0x0000d570


	//   ....[72]....
        /*0358*/ 	.word	0x0000d680


	//   ....[73]....
        /*035c*/ 	.word	0x0000d720


	//   ....[74]....
        /*0360*/ 	.word	0x0000d8d0


	//   ....[75]....
        /*0364*/ 	.word	0x0000d970


	//   ....[76]....
        /*0368*/ 	.word	0x0000da80


	//   ....[77]....
        /*036c*/ 	.word	0x0000db20


	//   ....[78]....
        /*0370*/ 	.word	0x0000dcd0


	//   ....[79]....
        /*0374*/ 	.word	0x0000dd70


	//   ....[80]....
        /*0378*/ 	.word	0x0000de80


	//   ....[81]....
        /*037c*/ 	.word	0x0000df20


	//   ....[82]....
        /*0380*/ 	.word	0x0000e0c0


	//   ....[83]....
        /*0384*/ 	.word	0x0000e160


	//   ....[84]....
        /*0388*/ 	.word	0x0000e270


	//   ....[85]....
        /*038c*/ 	.word	0x0000e310


	//   ....[86]....
        /*0390*/ 	.word	0x0000f170


	//   ....[87]....
        /*0394*/ 	.word	0x0000f200


	//   ....[88]....
        /*0398*/ 	.word	0x0000f280


	//   ....[89]....
        /*039c*/ 	.word	0x0000f300


	//   ....[90]....
        /*03a0*/ 	.word	0x0000f4a0


	//   ....[91]....
        /*03a4*/ 	.word	0x0000f520


	//   ....[92]....
        /*03a8*/ 	.word	0x0000f5d0


	//   ....[93]....
        /*03ac*/ 	.word	0x0000f660


	//   ....[94]....
        /*03b0*/ 	.word	0x0000f7b0


	//   ....[95]....
        /*03b4*/ 	.word	0x0000f830


	//   ....[96]....
        /*03b8*/ 	.word	0x0000f8e0


	//   ....[97]....
        /*03bc*/ 	.word	0x0000f970


	//   ....[98]....
        /*03c0*/ 	.word	0x0000fab0


	//   ....[99]....
        /*03c4*/ 	.word	0x0000fb30


	//   ....[100]....
        /*03c8*/ 	.word	0x0000fbe0


	//   ....[101]....
        /*03cc*/ 	.word	0x0000fc70


	//   ....[102]....
        /*03d0*/ 	.word	0x000103f0


	//   ....[103]....
        /*03d4*/ 	.word	0x00010470


	//   ....[104]....
        /*03d8*/ 	.word	0x00010520


	//   ....[105]....
        /*03dc*/ 	.word	0x000105b0


	//   ....[106]....
        /*03e0*/ 	.word	0x00010710


	//   ....[107]....
        /*03e4*/ 	.word	0x00010790


	//   ....[108]....
        /*03e8*/ 	.word	0x00010840


	//   ....[109]....
        /*03ec*/ 	.word	0x000108d0


	//   ....[110]....
        /*03f0*/ 	.word	0x00010a30


	//   ....[111]....
        /*03f4*/ 	.word	0x00010ab0


	//   ....[112]....
        /*03f8*/ 	.word	0x00010b60


	//   ....[113]....
        /*03fc*/ 	.word	0x00010bf0


	//   ....[114]....
        /*0400*/ 	.word	0x00010d40


	//   ....[115]....
        /*0404*/ 	.word	0x00010db0


	//   ....[116]....
        /*0408*/ 	.word	0x00010e70


	//   ....[117]....
        /*040c*/ 	.word	0x00010f00


	//   ....[118]....
        /*0410*/ 	.word	0x00011680


	//   ....[119]....
        /*0414*/ 	.word	0x00011700


	//   ....[120]....
        /*0418*/ 	.word	0x000117b0


	//   ....[121]....
        /*041c*/ 	.word	0x00011840


	//   ....[122]....
        /*0420*/ 	.word	0x000119a0


	//   ....[123]....
        /*0424*/ 	.word	0x00011a20


	//   ....[124]....
        /*0428*/ 	.word	0x00011ad0


	//   ....[125]....
        /*042c*/ 	.word	0x00011b60


	//   ....[126]....
        /*0430*/ 	.word	0x00011cc0


	//   ....[127]....
        /*0434*/ 	.word	0x00011d40


	//   ....[128]....
        /*0438*/ 	.word	0x00011df0


	//   ....[129]....
        /*043c*/ 	.word	0x00011e80


	//   ....[130]....
        /*0440*/ 	.word	0x00011fd0


	//   ....[131]....
        /*0444*/ 	.word	0x00012040


	//   ....[132]....
        /*0448*/ 	.word	0x00012100


	//   ....[133]....
        /*044c*/ 	.word	0x00012190


	//   ....[134]....
        /*0450*/ 	.word	0x00012900


	//   ....[135]....
        /*0454*/ 	.word	0x000129b0


	//   ....[136]....
        /*0458*/ 	.word	0x00012a60


	//   ....[137]....
        /*045c*/ 	.word	0x00012b10


	//   ....[138]....
        /*0460*/ 	.word	0x00012da0


	//   ....[139]....
        /*0464*/ 	.word	0x00012e50


	//----- nvinfo : EIATTR_COOP_GROUP_MASK_REGIDS
	.align		4
.L_145:
        /*0468*/ 	.byte	0x04, 0x29
        /*046a*/ 	.short	(.L_147 - .L_146)


	//   ....[0]....
.L_146:
        /*046c*/ 	.word	0xffffffff


	//   ....[1]....
        /*0470*/ 	.word	0xffffffff


	//   ....[2]....
        /*0474*/ 	.word	0xffffffff


	//   ....[3]....
        /*0478*/ 	.word	0xffffffff


	//   ....[4]....
        /*047c*/ 	.word	0xffffffff


	//   ....[5]....
        /*0480*/ 	.word	0xffffffff


	//   ....[6]....
        /*0484*/ 	.word	0xffffffff


	//   ....[7]....
        /*0488*/ 	.word	0xffffffff


	//   ....[8]....
        /*048c*/ 	.word	0xffffffff


	//   ....[9]....
        /*0490*/ 	.word	0xffffffff


	//   ....[10]....
        /*0494*/ 	.word	0xffffffff


	//   ....[11]....
        /*0498*/ 	.word	0xffffffff


	//   ....[12]....
        /*049c*/ 	.word	0xffffffff


	//   ....[13]....
        /*04a0*/ 	.word	0xffffffff


	//   ....[14]....
        /*04a4*/ 	.word	0xffffffff


	//   ....[15]....
        /*04a8*/ 	.word	0xffffffff


	//   ....[16]....
        /*04ac*/ 	.word	0xffffffff


	//   ....[17]....
        /*04b0*/ 	.word	0xffffffff


	//   ....[18]....
        /*04b4*/ 	.word	0xffffffff


	//   ....[19]....
        /*04b8*/ 	.word	0xffffffff


	//   ....[20]....
        /*04bc*/ 	.word	0xffffffff


	//   ....[21]....
        /*04c0*/ 	.word	0xffffffff


	//   ....[22]....
        /*04c4*/ 	.word	0xffffffff


	//   ....[23]....
        /*04c8*/ 	.word	0xffffffff


	//   ....[24]....
        /*04cc*/ 	.word	0xffffffff


	//   ....[25]....
        /*04d0*/ 	.word	0xffffffff


	//   ....[26]....
        /*04d4*/ 	.word	0xffffffff


	//   ....[27]....
        /*04d8*/ 	.word	0xffffffff


	//   ....[28]....
        /*04dc*/ 	.word	0xffffffff


	//   ....[29]....
        /*04e0*/ 	.word	0xffffffff


	//   ....[30]....
        /*04e4*/ 	.word	0xffffffff


	//   ....[31]....
        /*04e8*/ 	.word	0xffffffff


	//   ....[32]....
        /*04ec*/ 	.word	0xffffffff


	//   ....[33]....
        /*04f0*/ 	.word	0xffffffff


	//   ....[34]....
        /*04f4*/ 	.word	0xffffffff


	//   ....[35]....
        /*04f8*/ 	.word	0xffffffff


	//   ....[36]....
        /*04fc*/ 	.word	0xffffffff


	//   ....[37]....
        /*0500*/ 	.word	0xffffffff


	//   ....[38]....
        /*0504*/ 	.word	0xffffffff


	//   ....[39]....
        /*0508*/ 	.word	0xffffffff


	//   ....[40]....
        /*050c*/ 	.word	0xffffffff


	//   ....[41]....
        /*0510*/ 	.word	0xffffffff


	//   ....[42]....
        /*0514*/ 	.word	0xffffffff


	//   ....[43]....
        /*0518*/ 	.word	0x05000003


	//   ....[44]....
        /*051c*/ 	.word	0x05000003


	//   ....[45]....
        /*0520*/ 	.word	0x05000003


	//   ....[46]....
        /*0524*/ 	.word	0x05000003


	//   ....[47]....
        /*0528*/ 	.word	0x05000003


	//----- nvinfo : EIATTR_COOP_GROUP_INSTR_OFFSETS
	.align		4
.L_147:
        /*052c*/ 	.byte	0x04, 0x28
        /*052e*/ 	.short	(.L_149 - .L_148)


	//   ....[0]....
.L_148:
        /*0530*/ 	.word	0x00004260


	//   ....[1]....
        /*0534*/ 	.word	0x000042b0


	//   ....[2]....
        /*0538*/ 	.word	0x000042d0


	//   ....[3]....
        /*053c*/ 	.word	0x000042f0


	//   ....[4]....
        /*0540*/ 	.word	0x00004310


	//   ....[5]....
        /*0544*/ 	.word	0x0000bb70


	//   ....[6]....
        /*0548*/ 	.word	0x0000bb90


	//   ....[7]....
        /*054c*/ 	.word	0x0000bbb0


	//   ....[8]....
        /*0550*/ 	.word	0x0000bbd0


	//   ....[9]....
        /*0554*/ 	.word	0x0000bbf0


	//   ....[10]....
        /*0558*/ 	.word	0x0000bf40


	//   ....[11]....
        /*055c*/ 	.word	0x0000c3d0


	//   ....[12]....
        /*0560*/ 	.word	0x0000c530


	//   ....[13]....
        /*0564*/ 	.word	0x0000c5a0


	//   ....[14]....
        /*0568*/ 	.word	0x0000c700


	//   ....[15]....
        /*056c*/ 	.word	0x0000c7e0


	//   ....[16]....
        /*0570*/ 	.word	0x0000c920


	//   ....[17]....
        /*0574*/ 	.word	0x0000c990


	//   ....[18]....
        /*0578*/ 	.word	0x0000cad0


	//   ....[19]....
        /*057c*/ 	.word	0x0000cbe0


	//   ....[20]....
        /*0580*/ 	.word	0x0000cd20


	//   ....[21]....
        /*0584*/ 	.word	0x0000cd90


	//   ....[22]....
        /*0588*/ 	.word	0x0000ced0


	//   ....[23]....
        /*058c*/ 	.word	0x0000cfe0


	//   ....[24]....
        /*0590*/ 	.word	0x0000d120


	//   ....[25]....
        /*0594*/ 	.word	0x0000d190


	//   ....[26]....
        /*0598*/ 	.word	0x0000d2d0


	//   ....[27]....
        /*059c*/ 	.word	0x0000d460


	//   ....[28]....
        /*05a0*/ 	.word	0x0000d5a0


	//   ....[29]....
        /*05a4*/ 	.word	0x0000d610


	//   ....[30]....
        /*05a8*/ 	.word	0x0000d750


	//   ....[31]....
        /*05ac*/ 	.word	0x0000d860


	//   ....[32]....
        /*05b0*/ 	.word	0x0000d9a0


	//   ....[33]....
        /*05b4*/ 	.word	0x0000da10


	//   ....[34]....
        /*05b8*/ 	.word	0x0000db50


	//   ....[35]....
        /*05bc*/ 	.word	0x0000dc60


	//   ....[36]....
        /*05c0*/ 	.word	0x0000dda0


	//   ....[37]....
        /*05c4*/ 	.word	0x0000de10


	//   ....[38]....
        /*05c8*/ 	.word	0x0000df50


	//   ....[39]....
        /*05cc*/ 	.word	0x0000e050


	//   ....[40]....
        /*05d0*/ 	.word	0x0000e190


	//   ....[41]....
        /*05d4*/ 	.word	0x0000e200


	//   ....[42]....
        /*05d8*/ 	.word	0x0000e340


	//   ....[43]....
        /*05dc*/ 	.word	0x00012f70


	//   ....[44]....
        /*05e0*/ 	.word	0x00012fe0


	//   ....[45]....
        /*05e4*/ 	.word	0x00013060


	//   ....[46]....
        /*05e8*/ 	.word	0x000130d0


	//   ....[47]....
        /*05ec*/ 	.word	0x00013150


	//----- nvinfo : EIATTR_VRC_CTA_INIT_COUNT
	.align		4
.L_149:
        /*05f0*/ 	.byte	0x02, 0x4a
	.zero		1
	.zero		1


	//----- nvinfo : EIATTR_EXIT_INSTR_OFFSETS
	.align		4
        /*05f4*/ 	.byte	0x04, 0x1c
        /*05f6*/ 	.short	(.L_151 - .L_150)


	//   ....[0]....
.L_150:
        /*05f8*/ 	.word	0x00000250


	//   ....[1]....
        /*05fc*/ 	.word	0x000002f0


	//   ....[2]....
        /*0600*/ 	.word	0x000004f0


	//   ....[3]....
        /*0604*/ 	.word	0x00000700


	//   ....[4]....
        /*0608*/ 	.word	0x00004af0


	//----- nvinfo : EIATTR_MAX_THREADS
	.align		4
.L_151:
        /*060c*/ 	.byte	0x04, 0x05
        /*060e*/ 	.short	(.L_153 - .L_152)
.L_152:
        /*0610*/ 	.word	0x00000400
        /*0614*/ 	.word	0x00000001
        /*0618*/ 	.word	0x00000001


	//----- nvinfo : EIATTR_CRS_STACK_SIZE
	.align		4
.L_153:
        /*061c*/ 	.byte	0x04, 0x1e
        /*061e*/ 	.short	(.L_155 - .L_154)
.L_154:
        /*0620*/ 	.word	0x00000000


	//----- nvinfo : EIATTR_CBANK_PARAM_SIZE
	.align		4
.L_155:
        /*0624*/ 	.byte	0x03, 0x19
        /*0626*/ 	.short	0x0038


	//----- nvinfo : EIATTR_PARAM_CBANK
	.align		4
        /*0628*/ 	.byte	0x04, 0x0a
        /*062a*/ 	.short	(.L_157 - .L_156)
	.align		4
.L_156:
        /*062c*/ 	.word	index@(.nv.constant0._ZN4vllm10persistent22persistent_topk_kernelILj4EEEvNS0_20PersistentTopKParamsE)
        /*0630*/ 	.short	0x0380
        /*0632*/ 	.short	0x0038


	//----- nvinfo : EIATTR_SW_WAR
	.align		4
.L_157:
        /*0634*/ 	.byte	0x04, 0x36
        /*0636*/ 	.short	(.L_159 - .L_158)
.L_158:
        /*0638*/ 	.word	0x00000008
.L_159:


//--------------------- .nv.info._ZN4vllm25FilteredTopKUnifiedKernelIfiLi4EEEvPKT_PT0_PKS4_jjj --------------------------
	.section	.nv.info._ZN4vllm25FilteredTopKUnifiedKernelIfiLi4EEEvPKT_PT0_PKS4_jjj,"",@"SHT_CUDA_INFO"
	.sectionflags	@""
	.align	4


	//----- nvinfo : EIATTR_CUDA_API_VERSION
	.align		4
        /*0000*/ 	.byte	0x04, 0x37
        /*0002*/ 	.short	(.L_161 - .L_160)
.L_160:
        /*0004*/ 	.word	0x00000082


	//----- nvinfo : EIATTR_KPARAM_INFO
	.align		4
.L_161:
        /*0008*/ 	.byte	0x04, 0x17
        /*000a*/ 	.short	(.L_163 - .L_162)
.L_162:
        /*000c*/ 	.word	0x00000000
        /*0010*/ 	.short	0x0005
        /*0012*/ 	.short	0x0020
        /*0014*/ 	.byte	0x00, 0xf0, 0x11, 0x00


	//----- nvinfo : EIATTR_KPARAM_INFO
	.align		4
.L_163:
        /*0018*/ 	.byte	0x04, 0x17
        /*001a*/ 	.short	(.L_165 - .L_164)
.L_164:
        /*001c*/ 	.word	0x00000000
        /*0020*/ 	.short	0x0004
        /*0022*/ 	.short	0x001c
        /*0024*/ 	.byte	0x00, 0xf0, 0x11, 0x00


	//----- nvinfo : EIATTR_KPARAM_INFO
	.align		4
.L_165:
        /*0028*/ 	.byte	0x04, 0x17
        /*002a*/ 	.short	(.L_167 - .L_166)
.L_166:
        /*002c*/ 	.word	0x00000000
        /*0030*/ 	.short	0x0003
        /*0032*/ 	.short	0x0018
        /*0034*/ 	.byte	0x00, 0xf0, 0x11, 0x00


	//----- nvinfo : EIATTR_KPARAM_INFO
	.align		4
.L_167:
        /*0038*/ 	.byte	0x04, 0x17
        /*003a*/ 	.short	(.L_169 - .L_168)
.L_168:
        /*003c*/ 	.word	0x00000000
        /*0040*/ 	.short	0x0002
        /*0042*/ 	.short	0x0010
        /*0044*/ 	.byte	0x00, 0xf5, 0x21, 0x00


	//----- nvinfo : EIATTR_KPARAM_INFO
	.align		4
.L_169:
        /*0048*/ 	.byte	0x04, 0x17
        /*004a*/ 	.short	(.L_171 - .L_170)
.L_170:
        /*004c*/ 	.word	0x00000000
        /*0050*/ 	.short	0x0001
        /*0052*/ 	.short	0x0008
        /*0054*/ 	.byte	0x00, 0xf5, 0x21, 0x00


	//----- nvinfo : EIATTR_KPARAM_INFO
	.align		4
.L_171:
        /*0058*/ 	.byte	0x04, 0x17
        /*005a*/ 	.short	(.L_173 - .L_172)
.L_172:
        /*005c*/ 	.word	0x00000000
        /*0060*/ 	.short	0x0000
        /*0062*/ 	.short	0x0000
        /*0064*/ 	.byte	0x00, 0xf5, 0x21, 0x00


	//----- nvinfo : EIATTR_SPARSE_MMA_MASK
	.align		4
.L_173:
        /*0068*/ 	.byte	0x03, 0x50
        /*006a*/ 	.short	0x0000


	//----- nvinfo : EIATTR_MAXREG_COUNT
	.align		4
        /*006c*/ 	.byte	0x03, 0x1b
        /*006e*/ 	.short	0x0040


	//----- nvinfo : EIATTR_NUM_BARRIERS
	.align		4
        /*0070*/ 	.byte	0x02, 0x4c
        /*0072*/ 	.byte	0x01
	.zero		1


	//----- nvinfo : EIATTR_MERCURY_ISA_VERSION
	.align		4
        /*0074*/ 	.byte	0x03, 0x5f
        /*0076*/ 	.short	0x0101


	//----- nvinfo : EIATTR_INT_WARP_WIDE_INSTR_OFFSETS
	.align		4
        /*0078*/ 	.byte	0x04, 0x31
        /*007a*/ 	.short	(.L_175 - .L_174)


	//   ....[0]....
.L_174:
        /*007c*/ 	.word	0x000028b0


	//   ....[1]....
        /*0080*/ 	.word	0x00002960


	//   ....[2]....
        /*0084*/ 	.word	0x000029f0


	//   ....[3]....
        /*0088*/ 	.word	0x00002ac0


	//   ....[4]....
        /*008c*/ 	.word	0x00002b40


	//   ....[5]....
        /*0090*/ 	.word	0x00002c10


	//   ....[6]....
        /*0094*/ 	.word	0x00002c90


	//   ....[7]....
        /*0098*/ 	.word	0x00002d60


	//   ....[8]....
        /*009c*/ 	.word	0x00003370


	//   ....[9]....
        /*00a0*/ 	.word	0x00003440


	//   ....[10]....
        /*00a4*/ 	.word	0x000034e0


	//   ....[11]....
        /*00a8*/ 	.word	0x000035b0


	//   ....[12]....
        /*00ac*/ 	.word	0x00003650


	//   ....[13]....
        /*00b0*/ 	.word	0x00003720


	//   ....[14]....
        /*00b4*/ 	.word	0x000037c0


	//   ....[15]....
        /*00b8*/ 	.word	0x00003890


	//   ....[16]....
        /*00bc*/ 	.word	0x00003930


	//   ....[17]....
        /*00c0*/ 	.word	0x00003a10


	//   ....[18]....
        /*00c4*/ 	.word	0x00003aa0


	//   ....[19]....
        /*00c8*/ 	.word	0x00003b70


	//   ....[20]....
        /*00cc*/ 	.word	0x00003c10


	//   ....[21]....
        /*00d0*/ 	.word	0x00003ce0


	//   ....[22]....
        /*00d4*/ 	.word	0x00003d80


	//   ....[23]....
        /*00d8*/ 	.word	0x00003e50


	//   ....[24]....
        /*00dc*/ 	.word	0x000040d0


	//   ....[25]....
        /*00e0*/ 	.word	0x000041a0


	//   ....[26]....
        /*00e4*/ 	.word	0x00004590


	//   ....[27]....
        /*00e8*/ 	.word	0x00004640


	//   ....[28]....
        /*00ec*/ 	.word	0x000046d0


	//   ....[29]....
        /*00f0*/ 	.word	0x00004790


	//   ....[30]....
        /*00f4*/ 	.word	0x00004820


	//   ....[31]....
        /*00f8*/ 	.word	0x000048d0


	//   ....[32]....
        /*00fc*/ 	.word	0x00004960


	//   ....[33]....
        /*0100*/ 	.word	0x00004a20


	//   ....[34]....
        /*0104*/ 	.word	0x00004ce0


	//   ....[35]....
        /*0108*/ 	.word	0x00004d70


	//   ....[36]....
        /*010c*/ 	.word	0x00004e90


	//   ....[37]....
        /*0110*/ 	.word	0x00004f50


	//   ....[38]....
        /*0114*/ 	.word	0x00005090


	//   ....[39]....
        /*0118*/ 	.word	0x00005130


	//   ....[40]....
        /*011c*/ 	.word	0x00005240


	//   ....[41]....
        /*0120*/ 	.word	0x00005300


	//   ....[42]....
        /*0124*/ 	.word	0x00005440


	//   ....[43]....
        /*0128*/ 	.word	0x000054e0


	//   ....[44]....
        /*012c*/ 	.word	0x000055f0


	//   ....[45]....
        /*0130*/ 	.word	0x000056b0


	//   ....[46]....
        /*0134*/ 	.word	0x000057f0


	//   ....[47]....
        /*0138*/ 	.word	0x00005890


	//   ....[48]....
        /*013c*/ 	.word	0x000059a0


	//   ....[49]....
        /*0140*/ 	.word	0x00005a60


	//   ....[50]....
        /*0144*/ 	.word	0x00005c10


	//   ....[51]....
        /*0148*/ 	.word	0x00005ce0


	//   ....[52]....
        /*014c*/ 	.word	0x00005d60


	//   ....[53]....
        /*0150*/ 	.word	0x00005e20


	//   ....[54]....
        /*0154*/ 	.word	0x00006010


	//   ....[55]....
        /*0158*/ 	.word	0x000060d0


	//   ....[56]....
        /*015c*/ 	.word	0x000061f0


	//   ....[57]....
        /*0160*/ 	.word	0x000062c0


	//   ....[58]....
        /*0164*/ 	.word	0x00006400


	//   ....[59]....
        /*0168*/ 	.word	0x000064a0


	//   ....[60]....
        /*016c*/ 	.word	0x000065e0


	//   ....[61]....
        /*0170*/ 	.word	0x000066b0


	//   ....[62]....
        /*0174*/ 	.word	0x000067f0


	//   ....[63]....
        /*0178*/ 	.word	0x00006890


	//   ....[64]....
        /*017c*/ 	.word	0x000069d0


	//   ....[65]....
        /*0180*/ 	.word	0x00006aa0


	//   ....[66]....
        /*0184*/ 	.word	0x00006c20


	//   ....[67]....
        /*0188*/ 	.word	0x00006cc0


	//   ....[68]....
        /*018c*/ 	.word	0x00006e00


	//   ....[69]....
        /*0190*/ 	.word	0x00006ed0


	//   ....[70]....
        /*0194*/ 	.word	0x00007010


	//   ....[71]....
        /*0198*/ 	.word	0x000070d0


	//   ....[72]....
        /*019c*/ 	.word	0x000071f0


	//   ....[73]....
        /*01a0*/ 	.word	0x000072b0


	//   ....[74]....
        /*01a4*/ 	.word	0x00007400


	//   ....[75]....
        /*01a8*/ 	.word	0x000074a0


	//   ....[76]....
        /*01ac*/ 	.word	0x000075e0


	//   ....[77]....
        /*01b0*/ 	.word	0x000076b0


	//   ....[78]....
        /*01b4*/ 	.word	0x000077f0


	//   ....[79]....
        /*01b8*/ 	.word	0x000078a0


	//   ....[80]....
        /*01bc*/ 	.word	0x000079d0


	//   ....[81]....
        /*01c0*/ 	.word	0x00007a90


	//   ....[82]....
        /*01c4*/ 	.word	0x00007d20


	//   ....[83]....
        /*01c8*/ 	.word	0x00007dc0


	//   ....[84]....
        /*01cc*/ 	.word	0x00007f00


	//   ....[85]....
        /*01d0*/ 	.word	0x00007fd0


	//   ....[86]....
        /*01d4*/ 	.word	0x000081c0


	//   ....[87]....
        /*01d8*/ 	.word	0x00008270


	//   ....[88]....
        /*01dc*/ 	.word	0x000082f0


	//   ....[89]....
        /*01e0*/ 	.word	0x00008390


	//   ....[90]....
        /*01e4*/ 	.word	0x000085b0


	//   ....[91]....
        /*01e8*/ 	.word	0x00008650


	//   ....[92]....
        /*01ec*/ 	.word	0x00008790


	//   ....[93]....
        /*01f0*/ 	.word	0x00008840


	//   ....[94]....
        /*01f4*/ 	.word	0x00008990


	//   ....[95]....
        /*01f8*/ 	.word	0x00008a30


	//   ....[96]....
        /*01fc*/ 	.word	0x00008b70


	//   ....[97]....
        /*0200*/ 	.word	0x00008c20


	//   ....[98]....
        /*0204*/ 	.word	0x00008d60


	//   ....[99]....
        /*0208*/ 	.word	0x00008e00


	//   ....[100]....
        /*020c*/ 	.word	0x00008f40


	//   ....[101]....
        /*0210*/ 	.word	0x00008ff0


	//   ....[102]....
        /*0214*/ 	.word	0x00009880


	//   ....[103]....
        /*0218*/ 	.word	0x00009950


	//   ....[104]....
        /*021c*/ 	.word	0x000099e0


	//   ....[105]....
        /*0220*/ 	.word	0x00009a80


	//   ....[106]....
        /*0224*/ 	.word	0x0000a380


	//   ....[107]....
        /*0228*/ 	.word	0x0000a420


	//   ....[108]....
        /*022c*/ 	.word	0x0000a4f0


	//   ....[109]....
        /*0230*/ 	.word	0x0000a5c0


	//   ....[110]....
        /*0234*/ 	.word	0x0000ae60


	//   ....[111]....
        /*0238*/ 	.word	0x0000af00


	//   ....[112]....
        /*023c*/ 	.word	0x0000afd0


	//   ....[113]....
        /*0240*/ 	.word	0x0000b0a0


	//   ....[114]....
        /*0244*/ 	.word	0x0000b8f0


	//   ....[115]....
        /*0248*/ 	.word	0x0000b9c0


	//   ....[116]....
        /*024c*/ 	.word	0x0000ba80


	//   ....[117]....
        /*0250*/ 	.word	0x0000bb50


	//   ....[118]....
        /*0254*/ 	.word	0x0000bd80


	//   ....[119]....
        /*0258*/ 	.word	0x0000be50


	//----- nvinfo : EIATTR_VRC_CTA_INIT_COUNT
	.align		4
.L_175:
        /*025c*/ 	.byte	0x02, 0x4a
	.zero		1
	.zero		1


	//----- nvinfo : EIATTR_EXIT_INSTR_OFFSETS
	.align		4
        /*0260*/ 	.byte	0x04, 0x1c
        /*0262*/ 	.short	(.L_177 - .L_176)


	//   ....[0]....
.L_176:
        /*0264*/ 	.word	0x00000040


	//   ....[1]....
        /*0268*/ 	.word	0x000001a0


	//   ....[2]....
        /*026c*/ 	.word	0x000004a0


	//   ....[3]....
        /*0270*/ 	.word	0x00000610


	//   ....[4]....
        /*0274*/ 	.word	0x00000700


	//   ....[5]....
        /*0278*/ 	.word	0x00000750


	//   ....[6]....
        /*027c*/ 	.word	0x0000bef0


	//   ....[7]....
        /*0280*/ 	.word	0x0000c000


	//   ....[8]....
        /*0284*/ 	.word	0x0000c180


	//----- nvinfo : EIATTR_MAX_THREADS
	.align		4
.L_177:
        /*0288*/ 	.byte	0x04, 0x05
        /*028a*/ 	.short	(.L_179 - .L_178)
.L_178:
        /*028c*/ 	.word	0x00000400
        /*0290*/ 	.word	0x00000001
        /*0294*/ 	.word	0x00000001


	//----- nvinfo : EIATTR_CRS_STACK_SIZE
	.align		4
.L_179:
        /*0298*/ 	.byte	0x04, 0x1e
        /*029a*/ 	.short	(.L_181 - .L_180)
.L_180:
        /*029c*/ 	.word	0x00000000


	//----- nvinfo : EIATTR_CBANK_PARAM_SIZE
	.align		4
.L_181:
        /*02a0*/ 	.byte	0x03, 0x19
        /*02a2*/ 	.short	0x0024


	//----- nvinfo : EIATTR_PARAM_CBANK
	.align		4
        /*02a4*/ 	.byte	0x04, 0x0a
        /*02a6*/ 	.short	(.L_183 - .L_182)
	.align		4
.L_182:
        /*02a8*/ 	.word	index@(.nv.constant0._ZN4vllm25FilteredTopKUnifiedKernelIfiLi4EEEvPKT_PT0_PKS4_jjj)
        /*02ac*/ 	.short	0x0380
        /*02ae*/ 	.short	0x0024


	//----- nvinfo : EIATTR_SW_WAR
	.align		4
.L_183:
        /*02b0*/ 	.byte	0x04, 0x36
        /*02b2*/ 	.short	(.L_185 - .L_184)
.L_184:
        /*02b4*/ 	.word	0x00000008
.L_185:


//--------------------- .nv.info._ZN4vllm25FilteredTopKUnifiedKernelIfiLi2EEEvPKT_PT0_PKS4_jjj --------------------------
	.section	.nv.info._ZN4vllm25FilteredTopKUnifiedKernelIfiLi2EEEvPKT_PT0_PKS4_jjj,"",@"SHT_CUDA_INFO"
	.sectionflags	@""
	.align	4


	//----- nvinfo : EIATTR_CUDA_API_VERSION
	.align		4
        /*0000*/ 	.byte	0x04, 0x37
        /*0002*/ 	.short	(.L_187 - .L_186)
.L_186:
        /*0004*/ 	.word	0x00000082


	//----- nvinfo : EIATTR_KPARAM_INFO
	.align		4
.L_187:
        /*0008*/ 	.byte	0x04, 0x17
        /*000a*/ 	.short	(.L_189 - .L_188)
.L_188:
        /*000c*/ 	.word	0x00000000
        /*0010*/ 	.short	0x0005
        /*0012*/ 	.short	0x0020
        /*0014*/ 	.byte	0x00, 0xf0, 0x11, 0x00


	//----- nvinfo : EIATTR_KPARAM_INFO
	.align		4
.L_189:
        /*0018*/ 	.byte	0x04, 0x17
        /*001a*/ 	.short	(.L_191 - .L_190)
.L_190:
        /*001c*/ 	.word	0x00000000
        /*0020*/ 	.short	0x0004
        /*0022*/ 	.short	0x001c
        /*0024*/ 	.byte	0x00, 0xf0, 0x11, 0x00


	//----- nvinfo : EIATTR_KPARAM_INFO
	.align		4
.L_191:
        /*0028*/ 	.byte	0x04, 0x17
        /*002a*/ 	.short	(.L_193 - .L_192)
.L_192:
        /*002c*/ 	.word	0x00000000
        /*0030*/ 	.short	0x0003
        /*0032*/ 	.short	0x0018
        /*0034*/ 	.byte	0x00, 0xf0, 0x11, 0x00


	//----- nvinfo : EIATTR_KPARAM_INFO
	.align		4
.L_193:
        /*0038*/ 	.byte	0x04, 0x17
        /*003a*/ 	.short	(.L_195 - .L_194)
.L_194:
        /*003c*/ 	.word	0x00000000
        /*0040*/ 	.short	0x0002
        /*0042*/ 	.short	0x0010
        /*0044*/ 	.byte	0x00, 0xf5, 0x21, 0x00


	//----- nvinfo : EIATTR_KPARAM_INFO
	.align		4
.L_195:
        /*0048*/ 	.byte	0x04, 0x17
        /*004a*/ 	.short	(.L_197 - .L_196)
.L_196:
        /*004c*/ 	.word	0x00000000
        /*0050*/ 	.short	0x0001
        /*0052*/ 	.short	0x0008
        /*0054*/ 	.byte	0x00, 0xf5, 0x21, 0x00


	//----- nvinfo : EIATTR_KPARAM_INFO
	.align		4
.L_197:
        /*0058*/ 	.byte	0x04, 0x17
        /*005a*/ 	.short	(.L_199 - .L_198)
.L_198:
        /*005c*/ 	.word	0x00000000
        /*0060*/ 	.short	0x0000
        /*0062*/ 	.short	0x0000
        /*0064*/ 	.byte	0x00, 0xf5, 0x21, 0x00


	//----- nvinfo : EIATTR_SPARSE_MMA_MASK
	.align		4
.L_199:
        /*0068*/ 	.byte	0x03, 0x50
        /*006a*/ 	.short	0x0000


	//----- nvinfo : EIATTR_MAXREG_COUNT
	.align		4
        /*006c*/ 	.byte	0x03, 0x1b
        /*006e*/ 	.short	0x0040


	//----- nvinfo : EIATTR_NUM_BARRIERS
	.align		4
        /*0070*/ 	.byte	0x02, 0x4c
        /*0072*/ 	.byte	0x01
	.zero		1


	//----- nvinfo : EIATTR_MERCURY_ISA_VERSION
	.align		4
        /*0074*/ 	.byte	0x03, 0x5f
        /*0076*/ 	.short	0x0101


	//----- nvinfo : EIATTR_INT_WARP_WIDE_INSTR_OFFSETS
	.align		4
        /*0078*/ 	.byte	0x04, 0x31
        /*007a*/ 	.short	(.L_201 - .L_200)


	//   ....[0]....
.L_200:
        /*007c*/ 	.word	0x000022e0


	//   ....[1]....
        /*0080*/ 	.word	0x000023a0


	//   ....[2]....
        /*0084*/ 	.word	0x00002420


	//   ....[3]....
        /*0088*/ 	.word	0x000024f0


	//   ....[4]....
        /*008c*/ 	.word	0x00002870


	//   ....[5]....
        /*0090*/ 	.word	0x00002940


	//   ....[6]....
        /*0094*/ 	.word	0x000029d0


	//   ....[7]....
        /*0098*/ 	.word	0x00002ab0


	//   ....[8]....
        /*009c*/ 	.word	0x00002b40


	//   ....[9]....
        /*00a0*/ 	.word	0x00002c10


	//   ....[10]....
        /*00a4*/ 	.word	0x00002cb0


	//   ....[11]....
        /*00a8*/ 	.word	0x00002d90


	//   ....[12]....
        /*00ac*/ 	.word	0x00003000


	//   ....[13]....
        /*00b0*/ 	.word	0x000030d0


	//   ....[14]....
        /*00b4*/ 	.word	0x000034c0


	//   ....[15]....
        /*00b8*/ 	.word	0x00003570


	//   ....[16]....
        /*00bc*/ 	.word	0x00003600


	//   ....[17]....
        /*00c0*/ 	.word	0x000036c0


	//   ....[18]....
        /*00c4*/ 	.word	0x00003750


	//   ....[19]....
        /*00c8*/ 	.word	0x00003800


	//   ....[20]....
        /*00cc*/ 	.word	0x00003890


	//   ....[21]....
        /*00d0*/ 	.word	0x00003950


	//   ....[22]....
        /*00d4*/ 	.word	0x00003be0


	//   ....[23]....
        /*00d8*/ 	.word	0x00003c70


	//   ....[24]....
        /*00dc*/ 	.word	0x00003d90


	//   ....[25]....
        /*00e0*/ 	.word	0x00003e50


	//   ....[26]....
        /*00e4*/ 	.word	0x00003f90


	//   ....[27]....
        /*00e8*/ 	.word	0x00004020


	//   ....[28]....
        /*00ec*/ 	.word	0x00004140


	//   ....[29]....
        /*00f0*/ 	.word	0x00004200


	//   ....[30]....
        /*00f4*/ 	.word	0x00004390


	//   ....[31]....
        /*00f8*/ 	.word	0x00004450


	//   ....[32]....
        /*00fc*/ 	.word	0x000044e0


	//   ....[33]....
        /*0100*/ 	.word	0x00004580


	//   ....[34]....
        /*0104*/ 	.word	0x00004790


	//   ....[35]....
        /*0108*/ 	.word	0x00004830


	//   ....[36]....
        /*010c*/ 	.word	0x00004970


	//   ....[37]....
        /*0110*/ 	.word	0x00004a40


	//   ....[38]....
        /*0114*/ 	.word	0x00004ba0


	//   ....[39]....
        /*0118*/ 	.word	0x00004c60


	//   ....[40]....
        /*011c*/ 	.word	0x00004d80


	//   ....[41]....
        /*0120*/ 	.word	0x00004e40


	//   ....[42]....
        /*0124*/ 	.word	0x00004f90


	//   ....[43]....
        /*0128*/ 	.word	0x00005030


	//   ....[44]....
        /*012c*/ 	.word	0x00005170


	//   ....[45]....
        /*0130*/ 	.word	0x00005240


	//   ....[46]....
        /*0134*/ 	.word	0x000054c0


	//   ....[47]....
        /*0138*/ 	.word	0x00005570


	//   ....[48]....
        /*013c*/ 	.word	0x000056a0


	//   ....[49]....
        /*0140*/ 	.word	0x00005770


	//   ....[50]....
        /*0144*/ 	.word	0x00005960


	//   ....[51]....
        /*0148*/ 	.word	0x00005a10


	//   ....[52]....
        /*014c*/ 	.word	0x00005a90


	//   ....[53]....
        /*0150*/ 	.word	0x00005b30


	//   ....[54]....
        /*0154*/ 	.word	0x00005d50


	//   ....[55]....
        /*0158*/ 	.word	0x00005df0


	//   ....[56]....
        /*015c*/ 	.word	0x00005f30


	//   ....[57]....
        /*0160*/ 	.word	0x00005fd0


	//   ....[58]....
        /*0164*/ 	.word	0x00006130


	//   ....[59]....
        /*0168*/ 	.word	0x000061d0


	//   ....[60]....
        /*016c*/ 	.word	0x00006310


	//   ....[61]....
        /*0170*/ 	.word	0x000063c0


	//   ....[62]....
        /*0174*/ 	.word	0x00006500


	//   ....[63]....
        /*0178*/ 	.word	0x000065a0


	//   ....[64]....
        /*017c*/ 	.word	0x000066e0


	//   ....[65]....
        /*0180*/ 	.word	0x00006780


	//   ....[66]....
        /*0184*/ 	.word	0x00007020


	//   ....[67]....
        /*0188*/ 	.word	0x000070e0


	//   ....[68]....
        /*018c*/ 	.word	0x00007180


	//   ....[69]....
        /*0190*/ 	.word	0x00007220


	//   ....[70]....
        /*0194*/ 	.word	0x00007b20


	//   ....[71]....
        /*0198*/ 	.word	0x00007bc0


	//   ....[72]....
        /*019c*/ 	.word	0x00007c90


	//   ....[73]....
        /*01a0*/ 	.word	0x00007d50


	//   ....[74]....
        /*01a4*/ 	.word	0x00008600


	//   ....[75]....
        /*01a8*/ 	.word	0x000086a0


	//   ....[76]....
        /*01ac*/ 	.word	0x00008770


	//   ....[77]....
        /*01b0*/ 	.word	0x00008830


	//   ....[78]....
        /*01b4*/ 	.word	0x00009090


	//   ....[79]....
        /*01b8*/ 	.word	0x00009160


	//   ....[80]....
        /*01bc*/ 	.word	0x00009220


	//   ....[81]....
        /*01c0*/ 	.word	0x000092e0


	//   ....[82]....
        /*01c4*/ 	.word	0x00009520


	//   ....[83]....
        /*01c8*/ 	.word	0x000095f0


	//----- nvinfo : EIATTR_VRC_CTA_INIT_COUNT
	.align		4
.L_201:
        /*01cc*/ 	.byte	0x02, 0x4a
	.zero		1
	.zero		1


	//----- nvinfo : EIATTR_EXIT_INSTR_OFFSETS
	.align		4
        /*01d0*/ 	.byte	0x04, 0x1c
        /*01d2*/ 	.short	(.L_203 - .L_202)


	//   ....[0]....
.L_202:
        /*01d4*/ 	.word	0x00000040


	//   ....[1]....
        /*01d8*/ 	.word	0x000001a0


	//   ....[2]....
        /*01dc*/ 	.word	0x000004a0


	//   ....[3]....
        /*01e0*/ 	.word	0x00000610


	//   ....[4]....
        /*01e4*/ 	.word	0x00000700


	//   ....[5]....
        /*01e8*/ 	.word	0x00000750


	//   ....[6]....
        /*01ec*/ 	.word	0x00009690


	//   ....[7]....
        /*01f0*/ 	.word	0x00009790


	//   ....[8]....
        /*01f4*/ 	.word	0x00009910


	//----- nvinfo : EIATTR_MAX_THREADS
	.align		4
.L_203:
        /*01f8*/ 	.byte	0x04, 0x05
        /*01fa*/ 	.short	(.L_205 - .L_204)
.L_204:
        /*01fc*/ 	.word	0x00000400
        /*0200*/ 	.word	0x00000001
        /*0204*/ 	.word	0x00000001


	//----- nvinfo : EIATTR_CRS_STACK_SIZE
	.align		4
.L_205:
        /*0208*/ 	.byte	0x04, 0x1e
        /*020a*/ 	.short	(.L_207 - .L_206)
.L_206:
        /*020c*/ 	.word	0x00000000


	//----- nvinfo : EIATTR_CBANK_PARAM_SIZE
	.align		4
.L_207:
        /*0210*/ 	.byte	0x03, 0x19
        /*0212*/ 	.short	0x0024


	//----- nvinfo : EIATTR_PARAM_CBANK
	.align		4
        /*0214*/ 	.byte	0x04, 0x0a
        /*0216*/ 	.short	(.L_209 - .L_208)
	.align		4
.L_208:
        /*0218*/ 	.word	index@(.nv.constant0._ZN4vllm25FilteredTopKUnifiedKernelIfiLi2EEEvPKT_PT0_PKS4_jjj)
        /*021c*/ 	.short	0x0380
        /*021e*/ 	.short	0x0024


	//----- nvinfo : EIATTR_SW_WAR
	.align		4
.L_209:
        /*0220*/ 	.byte	0x04, 0x36
        /*0222*/ 	.short	(.L_211 - .L_210)
.L_210:
        /*0224*/ 	.word	0x00000008
.L_211:


//--------------------- .nv.info._ZN4vllm25FilteredTopKUnifiedKernelIfiLi1EEEvPKT_PT0_PKS4_jjj --------------------------
	.section	.nv.info._ZN4vllm25FilteredTopKUnifiedKernelIfiLi1EEEvPKT_PT0_PKS4_jjj,"",@"SHT_CUDA_INFO"
	.sectionflags	@""
	.align	4


	//----- nvinfo : EIATTR_CUDA_API_VERSION
	.align		4
        /*0000*/ 	.byte	0x04, 0x37
        /*0002*/ 	.short	(.L_213 - .L_212)
.L_212:
        /*0004*/ 	.word	0x00000082


	//----- nvinfo : EIATTR_KPARAM_INFO
	.align		4
.L_213:
        /*0008*/ 	.byte	0x04, 0x17
        /*000a*/ 	.short	(.L_215 - .L_214)
.L_214:
        /*000c*/ 	.word	0x00000000
        /*0010*/ 	.short	0x0005
        /*0012*/ 	.short	0x0020
        /*0014*/ 	.byte	0x00, 0xf0, 0x11, 0x00


	//----- nvinfo : EIATTR_KPARAM_INFO
	.align		4
.L_215:
        /*0018*/ 	.byte	0x04, 0x17
        /*001a*/ 	.short	(.L_217 - .L_216)
.L_216:
        /*001c*/ 	.word	0x00000000
        /*0020*/ 	.short	0x0004
        /*0022*/ 	.short	0x001c
        /*0024*/ 	.byte	0x00, 0xf0, 0x11, 0x00


	//----- nvinfo : EIATTR_KPARAM_INFO
	.align		4
.L_217:
        /*0028*/ 	.byte	0x04, 0x17
        /*002a*/ 	.short	(.L_219 - .L_218)
.L_218:
        /*002c*/ 	.word	0x00000000
        /*0030*/ 	.short	0x0003
        /*0032*/ 	.short	0x0018
        /*0034*/ 	.byte	0x00, 0xf0, 0x11, 0x00


	//----- nvinfo : EIATTR_KPARAM_INFO
	.align		4
.L_219:
        /*0038*/ 	.byte	0x04, 0x17
        /*003a*/ 	.short	(.L_221 - .L_220)
.L_220:
        /*003c*/ 	.word	0x00000000
        /*0040*/ 	.short	0x0002
        /*0042*/ 	.short	0x0010
        /*0044*/ 	.byte	0x00, 0xf5, 0x21, 0x00


	//----- nvinfo : EIATTR_KPARAM_INFO
	.align		4
.L_221:
        /*0048*/ 	.byte	0x04, 0x17
        /*004a*/ 	.short	(.L_223 - .L_222)
.L_222:
        /*004c*/ 	.word	0x00000000
        /*0050*/ 	.short	0x0001
        /*0052*/ 	.short	0x0008
        /*0054*/ 	.byte	0x00, 0xf5, 0x21, 0x00


	//----- nvinfo : EIATTR_KPARAM_INFO
	.align		4
.L_223:
        /*0058*/ 	.byte	0x04, 0x17
        /*005a*/ 	.short	(.L_225 - .L_224)
.L_224:
        /*005c*/ 	.word	0x00000000
        /*0060*/ 	.short	0x0000
        /*0062*/ 	.short	0x0000
        /*0064*/ 	.byte	0x00, 0xf5, 0x21, 0x00


	//----- nvinfo : EIATTR_SPARSE_MMA_MASK
	.align		4
.L_225:
        /*0068*/ 	.byte	0x03, 0x50
        /*006a*/ 	.short	0x0000


	//----- nvinfo : EIATTR_MAXREG_COUNT
	.align		4
        /*006c*/ 	.byte	0x03, 0x1b
        /*006e*/ 	.short	0x0040


	//----- nvinfo : EIATTR_NUM_BARRIERS
	.align		4
        /*0070*/ 	.byte	0x02, 0x4c
        /*0072*/ 	.byte	0x01
	.zero		1


	//----- nvinfo : EIATTR_MERCURY_ISA_VERSION
	.align		4
        /*0074*/ 	.byte	0x03, 0x5f
        /*0076*/ 	.short	0x0101


	//----- nvinfo : EIATTR_INT_WARP_WIDE_INSTR_OFFSETS
	.align		4
        /*0078*/ 	.byte	0x04, 0x31
        /*007a*/ 	.short	(.L_227 - .L_226)


	//   ....[0]....
.L_226:
        /*007c*/ 	.word	0x000012c0


	//   ....[1]....
        /*0080*/ 	.word	0x00001370


	//   ....[2]....
        /*0084*/ 	.word	0x00001620


	//   ....[3]....
        /*0088*/ 	.word	0x000016d0


	//   ....[4]....
        /*008c*/ 	.word	0x00001770


	//   ....[5]....
        /*0090*/ 	.word	0x00001820


	//   ....[6]....
        /*0094*/ 	.word	0x00001ac0


	//   ....[7]....
        /*0098*/ 	.word	0x00001b60


	//   ....[8]....
        /*009c*/ 	.word	0x00001c70


	//   ....[9]....
        /*00a0*/ 	.word	0x00001d30


	//   ....[10]....
        /*00a4*/ 	.word	0x00001f00


	//   ....[11]....
        /*00a8*/ 	.word	0x00001fc0


	//   ....[12]....
        /*00ac*/ 	.word	0x00002050


	//   ....[13]....
        /*00b0*/ 	.word	0x000020f0


	//   ....[14]....
        /*00b4*/ 	.word	0x00002300


	//   ....[15]....
        /*00b8*/ 	.word	0x000023b0


	//   ....[16]....
        /*00bc*/ 	.word	0x000024e0


	//   ....[17]....
        /*00c0*/ 	.word	0x000025a0


	//   ....[18]....
        /*00c4*/ 	.word	0x00002e60


	//   ....[19]....
        /*00c8*/ 	.word	0x00002f30


	//   ....[20]....
        /*00cc*/ 	.word	0x00002fc0


	//   ....[21]....
        /*00d0*/ 	.word	0x00003070


	//   ....[22]....
        /*00d4*/ 	.word	0x00003960


	//   ....[23]....
        /*00d8*/ 	.word	0x00003a10


	//   ....[24]....
        /*00dc*/ 	.word	0x00003ad0


	//   ....[25]....
        /*00e0*/ 	.word	0x00003ba0


	//   ....[26]....
        /*00e4*/ 	.word	0x00004440


	//   ....[27]....
        /*00e8*/ 	.word	0x000044f0


	//   ....[28]....
        /*00ec*/ 	.word	0x000045b0


	//   ....[29]....
        /*00f0*/ 	.word	0x00004680


	//   ....[30]....
        /*00f4*/ 	.word	0x00004ed0


	//   ....[31]....
        /*00f8*/ 	.word	0x00004fa0


	//   ....[32]....
        /*00fc*/ 	.word	0x00005060


	//   ....[33]....
        /*0100*/ 	.word	0x00005120


	//   ....[34]....
        /*0104*/ 	.word	0x00005360


	//   ....[35]....
        /*0108*/ 	.word	0x00005430


	//----- nvinfo : EIATTR_VRC_CTA_INIT_COUNT
	.align		4
.L_227:
        /*010c*/ 	.byte	0x02, 0x4a
	.zero		1
	.zero		1


	//----- nvinfo : EIATTR_EXIT_INSTR_OFFSETS
	.align		4
        /*0110*/ 	.byte	0x04, 0x1c
        /*0112*/ 	.short	(.L_229 - .L_228)


	//   ....[0]....
.L_228:
        /*0114*/ 	.word	0x00000040


	//   ....[1]....
        /*0118*/ 	.word	0x000001a0


	//   ....[2]....
        /*011c*/ 	.word	0x000004a0


	//   ....[3]....
        /*0120*/ 	.word	0x00000610


	//   ....[4]....
        /*0124*/ 	.word	0x00000700


	//   ....[5]....
        /*0128*/ 	.word	0x00000750


	//   ....[6]....
        /*012c*/ 	.word	0x000054d0


	//   ....[7]....
        /*0130*/ 	.word	0x000055d0


	//   ....[8]....
        /*0134*/ 	.word	0x00005750


	//----- nvinfo : EIATTR_MAX_THREADS
	.align		4
.L_229:
        /*0138*/ 	.byte	0x04, 0x05
        /*013a*/ 	.short	(.L_231 - .L_230)
.L_230:
        /*013c*/ 	.word	0x00000400
        /*0140*/ 	.word	0x00000001
        /*0144*/ 	.word	0x00000001


	//----- nvinfo : EIATTR_CRS_STACK_SIZE
	.align		4
.L_231:
        /*0148*/ 	.byte	0x04, 0x1e
        /*014a*/ 	.short	(.L_233 - .L_232)
.L_232:
        /*014c*/ 	.word	0x00000000


	//----- nvinfo : EIATTR_CBANK_PARAM_SIZE
	.align		4
.L_233:
        /*0150*/ 	.byte	0x03, 0x19
        /*0152*/ 	.short	0x0024


	//----- nvinfo : EIATTR_PARAM_CBANK
	.align		4
        /*0154*/ 	.byte	0x04, 0x0a
        /*0156*/ 	.short	(.L_235 - .L_234)
	.align		4
.L_234:
        /*0158*/ 	.word	index@(.nv.constant0._ZN4vllm25FilteredTopKUnifiedKernelIfiLi1EEEvPKT_PT0_PKS4_jjj)
        /*015c*/ 	.short	0x0380
        /*015e*/ 	.short	0x0024


	//----- nvinfo : EIATTR_SW_WAR
	.align		4
.L_235:
        /*0160*/ 	.byte	0x04, 0x36
        /*0162*/ 	.short	(.L_237 - .L_236)
.L_236:
        /*0164*/ 	.word	0x00000008
.L_237:


//--------------------- .nv.info._ZN3cub18CUB_300001_SM_10006detail11EmptyKernelIvEEvv --------------------------
	.section	.nv.info._ZN3cub18CUB_300001_SM_10006detail11EmptyKernelIvEEvv,"",@"SHT_CUDA_INFO"
	.sectionflags	@""
	.align	4


	//----- nvinfo : EIATTR_CUDA_API_VERSION
	.align		4
        /*0000*/ 	.byte	0x04, 0x37
        /*0002*/ 	.short	(.L_239 - .L_238)
.L_238:
        /*0004*/ 	.word	0x00000082


	//----- nvinfo : EIATTR_SPARSE_MMA_MASK
	.align		4
.L_239:
        /*0008*/ 	.byte	0x03, 0x50
        /*000a*/ 	.short	0x0000


	//----- nvinfo : EIATTR_MAXREG_COUNT
	.align		4
        /*000c*/ 	.byte	0x03, 0x1b
        /*000e*/ 	.short	0x00ff


	//----- nvinfo : EIATTR_MERCURY_ISA_VERSION
	.align		4
        /*0010*/ 	.byte	0x03, 0x5f
        /*0012*/ 	.short	0x0101


	//----- nvinfo : EIATTR_VRC_CTA_INIT_COUNT
	.align		4
        /*0014*/ 	.byte	0x02, 0x4a
	.zero		1
	.zero		1


	//----- nvinfo : EIATTR_EXIT_INSTR_OFFSETS
	.align		4
        /*0018*/ 	.byte	0x04, 0x1c
        /*001a*/ 	.short	(.L_241 - .L_240)


	//   ....[0]....
.L_240:
        /*001c*/ 	.word	0x00000010


	//----- nvinfo : EIATTR_SW_WAR
	.align		4
.L_241:
        /*0020*/ 	.byte	0x04, 0x36
        /*0022*/ 	.short	(.L_243 - .L_242)
.L_242:
        /*0024*/ 	.word	0x00000008
.L_243:


//--------------------- .nv.callgraph             --------------------------
	.section	.nv.callgraph,"",@"SHT_CUDA_CALLGRAPH"
	.align	4
	.sectionentsize	8
	.align		4
        /*0000*/ 	.word	0x00000000
	.align		4
        /*0004*/ 	.word	0xffffffff
	.align		4
        /*0008*/ 	.word	0x00000000
	.align		4
        /*000c*/ 	.word	0xfffffffe
	.align		4
        /*0010*/ 	.word	0x00000000
	.align		4
        /*0014*/ 	.word	0xfffffffd
	.align		4
        /*0018*/ 	.word	0x00000000
	.align		4
        /*001c*/ 	.word	0xfffffffc


//--------------------- .nv.constant4             --------------------------
	.section	.nv.constant4,"a",@progbits
	.align	8
	.align		8
.nv.constant4:
        /*0000*/ 	.dword	_ZN37_INTERNAL_1185ba60_7_topk_cu_8dabdab74cuda3std3__45__cpo5beginE
	.align		8
        /*0008*/ 	.dword	_ZN37_INTERNAL_1185ba60_7_topk_cu_8dabdab74cuda3std3__45__cpo3endE
	.align		8
        /*0010*/ 	.dword	_ZN37_INTERNAL_1185ba60_7_topk_cu_8dabdab74cuda3std3__45__cpo6cbeginE
	.align		8
        /*0018*/ 	.dword	_ZN37_INTERNAL_1185ba60_7_topk_cu_8dabdab74cuda3std3__45__cpo4cendE
	.align		8
        /*0020*/ 	.dword	_ZN37_INTERNAL_1185ba60_7_topk_cu_8dabdab74cuda3std3__45__cpo6rbeginE
	.align		8
        /*0028*/ 	.dword	_ZN37_INTERNAL_1185ba60_7_topk_cu_8dabdab74cuda3std3__45__cpo4rendE
	.align		8
        /*0030*/ 	.dword	_ZN37_INTERNAL_1185ba60_7_topk_cu_8dabdab74cuda3std3__45__cpo7crbeginE
	.align		8
        /*0038*/ 	.dword	_ZN37_INTERNAL_1185ba60_7_topk_cu_8dabdab74cuda3std3__45__cpo5crendE
	.align		8
        /*0040*/ 	.dword	_ZN37_INTERNAL_1185ba60_7_topk_cu_8dabdab74cuda3std3__439_GLOBAL__N__1185ba60_7_topk_cu_8dabdab76ignoreE
	.align		8
        /*0048*/ 	.dword	_ZN37_INTERNAL_1185ba60_7_topk_cu_8dabdab74cuda3std3__419piecewise_constructE
	.align		8
        /*0050*/ 	.dword	_ZN37_INTERNAL_1185ba60_7_topk_cu_8dabdab74cuda3std3__48in_placeE
	.align		8
        /*0058*/ 	.dword	_ZN37_INTERNAL_1185ba60_7_topk_cu_8dabdab74cuda3std3__420unreachable_sentinelE
	.align		8
        /*0060*/ 	.dword	_ZN37_INTERNAL_1185ba60_7_topk_cu_8dabdab74cuda3std3__47nulloptE
	.align		8
        /*0068*/ 	.dword	_ZN37_INTERNAL_1185ba60_7_topk_cu_8dabdab74cuda3std3__48unexpectE
	.align		8
        /*0070*/ 	.dword	_ZN37_INTERNAL_1185ba60_7_topk_cu_8dabdab74cuda3std6ranges3__45__cpo4swapE
	.align		8
        /*0078*/ 	.dword	_ZN37_INTERNAL_1185ba60_7_topk_cu_8dabdab74cuda3std6ranges3__45__cpo9iter_moveE
	.align		8
        /*0080*/ 	.dword	_ZN37_INTERNAL_1185ba60_7_topk_cu_8dabdab74cuda3std6ranges3__45__cpo5beginE
	.align		8
        /*0088*/ 	.dword	_ZN37_INTERNAL_1185ba60_7_topk_cu_8dabdab74cuda3std6ranges3__45__cpo3endE
	.align		8
        /*0090*/ 	.dword	_ZN37_INTERNAL_1185ba60_7_topk_cu_8dabdab74cuda3std6ranges3__45__cpo6cbeginE
	.align		8
        /*0098*/ 	.dword	_ZN37_INTERNAL_1185ba60_7_topk_cu_8dabdab74cuda3std6ranges3__45__cpo4cendE
	.align		8
        /*00a0*/ 	.dword	_ZN37_INTERNAL_1185ba60_7_topk_cu_8dabdab74cuda3std6ranges3__45__cpo7advanceE
	.align		8
        /*00a8*/ 	.dword	_ZN37_INTERNAL_1185ba60_7_topk_cu_8dabdab74cuda3std6ranges3__45__cpo9iter_swapE
	.align		8
        /*00b0*/ 	.dword	_ZN37_INTERNAL_1185ba60_7_topk_cu_8dabdab74cuda3std6ranges3__45__cpo4nextE
	.align		8
        /*00b8*/ 	.dword	_ZN37_INTERNAL_1185ba60_7_topk_cu_8dabdab74cuda3std6ranges3__45__cpo4prevE
	.align		8
        /*00c0*/ 	.dword	_ZN37_INTERNAL_1185ba60_7_topk_cu_8dabdab74cuda3std6ranges3__45__cpo4dataE
	.align		8
        /*00c8*/ 	.dword	_ZN37_INTERNAL_1185ba60_7_topk_cu_8dabdab74cuda3std6ranges3__45__cpo5cdataE
	.align		8
        /*00d0*/ 	.dword	_ZN37_INTERNAL_1185ba60_7_topk_cu_8dabdab74cuda3std6ranges3__45__cpo4sizeE
	.align		8
        /*00d8*/ 	.dword	_ZN37_INTERNAL_1185ba60_7_topk_cu_8dabdab74cuda3std6ranges3__45__cpo5ssizeE
	.align		8
        /*00e0*/ 	.dword	_ZN37_INTERNAL_1185ba60_7_topk_cu_8dabdab74cuda3std6ranges3__45__cpo8distanceE
	.align		8
        /*00e8*/ 	.dword	_ZN37_INTERNAL_1185ba60_7_topk_cu_8dabdab76thrust24THRUST_300001_SM_1000_NS6system6detail10sequential3seqE
	.align		8
        /*00f0*/ 	.dword	_ZN37_INTERNAL_1185ba60_7_topk_cu_8dabdab76thrust24THRUST_300001_SM_1000_NS12placeholders2_1E
	.align		8
        /*00f8*/ 	.dword	_ZN37_INTERNAL_1185ba60_7_topk_cu_8dabdab76thrust24THRUST_300001_SM_1000_NS12placeholders2_2E
	.align		8
        /*0100*/ 	.dword	_ZN37_INTERNAL_1185ba60_7_topk_cu_8dabdab76thrust24THRUST_300001_SM_1000_NS12placeholders2_3E
	.align		8
        /*0108*/ 	.dword	_ZN37_INTERNAL_1185ba60_7_topk_cu_8dabdab76thrust24THRUST_300001_SM_1000_NS12placeholders2_4E
	.align		8
        /*0110*/ 	.dword	_ZN37_INTERNAL_1185ba60_7_topk_cu_8dabdab76thrust24THRUST_300001_SM_1000_NS12placeholders2_5E
	.align		8
        /*0118*/ 	.dword	_ZN37_INTERNAL_1185ba60_7_topk_cu_8dabdab76thrust24THRUST_300001_SM_1000_NS12placeholders2_6E
	.align		8
        /*0120*/ 	.dword	_ZN37_INTERNAL_1185ba60_7_topk_cu_8dabdab76thrust24THRUST_300001_SM_1000_NS12placeholders2_7E
	.align		8
        /*0128*/ 	.dword	_ZN37_INTERNAL_1185ba60_7_topk_cu_8dabdab76thrust24THRUST_300001_SM_1000_NS12placeholders2_8E
	.align		8
        /*0130*/ 	.dword	_ZN37_INTERNAL_1185ba60_7_topk_cu_8dabdab76thrust24THRUST_300001_SM_1000_NS12placeholders2_9E
	.align		8
        /*0138*/ 	.dword	_ZN37_INTERNAL_1185ba60_7_topk_cu_8dabdab76thrust24THRUST_300001_SM_1000_NS12placeholders3_10E


//--------------------- .text._ZN4vllm10persistent22persistent_topk_kernelILj1EEEvNS0_20PersistentTopKParamsE --------------------------
	.section	.text._ZN4vllm10persistent22persistent_topk_kernelILj1EEEvNS0_20PersistentTopKParamsE,"ax",@progbits
	.align	128
        .global         _ZN4vllm10persistent22persistent_topk_kernelILj1EEEvNS0_20PersistentTopKParamsE
        .type           _ZN4vllm10persistent22persistent_topk_kernelILj1EEEvNS0_20PersistentTopKParamsE,@function
        .size           _ZN4vllm10persistent22persistent_topk_kernelILj1EEEvNS0_20PersistentTopKParamsE,(.L_x_2115 - _ZN4vllm10persistent22persistent_topk_kernelILj1EEEvNS0_20PersistentTopKParamsE)
        .other          _ZN4vllm10persistent22persistent_topk_kernelILj1EEEvNS0_20PersistentTopKParamsE,@"STO_CUDA_ENTRY STV_DEFAULT"
_ZN4vllm10persistent22persistent_topk_kernelILj1EEEvNS0_20PersistentTopKParamsE:
.text._ZN4vllm10persistent22persistent_topk_kernelILj1EEEvNS0_20PersistentTopKParamsE:
[----:B------:R-:W0:Y:S01]  /*0000*/  LDC R1, c[0x0][0x37c] ;  /* 0x0000df00ff017b82 */ /* 0x000e220000000800 */
[----:B------:R-:W1:Y:S07]  /*0010*/  LDCU UR9, c[0x0][0x3ac] ;  /* 0x00007580ff0977ac */ /* 0x000e6e0008000800 */
[----:B------:R-:W2:Y:S01]  /*0020*/  S2UR UR12, SR_CTAID.X ;  /* 0x00000000000c79c3 */ /* 0x000ea20000002500 */
[----:B0-----:R-:W-:Y:S01]  /*0030*/  VIADD R1, R1, 0xffffff60 ;  /* 0xffffff6001017836 */ /* 0x001fe20000000000 */
[----:B------:R-:W0:Y:S04]  /*0040*/  LDCU UR8, c[0x0][0x370] ;  /* 0x00006e00ff0877ac */ /* 0x000e280008000800 */
[----:B------:R-:W-:Y:S01]  /*0050*/  R2UR UR10, R1 ;  /* 0x00000000010a72ca */ /* 0x000fe200000e0000 */
[----:B------:R-:W-:Y:S01]  /*0060*/  UMOV UR4, URZ ;  /* 0x000000ff00047c82 */ /* 0x000fe20008000000 */
[----:B-1----:R-:W1:Y:S01]  /*0070*/  I2F.U32.RP R0, UR9 ;  /* 0x0000000900007d06 */ /* 0x002e620008209000 */
[----:B------:R-:W-:-:S07]  /*0080*/  ULOP3.LUT UR11, URZ, UR9, URZ, 0x33, !UPT ;  /* 0x00000009ff0b7292 */ /* 0x000fce000f8e33ff */
[----:B-1----:R-:W1:Y:S02]  /*0090*/  MUFU.RCP R0, R0 ;  /* 0x0000000000007308 */ /* 0x002e640000001000 */
[----:B-1----:R-:W-:-:S06]  /*00a0*/  VIADD R2, R0, 0xffffffe ;  /* 0x0ffffffe00027836 */ /* 0x002fcc0000000000 */
[----:B------:R-:W1:Y:S02]  /*00b0*/  F2I.FTZ.U32.TRUNC.NTZ R2, R2 ;  /* 0x0000000200027305 */ /* 0x000e64000021f000 */
[----:B-1----:R-:W-:-:S13]  /*00c0*/  R2UR UR5, R2 ;  /* 0x00000000020572ca */ /* 0x002fda00000e0000 */
[----:B------:R-:W-:-:S04]  /*00d0*/  UIADD3 UR6, UPT, UPT, URZ, -UR5, URZ ;  /* 0x80000005ff067290 */ /* 0x000fc8000fffe0ff */
[----:B------:R-:W-:-:S04]  /*00e0*/  UIMAD UR6, UR6, UR9, URZ ;  /* 0x00000009060672a4 */ /* 0x000fc8000f8e02ff */
[----:B------:R-:W-:-:S07]  /*00f0*/  UIMAD.WIDE.U32 UR4, UR5, UR6, UR4 ;  /* 0x00000006050472a5 */ /* 0x000fce000f8e0004 */
[----:B------:R-:W-:Y:S02]  /*0100*/  UMOV UR6, UR5 ;  /* 0x0000000500067c82 */ /* 0x000fe40008000000 */
[----:B0-----:R-:W-:-:S07]  /*0110*/  UIMAD.WIDE.U32 UR4, UR6, UR8, URZ ;  /* 0x00000008060472a5 */ /* 0x001fce000f8e00ff */
[----:B------:R-:W-:Y:S02]  /*0120*/  UMOV UR7, UR5 ;  /* 0x0000000500077c82 */ /* 0x000fe40008000000 */
[----:B------:R-:W-:-:S04]  /*0130*/  UIADD3 UR4, UPT, UPT, -UR7, URZ, URZ ;  /* 0x000000ff07047290 */ /* 0x000fc8000fffe1ff */
[----:B------:R-:W-:-:S04]  /*0140*/  UIMAD UR4, UR9, UR4, UR8 ;  /* 0x00000004090472a4 */ /* 0x000fc8000f8e0208 */
[----:B------:R-:W-:-:S11]  /*0150*/  UISETP.GE.U32.AND UP0, UPT, UR4, UR9, UPT ;  /* 0x000000090400728c */ /* 0x000fd6000bf06070 */
[----:B------:R-:W-:Y:S02]  /*0160*/  @UP0 UIADD3 UR4, UPT, UPT, UR4, -UR9, URZ ;  /* 0x8000000904040290 */ /* 0x000fe4000fffe0ff */
[----:B------:R-:W-:Y:S02]  /*0170*/  @UP0 UIADD3 UR7, UPT, UPT, UR7, 0x1, URZ ;  /* 0x0000000107070890 */ /* 0x000fe4000fffe0ff */
[----:B------:R-:W-:Y:S02]  /*0180*/  UISETP.GE.U32.AND UP1, UPT, UR4, UR9, UPT ;  /* 0x000000090400728c */ /* 0x000fe4000bf26070 */
[----:B------:R-:W-:Y:S02]  /*0190*/  UISETP.NE.U32.AND UP0, UPT, UR9, URZ, UPT ;  /* 0x000000ff0900728c */ /* 0x000fe4000bf05070 */
[----:B--2---:R-:W-:-:S04]  /*01a0*/  UIMAD.WIDE.U32 UR4, UR6, UR12, URZ ;  /* 0x0000000c060472a5 */ /* 0x004fc8000f8e00ff */
[----:B------:R-:W-:-:S03]  /*01b0*/  UIADD3 UR4, UPT, UPT, -UR5, URZ, URZ ;  /* 0x000000ff05047290 */ /* 0x000fc6000fffe1ff */
[----:B------:R-:W-:Y:S02]  /*01c0*/  @UP1 UIADD3 UR7, UPT, UPT, UR7, 0x1, URZ ;  /* 0x0000000107071890 */ /* 0x000fe4000fffe0ff */
[----:B------:R-:W-:Y:S02]  /*01d0*/  UIMAD UR4, UR9, UR4, UR12 ;  /* 0x00000004090472a4 */ /* 0x000fe4000f8e020c */
[----:B------:R-:W-:Y:S02]  /*01e0*/  USEL UR7, UR11, UR7, !UP0 ;  /* 0x000000070b077287 */ /* 0x000fe4000c000000 */
[----:B------:R-:W-:Y:S02]  /*01f0*/  UISETP.GE.U32.AND UP1, UPT, UR4, UR9, UPT ;  /* 0x000000090400728c */ /* 0x000fe4000bf26070 */
[----:B------:R-:W-:-:S04]  /*0200*/  UIMAD UR6, UR7, UR9, URZ ;  /* 0x00000009070672a4 */ /* 0x000fc8000f8e02ff */
[----:B------:R-:W-:-:S05]  /*0210*/  UISETP.GE.U32.AND UP2, UPT, UR12, UR6, UPT ;  /* 0x000000060c00728c */ /* 0x000fca000bf46070 */
[----:B------:R-:W-:Y:S01]  /*0220*/  @UP1 UIADD3 UR4, UPT, UPT, UR4, -UR9, URZ ;  /* 0x8000000904041290 */ /* 0x000fe2000fffe0ff */
[----:B------:R-:W-:-:S03]  /*0230*/  PLOP3.LUT P0, PT, PT, PT, UP2, 0x80, 0x8 ;  /* 0x000000000008781c */ /* 0x000fc60003f0f028 */
[----:B------:R-:W-:-:S10]  /*0240*/  UISETP.GE.U32.AND UP2, UPT, UR4, UR9, UPT ;  /* 0x000000090400728c */ /* 0x000fd4000bf46070 */
[----:B------:R-:W-:Y:S05]  /*0250*/  @P0 EXIT ;  /* 0x000000000000094d */ /* 0x000fea0003800000 */
[----:B------:R-:W0:Y:S01]  /*0260*/  LDC R0, c[0x0][0x3b0] ;  /* 0x0000ec00ff007b82 */ /* 0x000e220000000800 */
[----:B------:R-:W-:Y:S01]  /*0270*/  @UP1 UIADD3 UR5, UPT, UPT, UR5, 0x1, URZ ;  /* 0x0000000105051890 */ /* 0x000fe2000fffe0ff */
[----:B------:R-:W1:Y:S03]  /*0280*/  S2R R14, SR_TID.X ;  /* 0x00000000000e7919 */ /* 0x000e660000002100 */
[----:B------:R-:W-:-:S04]  /*0290*/  @UP2 UIADD3 UR5, UPT, UPT, UR5, 0x1, URZ ;  /* 0x0000000105052890 */ /* 0x000fc8000fffe0ff */
[----:B------:R-:W-:-:S04]  /*02a0*/  USEL UR11, UR11, UR5, !UP0 ;  /* 0x000000050b0b7287 */ /* 0x000fc8000c000000 */
[----:B------:R-:W-:-:S04]  /*02b0*/  UIADD3 UR4, UPT, UPT, -UR11, URZ, URZ ;  /* 0x000000ff0b047290 */ /* 0x000fc8000fffe1ff */
[----:B------:R-:W-:-:S06]  /*02c0*/  UIMAD UR12, UR9, UR4, UR12 ;  /* 0x00000004090c72a4 */ /* 0x000fcc000f8e020c */
[----:B------:R-:W-:Y:S02]  /*02d0*/  ISETP.NE.AND P0, PT, RZ, UR12, PT ;  /* 0x0000000cff007c0c */ /* 0x000fe4000bf05270 */
[----:B0-----:R-:W-:-:S13]  /*02e0*/  ISETP.LT.U32.AND P1, PT, R0, 0x8001, PT ;  /* 0x000080010000780c */ /* 0x001fda0003f21070 */
[----:B-1----:R-:W-:Y:S05]  /*02f0*/  @P0 EXIT P1 ;  /* 0x000000000000094d */ /* 0x002fea0000800000 */
[----:B------:R-:W0:Y:S01]  /*0300*/  LDCU.64 UR8, c[0x0][0x398] ;  /* 0x00007300ff0877ac */ /* 0x000e220008000a00 */
[----:B------:R-:W-:Y:S01]  /*0310*/  ISETP.GE.U32.AND P1, PT, R0, 0x8001, PT ;  /* 0x000080010000780c */ /* 0x000fe20003f26070 */
[----:B------:R-:W1:Y:S01]  /*0320*/  LDCU.64 UR20, c[0x0][0x358] ;  /* 0x00006b00ff1477ac */ /* 0x000e620008000a00 */
[----:B0-----:R-:W-:-:S11]  /*0330*/  UIMAD.WIDE.U32 UR8, UR11, 0xc10, UR8 ;  /* 0x00000c100b0878a5 */ /* 0x001fd6000f8e0008 */
[----:B------:R-:W-:Y:S05]  /*0340*/  @!P1 BRA `(.L_x_0) ;  /* 0x0000000000549947 */ /* 0x000fea0003800000 */
[----:B------:R-:W-:Y:S05]  /*0350*/  @P0 BRA `(.L_x_1) ;  /* 0x00000000004c0947 */ /* 0x000fea0003800000 */
[C---:B------:R-:W-:Y:S01]  /*0360*/  ISETP.GT.U32.AND P0, PT, R14.reuse, 0xff, PT ;  /* 0x000000ff0e00780c */ /* 0x040fe20003f04070 */
[----:B------:R-:W-:Y:S01]  /*0370*/  IMAD.MOV.U32 R3, RZ, RZ, 0x4 ;  /* 0x00000004ff037424 */ /* 0x000fe200078e00ff */
[C---:B------:R-:W-:Y:S01]  /*0380*/  ISETP.NE.AND P1, PT, R14.reuse, RZ, PT ;  /* 0x000000ff0e00720c */ /* 0x040fe20003f25270 */
[----:B------:R-:W-:Y:S02]  /*0390*/  IMAD.U32 R4, RZ, RZ, UR8 ;  /* 0x00000008ff047e24 */ /* 0x000fe4000f8e00ff */
[----:B------:R-:W-:-:S04]  /*03a0*/  IMAD.WIDE.U32 R2, R14, R3, UR8 ;  /* 0x000000080e027e25 */ /* 0x000fc8000f8e0003 */
[----:B------:R-:W-:Y:S02]  /*03b0*/  IMAD.U32 R5, RZ, RZ, UR9 ;  /* 0x00000009ff057e24 */ /* 0x000fe4000f8e00ff */
[----:B------:R-:W-:Y:S02]  /*03c0*/  IMAD.U32 R6, RZ, RZ, UR8 ;  /* 0x00000008ff067e24 */ /* 0x000fe4000f8e00ff */
[----:B------:R-:W-:Y:S01]  /*03d0*/  IMAD.U32 R7, RZ, RZ, UR9 ;  /* 0x00000009ff077e24 */ /* 0x000fe2000f8e00ff */
[----:B-1----:R0:W-:Y:S01]  /*03e0*/  @!P0 STG.E desc[UR20][R2.64], RZ ;  /* 0x000000ff02008986 */ /* 0x0021e2000c101914 */
[----:B------:R-:W-:Y:S02]  /*03f0*/  IMAD.U32 R8, RZ, RZ, UR8 ;  /* 0x00000008ff087e24 */ /* 0x000fe4000f8e00ff */
[----:B------:R-:W-:Y:S01]  /*0400*/  IMAD.U32 R9, RZ, RZ, UR9 ;  /* 0x00000009ff097e24 */ /* 0x000fe2000f8e00ff */
[----:B------:R0:W-:Y:S01]  /*0410*/  @!P0 STG.E desc[UR20][R2.64+0x400], RZ ;  /* 0x000400ff02008986 */ /* 0x0001e2000c101914 */
[----:B------:R-:W-:-:S02]  /*0420*/  IMAD.U32 R10, RZ, RZ, UR8 ;  /* 0x00000008ff0a7e24 */ /* 0x000fc4000f8e00ff */
[----:B------:R-:W-:Y:S01]  /*0430*/  IMAD.U32 R11, RZ, RZ, UR9 ;  /* 0x00000009ff0b7e24 */ /* 0x000fe2000f8e00ff */
[----:B------:R0:W-:Y:S04]  /*0440*/  @!P0 STG.E desc[UR20][R2.64+0x800], RZ ;  /* 0x000800ff02008986 */ /* 0x0001e8000c101914 */
[----:B------:R0:W-:Y:S04]  /*0450*/  @!P1 STG.E desc[UR20][R4.64+0xc00], RZ ;  /* 0x000c00ff04009986 */ /* 0x0001e8000c101914 */
[----:B------:R0:W-:Y:S04]  /*0460*/  @!P1 STG.E desc[UR20][R6.64+0xc04], RZ ;  /* 0x000c04ff06009986 */ /* 0x0001e8000c101914 */
[----:B------:R0:W-:Y:S04]  /*0470*/  @!P1 STG.E desc[UR20][R8.64+0xc08], RZ ;  /* 0x000c08ff08009986 */ /* 0x0001e8000c101914 */
[----:B------:R0:W-:Y:S02]  /*0480*/  @!P1 STG.E desc[UR20][R10.64+0xc0c], RZ ;  /* 0x000c0cff0a009986 */ /* 0x0001e4000c101914 */
.L_x_1:
[----:B------:R-:W-:Y:S06]  /*0490*/  BAR.SYNC.DEFER_BLOCKING 0x0 ;  /* 0x0000000000007b1d */ /* 0x000fec0000010000 */
.L_x_0:
[----:B------:R-:W2:Y:S02]  /*04a0*/  LDCU UR4, c[0x0][0x3a0] ;  /* 0x00007400ff0477ac */ /* 0x000ea40008000800 */
[----:B--2---:R-:W-:-:S04]  /*04b0*/  UIADD3 UR4, UPT, UPT, UR4, -0x1, URZ ;  /* 0xffffffff04047890 */ /* 0x004fc8000fffe0ff */
[----:B------:R-:W-:-:S04]  /*04c0*/  UIADD3 UR6, UPT, UPT, UR7, UR4, URZ ;  /* 0x0000000407067290 */ /* 0x000fc8000fffe0ff */
[----:B------:R-:W-:-:S06]  /*04d0*/  UISETP.GE.U32.AND UP0, UPT, UR6, UR4, UPT ;  /* 0x000000040600728c */ /* 0x000fcc000bf06070 */
[----:B------:R-:W-:-:S13]  /*04e0*/  PLOP3.LUT P0, PT, PT, PT, UP0, 0x80, 0x8 ;  /* 0x000000000008781c */ /* 0x000fda0003f0f008 */
[----:B-1----:R-:W-:Y:S05]  /*04f0*/  @!P0 EXIT ;  /* 0x000000000000894d */ /* 0x002fea0003800000 */
[----:B------:R-:W1:Y:S01]  /*0500*/  I2F.U32.RP R0, UR7 ;  /* 0x0000000700007d06 */ /* 0x000e620008209000 */
[----:B------:R-:W-:Y:S01]  /*0510*/  UIADD3 UR13, UPT, UPT, URZ, -UR7, URZ ;  /* 0x80000007ff0d7290 */ /* 0x000fe2000fffe0ff */
[----:B------:R-:W-:Y:S01]  /*0520*/  ISETP.GE.U32.AND P1, PT, R14, 0x100, PT ;  /* 0x000001000e00780c */ /* 0x000fe20003f26070 */
[----:B------:R-:W-:Y:S01]  /*0530*/  UMOV UR4, URZ ;  /* 0x000000ff00047c82 */ /* 0x000fe20008000000 */
[----:B------:R-:W-:Y:S02]  /*0540*/  UISETP.NE.U32.AND UP2, UPT, UR7, URZ, UPT ;  /* 0x000000ff0700728c */ /* 0x000fe4000bf45070 */
[----:B------:R-:W-:Y:S02]  /*0550*/  ISETP.EQ.AND P1, PT, RZ, UR12, !P1 ;  /* 0x0000000cff007c0c */ /* 0x000fe4000cf22270 */
[----:B-1----:R-:W0:Y:S02]  /*0560*/  MUFU.RCP R0, R0 ;  /* 0x0000000000007308 */ /* 0x002e240000001000 */
[----:B0-----:R-:W-:-:S06]  /*0570*/  VIADD R2, R0, 0xffffffe ;  /* 0x0ffffffe00027836 */ /* 0x001fcc0000000000 */
[----:B------:R-:W0:Y:S02]  /*0580*/  F2I.FTZ.U32.TRUNC.NTZ R2, R2 ;  /* 0x0000000200027305 */ /* 0x000e24000021f000 */
[----:B0-----:R-:W-:Y:S01]  /*0590*/  R2UR UR5, R2 ;  /* 0x00000000020572ca */ /* 0x001fe200000e0000 */
[----:B------:R-:W-:-:S12]  /*05a0*/  IMAD.MOV.U32 R2, RZ, RZ, RZ ;  /* 0x000000ffff027224 */ /* 0x000fd800078e00ff */
[----:B------:R-:W-:-:S04]  /*05b0*/  UIMAD UR13, UR13, UR5, URZ ;  /* 0x000000050d0d72a4 */ /* 0x000fc8000f8e02ff */
[----:B------:R-:W-:-:S04]  /*05c0*/  UIMAD.WIDE.U32 UR4, UR5, UR13, UR4 ;  /* 0x0000000d050472a5 */ /* 0x000fc8000f8e0004 */
[----:B------:R-:W-:-:S07]  /*05d0*/  UIMAD.WIDE.U32 UR4, UR5, UR6, URZ ;  /* 0x00000006050472a5 */ /* 0x000fce000f8e00ff */
[----:B------:R-:W-:Y:S02]  /*05e0*/  UMOV UR13, UR5 ;  /* 0x00000005000d7c82 */ /* 0x000fe40008000000 */
[----:B------:R-:W-:Y:S02]  /*05f0*/  UIADD3 UR4, UPT, UPT, -UR13, URZ, URZ ;  /* 0x000000ff0d047290 */ /* 0x000fe4000fffe1ff */
[----:B------:R-:W0:Y:S02]  /*0600*/  S2UR UR5, SR_CgaCtaId ;  /* 0x00000000000579c3 */ /* 0x000e240000008800 */
[----:B------:R-:W-:-:S03]  /*0610*/  UIMAD UR6, UR7, UR4, UR6 ;  /* 0x00000004070672a4 */ /* 0x000fc6000f8e0206 */
[----:B------:R-:W-:Y:S01]  /*0620*/  UMOV UR4, 0x400 ;  /* 0x0000040000047882 */ /* 0x000fe20000000000 */
[----:B------:R-:W-:-:S11]  /*0630*/  UISETP.GE.U32.AND UP0, UPT, UR6, UR7, UPT ;  /* 0x000000070600728c */ /* 0x000fd6000bf06070 */
[----:B------:R-:W-:Y:S02]  /*0640*/  @UP0 UIADD3 UR6, UPT, UPT, -UR7, UR6, URZ ;  /* 0x0000000607060290 */ /* 0x000fe4000fffe1ff */
[----:B------:R-:W-:Y:S02]  /*0650*/  @UP0 UIADD3 UR13, UPT, UPT, UR13, 0x1, URZ ;  /* 0x000000010d0d0890 */ /* 0x000fe4000fffe0ff */
[----:B------:R-:W-:Y:S02]  /*0660*/  UISETP.GE.U32.AND UP1, UPT, UR6, UR7, UPT ;  /* 0x000000070600728c */ /* 0x000fe4000bf26070 */
[----:B0-----:R-:W-:-:S06]  /*0670*/  ULEA UR4, UR5, UR4, 0x18 ;  /* 0x0000000405047291 */ /* 0x001fcc000f8ec0ff */
[----:B------:R-:W-:Y:S01]  /*0680*/  LEA R0, R14, UR4, 0x2 ;  /* 0x000000040e007c11 */ /* 0x000fe2000f8e10ff */
[----:B------:R-:W-:Y:S02]  /*0690*/  UMOV UR4, URZ ;  /* 0x000000ff00047c82 */ /* 0x000fe40008000000 */
[----:B------:R-:W-:Y:S02]  /*06a0*/  @UP1 UIADD3 UR13, UPT, UPT, UR13, 0x1, URZ ;  /* 0x000000010d0d1890 */ /* 0x000fe4000fffe0ff */
[----:B------:R-:W-:-:S12]  /*06b0*/  @!UP2 ULOP3.LUT UR13, URZ, UR7, URZ, 0x33, !UPT ;  /* 0x00000007ff0da292 */ /* 0x000fd8000f8e33ff */
.L_x_114:
[----:B0-----:R-:W0:Y:S01]  /*06c0*/  LDCU UR5, c[0x0][0x3a0] ;  /* 0x00007400ff0577ac */ /* 0x001e220008000800 */
[----:B------:R-:W-:-:S04]  /*06d0*/  UIMAD UR6, UR7, UR4, UR11 ;  /* 0x00000004070672a4 */ /* 0x000fc8000f8e020b */
[----:B0-----:R-:W-:-:S06]  /*06e0*/  UISETP.GE.U32.AND UP0, UPT, UR6, UR5, UPT ;  /* 0x000000050600728c */ /* 0x001fcc000bf06070 */
[----:B------:R-:W-:-:S13]  /*06f0*/  PLOP3.LUT P0, PT, PT, PT, UP0, 0x80, 0x8 ;  /* 0x000000000008781c */ /* 0x000fda0003f0f008 */
[----:B-12345:R-:W-:Y:S05]  /*0700*/  @P0 EXIT ;  /* 0x000000000000094d */ /* 0x03efea0003800000 */
[----:B------:R-:W0:Y:S01]  /*0710*/  LDCU.64 UR14, c[0x0][0x390] ;  /* 0x00007200ff0e77ac */ /* 0x000e220008000a00 */
[----:B------:R-:W1:Y:S01]  /*0720*/  LDCU UR5, c[0x0][0x3a4] ;  /* 0x00007480ff0577ac */ /* 0x000e620008000800 */
[----:B------:R-:W2:Y:S01]  /*0730*/  LDCU.128 UR16, c[0x0][0x380] ;  /* 0x00007000ff1077ac */ /* 0x000ea20008000c00 */
[----:B0-----:R-:W-:-:S06]  /*0740*/  UIMAD.WIDE.U32 UR14, UR6, 0x4, UR14 ;  /* 0x00000004060e78a5 */ /* 0x001fcc000f8e000e */
[----:B------:R-:W-:Y:S02]  /*0750*/  IMAD.U32 R4, RZ, RZ, UR14 ;  /* 0x0000000eff047e24 */ /* 0x000fe4000f8e00ff */
[----:B------:R-:W-:-:S05]  /*0760*/  IMAD.U32 R5, RZ, RZ, UR15 ;  /* 0x0000000fff057e24 */ /* 0x000fca000f8e00ff */
[----:B------:R-:W3:Y:S01]  /*0770*/  LDG.E R6, desc[UR20][R4.64] ;  /* 0x0000001404067981 */ /* 0x000ee2000c1e1900 */
[----:B------:R-:W-:Y:S02]  /*0780*/  USHF.L.U32 UR14, UR6, 0xb, URZ ;  /* 0x0000000b060e7899 */ /* 0x000fe400080006ff */
[----:B-1----:R-:W-:Y:S02]  /*0790*/  UIMAD UR5, UR6, UR5, URZ ;  /* 0x00000005060572a4 */ /* 0x002fe4000f8e02ff */
[----:B--2---:R-:W-:Y:S02]  /*07a0*/  UIMAD.WIDE.U32 UR14, UR14, 0x4, UR18 ;  /* 0x000000040e0e78a5 */ /* 0x004fe4000f8e0012 */
[----:B------:R-:W-:Y:S01]  /*07b0*/  UIMAD.WIDE.U32 UR16, UR5, 0x4, UR16 ;  /* 0x00000004051078a5 */ /* 0x000fe2000f8e0010 */
[----:B---3--:R-:W-:-:S13]  /*07c0*/  ISETP.GT.U32.AND P0, PT, R6, 0x8000, PT ;  /* 0x000080000600780c */ /* 0x008fda0003f04070 */
[----:B------:R-:W-:Y:S05]  /*07d0*/  @P0 BRA `(.L_x_2) ;  /* 0x0000000000600947 */ /* 0x000fea0003800000 */
[----:B------:R-:W-:-:S09]  /*07e0*/  UISETP.NE.AND UP0, UPT, UR12, URZ, UPT ;  /* 0x000000ff0c00728c */ /* 0x000fd2000bf05270 */
[----:B------:R-:W-:Y:S05]  /*07f0*/  BRA.U UP0, `(.L_x_3) ;  /* 0x0000003d00687547 */ /* 0x000fea000b800000 */
[----:B------:R-:W-:-:S13]  /*0800*/  ISETP.GT.U32.AND P0, PT, R6, 0x800, PT ;  /* 0x000008000600780c */ /* 0x000fda0003f04070 */
[----:B------:R-:W-:Y:S05]  /*0810*/  @P0 BRA `(.L_x_4) ;  /* 0x0000000000340947 */ /* 0x000fea0003800000 */
[----:B------:R-:W-:Y:S01]  /*0820*/  BSSY.RECONVERGENT B0, `(.L_x_5) ;  /* 0x000000b000007945 */ /* 0x000fe20003800200 */
[----:B------:R-:W-:-:S07]  /*0830*/  IMAD.MOV.U32 R7, RZ, RZ, R14 ;  /* 0x000000ffff077224 */ /* 0x000fce00078e000e */
.L_x_6:
[----:B0-----:R-:W-:Y:S01]  /*0840*/  IMAD.U32 R4, RZ, RZ, UR14 ;  /* 0x0000000eff047e24 */ /* 0x001fe2000f8e00ff */
[----:B------:R-:W-:Y:S01]  /*0850*/  ISETP.GE.U32.AND P0, PT, R7, R6, PT ;  /* 0x000000060700720c */ /* 0x000fe20003f06070 */
[----:B------:R-:W-:-:S03]  /*0860*/  IMAD.U32 R5, RZ, RZ, UR15 ;  /* 0x0000000fff057e24 */ /* 0x000fc6000f8e00ff */
[C---:B------:R-:W-:Y:S01]  /*0870*/  SEL R9, R7.reuse, 0xffffffff, !P0 ;  /* 0xffffffff07097807 */ /* 0x040fe20004000000 */
[C---:B------:R-:W-:Y:S01]  /*0880*/  IMAD.WIDE.U32 R4, R7.reuse, 0x4, R4 ;  /* 0x0000000407047825 */ /* 0x040fe200078e0004 */
[----:B------:R-:W-:-:S03]  /*0890*/  ISETP.GE.U32.AND P0, PT, R7, 0x400, PT ;  /* 0x000004000700780c */ /* 0x000fc60003f06070 */
[----:B------:R-:W-:Y:S01]  /*08a0*/  VIADD R7, R7, 0x400 ;  /* 0x0000040007077836 */ /* 0x000fe20000000000 */
[----:B------:R0:W-:Y:S09]  /*08b0*/  STG.E desc[UR20][R4.64], R9 ;  /* 0x0000000904007986 */ /* 0x0001f2000c101914 */
[----:B------:R-:W-:Y:S05]  /*08c0*/  @!P0 BRA `(.L_x_6) ;  /* 0xfffffffc00dc8947 */ /* 0x000fea000383ffff */
[----:B------:R-:W-:Y:S05]  /*08d0*/  BSYNC.RECONVERGENT B0 ;  /* 0x0000000000007941 */ /* 0x000fea0003800200 */
.L_x_5:
[----:B------:R-:W-:Y:S05]  /*08e0*/  BRA `(.L_x_3) ;  /* 0x0000003c002c7947 */ /* 0x000fea0003800000 */
.L_x_4:
[----:B------:R-:W-:-:S13]  /*08f0*/  ISETP.GT.U32.AND P0, PT, R6, 0x2000, PT ;  /* 0x000020000600780c */ /* 0x000fda0003f04070 */
[----:B------:R-:W-:Y:S05]  /*0900*/  @P0 BRA `(.L_x_7) ;  /* 0x0000000000080947 */ /* 0x000fea0003800000 */
[----:B------:R-:W-:Y:S05]  /*0910*/  CALL.REL.NOINC `($_ZN4vllm10persistent22persistent_topk_kernelILj1EEEvNS0_20PersistentTopKParamsE$_ZN4vllm10persistent19histogram_2048_topkEPKfPii) ;  /* 0x0000009c00247944 */ /* 0x000fea0003c00000 */
[----:B------:R-:W-:Y:S05]  /*0920*/  BRA `(.L_x_3) ;  /* 0x0000003c001c7947 */ /* 0x000fea0003800000 */
.L_x_7:
[----:B------:R-:W-:-:S07]  /*0930*/  MOV R29, 0x950 ;  /* 0x00000950001d7802 */ /* 0x000fce0000000f00 */
[----:B------:R-:W-:Y:S05]  /*0940*/  CALL.REL.NOINC `($_ZN4vllm10persistent22persistent_topk_kernelILj1EEEvNS0_20PersistentTopKParamsE$_ZN4vllm10persistent18histogram_256_topkEPKfPiii) ;  /* 0x0000003c00247944 */ /* 0x000fea0003c00000 */
[----:B------:R-:W-:Y:S05]  /*0950*/  BRA `(.L_x_3) ;  /* 0x0000003c00107947 */ /* 0x000fea0003800000 */
.L_x_2:
[----:B------:R-:W0:Y:S01]  /*0960*/  LDCU UR6, c[0x0][0x3a8] ;  /* 0x00007500ff0677ac */ /* 0x000e220008000800 */
[----:B------:R-:W-:Y:S01]  /*0970*/  BSSY.RECONVERGENT B0, `(.L_x_8) ;  /* 0x0000079000007945 */ /* 0x000fe20003800200 */
[----:B------:R-:W1:Y:S01]  /*0980*/  LDCU.64 UR16, c[0x0][0x380] ;  /* 0x00007000ff1077ac */ /* 0x000e620008000a00 */
[----:B0-----:R-:W-:Y:S02]  /*0990*/  UIMAD UR18, UR12, UR6, URZ ;  /* 0x000000060c1272a4 */ /* 0x001fe4000f8e02ff */
[----:B------:R-:W-:Y:S01]  /*09a0*/  IMAD.U32 R5, RZ, RZ, UR6 ;  /* 0x00000006ff057e24 */ /* 0x000fe2000f8e00ff */
[----:B-1----:R-:W-:-:S04]  /*09b0*/  ULEA UR16, UP0, UR5, UR16, 0x2 ;  /* 0x0000001005107291 */ /* 0x002fc8000f8010ff */
[----:B------:R-:W-:Y:S02]  /*09c0*/  VIADDMNMX.U32 R4, R5, UR18, R6, PT ;  /* 0x0000001205047c46 */ /* 0x000fe4000b800006 */
[----:B------:R-:W-:Y:S01]  /*09d0*/  ISETP.LE.U32.AND P0, PT, R6, UR18, PT ;  /* 0x0000001206007c0c */ /* 0x000fe2000bf03070 */
[----:B------:R-:W-:Y:S02]  /*09e0*/  ULEA.HI.X UR17, UR5, UR17, URZ, 0x2, UP0 ;  /* 0x0000001105117291 */ /* 0x000fe400080f14ff */
[----:B------:R-:W-:-:S05]  /*09f0*/  VIADD R4, R4, -UR18 ;  /* 0x8000001204047c36 */ /* 0x000fca0008000000 */
[----:B------:R-:W-:-:S04]  /*0a00*/  SEL R9, R4, RZ, !P0 ;  /* 0x000000ff04097207 */ /* 0x000fc80004000000 */
[----:B------:R-:W-:-:S13]  /*0a10*/  ISETP.GE.U32.AND P3, PT, R14, R9, PT ;  /* 0x000000090e00720c */ /* 0x000fda0003f66070 */
[----:B------:R-:W-:Y:S05]  /*0a20*/  @P3 BRA `(.L_x_9) ;  /* 0x0000000400b43947 */ /* 0x000fea0003800000 */
[----:B------:R-:W-:Y:S01]  /*0a30*/  ISETP.GE.U32.AND P4, PT, R14, R9, PT ;  /* 0x000000090e00720c */ /* 0x000fe20003f86070 */
[----:B------:R-:W-:-:S12]  /*0a40*/  IMAD.MOV.U32 R18, RZ, RZ, R14 ;  /* 0x000000ffff127224 */ /* 0x000fd800078e000e */
[----:B------:R-:W-:-:S05]  /*0a50*/  @P4 IADD3 R0, P0, PT, R18, UR18, RZ ;  /* 0x0000001212004c10 */ /* 0x000fca000ff1e0ff */
[----:B------:R-:W-:Y:S01]  /*0a60*/  @P4 IMAD.X R5, RZ, RZ, RZ, P0 ;  /* 0x000000ffff054224 */ /* 0x000fe200000e06ff */
[----:B------:R-:W-:-:S04]  /*0a70*/  @P4 LEA R4, P0, R0, UR16, 0x2 ;  /* 0x0000001000044c11 */ /* 0x000fc8000f8010ff */
[----:B------:R-:W-:-:S05]  /*0a80*/  @P4 LEA.HI.X R5, R0, UR17, R5, 0x2, P0 ;  /* 0x0000001100054c11 */ /* 0x000fca00080f1405 */
[----:B------:R-:W2:Y:S01]  /*0a90*/  @P4 LDG.E R4, desc[UR20][R4.64] ;  /* 0x0000001404044981 */ /* 0x000ea2000c1e1900 */
[----:B------:R-:W0:Y:S01]  /*0aa0*/  S2UR UR6, SR_CgaCtaId ;  /* 0x00000000000679c3 */ /* 0x000e220000008800 */
[----:B------:R-:W-:Y:S01]  /*0ab0*/  @P4 VIADD R18, R18, 0x400 ;  /* 0x0000040012124836 */ /* 0x000fe20000000000 */
[----:B------:R-:W-:Y:S01]  /*0ac0*/  UMOV UR5, 0x400 ;  /* 0x0000040000057882 */ /* 0x000fe20000000000 */
[----:B------:R-:W-:Y:S02]  /*0ad0*/  BSSY.RECONVERGENT B1, `(.L_x_10) ;  /* 0x000003b000017945 */ /* 0x000fe40003800200 */
[C---:B------:R-:W-:Y:S01]  /*0ae0*/  IMAD.IADD R6, R9.reuse, 0x1, -R18 ;  /* 0x0000000109067824 */ /* 0x040fe200078e0a12 */
[----:B------:R-:W-:-:S04]  /*0af0*/  ISETP.GT.U32.AND P2, PT, R9, R18, PT ;  /* 0x000000120900720c */ /* 0x000fc80003f44070 */
[----:B------:R-:W-:Y:S01]  /*0b00*/  ISETP.LE.U32.OR P2, PT, R6, 0xc00, !P2 ;  /* 0x00000c000600780c */ /* 0x000fe20005743470 */
[----:B0-----:R-:W-:-:S06]  /*0b10*/  ULEA UR5, UR6, UR5, 0x18 ;  /* 0x0000000506057291 */ /* 0x001fcc000f8ec0ff */
[----:B------:R-:W-:-:S05]  /*0b20*/  LEA R0, R14, UR5, 0x2 ;  /* 0x000000050e007c11 */ /* 0x000fca000f8e10ff */
[----:B------:R-:W-:Y:S01]  /*0b30*/  VIADD R11, R0, 0x820 ;  /* 0x00000820000b7836 */ /* 0x000fe20000000000 */
[----:B--2---:R-:W-:Y:S02]  /*0b40*/  ISETP.GE.AND P0, PT, R4, RZ, P4 ;  /* 0x000000ff0400720c */ /* 0x004fe40002706270 */
[----:B------:R-:W-:-:S11]  /*0b50*/  @P4 LOP3.LUT R12, RZ, R4, RZ, 0x33, !PT ;  /* 0x00000004ff0c4212 */ /* 0x000fd600078e33ff */
[----:B------:R-:W-:Y:S02]  /*0b60*/  @P0 LOP3.LUT R12, R4, 0x80000000, RZ, 0xfc, !PT ;  /* 0x80000000040c0812 */ /* 0x000fe400078efcff */
[----:B------:R-:W-:-:S03]  /*0b70*/  PLOP3.LUT P0, PT, P4, PT, PT, 0x8, 0x80 ;  /* 0x000000000080781c */ /* 0x000fc6000270e170 */
[----:B------:R0:W-:Y:S02]  /*0b80*/  @P4 STS [R11], R12 ;  /* 0x0000000c0b004388 */ /* 0x0001e40000000800 */
[----:B0-----:R-:W-:Y:S01]  /*0b90*/  @P4 VIADD R11, R11, 0x1000 ;  /* 0x000010000b0b4836 */ /* 0x001fe20000000000 */
[----:B------:R-:W-:Y:S07]  /*0ba0*/  @P2 BRA `(.L_x_11) ;  /* 0x0000000000b42947 */ /* 0x000fee0003800000 */
[----:B------:R-:W-:Y:S01]  /*0bb0*/  PLOP3.LUT P0, PT, PT, PT, PT, 0x8, 0x80 ;  /* 0x000000000080781c */ /* 0x000fe20003f0e170 */
[----:B------:R-:W-:-:S12]  /*0bc0*/  VIADD R15, R9, 0xfffff400 ;  /* 0xfffff400090f7836 */ /* 0x000fd80000000000 */
.L_x_12:
[C---:B------:R-:W-:Y:S01]  /*0bd0*/  IADD3 R5, P2, PT, R18.reuse, UR18, RZ ;  /* 0x0000001212057c10 */ /* 0x040fe2000ff5e0ff */
[C---:B------:R-:W-:Y:S02]  /*0be0*/  VIADD R7, R18.reuse, 0x400 ;  /* 0x0000040012077836 */ /* 0x040fe40000000000 */
[C---:B------:R-:W-:Y:S02]  /*0bf0*/  VIADD R6, R18.reuse, 0x800 ;  /* 0x0000080012067836 */ /* 0x040fe40000000000 */
[----:B------:R-:W-:Y:S01]  /*0c00*/  IMAD.X R16, RZ, RZ, RZ, P2 ;  /* 0x000000ffff107224 */ /* 0x000fe200010e06ff */
[----:B------:R-:W-:Y:S01]  /*0c10*/  LEA R4, P2, R5, UR16, 0x2 ;  /* 0x0000001005047c11 */ /* 0x000fe2000f8410ff */
[----:B------:R-:W-:Y:S01]  /*0c20*/  VIADD R12, R18, 0xc00 ;  /* 0x00000c00120c7836 */ /* 0x000fe20000000000 */
[----:B------:R-:W-:Y:S02]  /*0c30*/  IADD3 R7, P4, PT, R7, UR18, RZ ;  /* 0x0000001207077c10 */ /* 0x000fe4000ff9e0ff */
[----:B------:R-:W-:-:S02]  /*0c40*/  LEA.HI.X R5, R5, UR17, R16, 0x2, P2 ;  /* 0x0000001105057c11 */ /* 0x000fc400090f1410 */
[----:B------:R-:W-:Y:S01]  /*0c50*/  IADD3 R13, P5, PT, R6, UR18, RZ ;  /* 0x00000012060d7c10 */ /* 0x000fe2000ffbe0ff */
[----:B------:R-:W-:Y:S01]  /*0c60*/  IMAD.X R24, RZ, RZ, RZ, P4 ;  /* 0x000000ffff187224 */ /* 0x000fe200020e06ff */
[----:B------:R-:W-:Y:S01]  /*0c70*/  IADD3 R17, P2, PT, R12, UR18, RZ ;  /* 0x000000120c117c10 */ /* 0x000fe2000ff5e0ff */
[----:B------:R-:W2:Y:S01]  /*0c80*/  LDG.E R4, desc[UR20][R4.64] ;  /* 0x0000001404047981 */ /* 0x000ea2000c1e1900 */
[----:B------:R-:W-:Y:S01]  /*0c90*/  LEA R6, P4, R7, UR16, 0x2 ;  /* 0x0000001007067c11 */ /* 0x000fe2000f8810ff */
[----:B------:R-:W-:Y:S01]  /*0ca0*/  IMAD.X R22, RZ, RZ, RZ, P5 ;  /* 0x000000ffff167224 */ /* 0x000fe200028e06ff */
[----:B------:R-:W-:Y:S01]  /*0cb0*/  LEA R12, P5, R13, UR16, 0x2 ;  /* 0x000000100d0c7c11 */ /* 0x000fe2000f8a10ff */
[----:B------:R-:W-:Y:S01]  /*0cc0*/  IMAD.X R20, RZ, RZ, RZ, P2 ;  /* 0x000000ffff147224 */ /* 0x000fe200010e06ff */
[----:B------:R-:W-:Y:S02]  /*0cd0*/  LEA R16, P2, R17, UR16, 0x2 ;  /* 0x0000001011107c11 */ /* 0x000fe4000f8410ff */
[----:B------:R-:W-:-:S02]  /*0ce0*/  LEA.HI.X R7, R7, UR17, R24, 0x2, P4 ;  /* 0x0000001107077c11 */ /* 0x000fc4000a0f1418 */
[----:B------:R-:W-:Y:S02]  /*0cf0*/  LEA.HI.X R13, R13, UR17, R22, 0x2, P5 ;  /* 0x000000110d0d7c11 */ /* 0x000fe4000a8f1416 */
[----:B------:R-:W-:Y:S01]  /*0d00*/  LEA.HI.X R17, R17, UR17, R20, 0x2, P2 ;  /* 0x0000001111117c11 */ /* 0x000fe200090f1414 */
[----:B------:R-:W3:Y:S04]  /*0d10*/  LDG.E R6, desc[UR20][R6.64] ;  /* 0x0000001406067981 */ /* 0x000ee8000c1e1900 */
[----:B------:R-:W4:Y:S04]  /*0d20*/  LDG.E R12, desc[UR20][R12.64] ;  /* 0x000000140c0c7981 */ /* 0x000f28000c1e1900 */
[----:B------:R-:W5:Y:S01]  /*0d30*/  LDG.E R16, desc[UR20][R16.64] ;  /* 0x0000001410107981 */ /* 0x000f62000c1e1900 */
[----:B------:R-:W-:Y:S01]  /*0d40*/  VIADD R18, R18, 0x1000 ;  /* 0x0000100012127836 */ /* 0x000fe20000000000 */
[----:B--2---:R-:W-:-:S02]  /*0d50*/  ISETP.GE.AND P2, PT, R4, RZ, PT ;  /* 0x000000ff0400720c */ /* 0x004fc40003f46270 */
[----:B------:R-:W-:Y:S02]  /*0d60*/  LOP3.LUT R20, RZ, R4, RZ, 0x33, !PT ;  /* 0x00000004ff147212 */ /* 0x000fe400078e33ff */
[----:B---3--:R-:W-:Y:S02]  /*0d70*/  ISETP.GE.AND P4, PT, R6, RZ, PT ;  /* 0x000000ff0600720c */ /* 0x008fe40003f86270 */
[----:B----4-:R-:W-:Y:S02]  /*0d80*/  ISETP.GE.AND P5, PT, R12, RZ, PT ;  /* 0x000000ff0c00720c */ /* 0x010fe40003fa6270 */
[----:B-----5:R-:W-:-:S05]  /*0d90*/  ISETP.GE.AND P6, PT, R16, RZ, PT ;  /* 0x000000ff1000720c */ /* 0x020fca0003fc6270 */
[----:B------:R-:W-:Y:S02]  /*0da0*/  @P2 LOP3.LUT R20, R4, 0x80000000, RZ, 0xfc, !PT ;  /* 0x8000000004142812 */ /* 0x000fe400078efcff */
[----:B------:R-:W-:Y:S02]  /*0db0*/  ISETP.GE.U32.AND P2, PT, R18, R15, PT ;  /* 0x0000000f1200720c */ /* 0x000fe40003f46070 */
[----:B------:R-:W-:Y:S02]  /*0dc0*/  LOP3.LUT R22, RZ, R6, RZ, 0x33, !PT ;  /* 0x00000006ff167212 */ /* 0x000fe400078e33ff */
[----:B------:R-:W-:Y:S02]  /*0dd0*/  LOP3.LUT R24, RZ, R12, RZ, 0x33, !PT ;  /* 0x0000000cff187212 */ /* 0x000fe400078e33ff */
[----:B------:R-:W-:Y:S02]  /*0de0*/  LOP3.LUT R26, RZ, R16, RZ, 0x33, !PT ;  /* 0x00000010ff1a7212 */ /* 0x000fe400078e33ff */
[----:B------:R-:W-:-:S02]  /*0df0*/  @P4 LOP3.LUT R22, R6, 0x80000000, RZ, 0xfc, !PT ;  /* 0x8000000006164812 */ /* 0x000fc400078efcff */
[----:B------:R-:W-:Y:S02]  /*0e00*/  @P5 LOP3.LUT R24, R12, 0x80000000, RZ, 0xfc, !PT ;  /* 0x800000000c185812 */ /* 0x000fe400078efcff */
[----:B------:R-:W-:Y:S01]  /*0e10*/  @P6 LOP3.LUT R26, R16, 0x80000000, RZ, 0xfc, !PT ;  /* 0x80000000101a6812 */ /* 0x000fe200078efcff */
[----:B------:R-:W-:Y:S04]  /*0e20*/  STS [R11], R20 ;  /* 0x000000140b007388 */ /* 0x000fe80000000800 */
[----:B------:R-:W-:Y:S04]  /*0e30*/  STS [R11+0x1000], R22 ;  /* 0x001000160b007388 */ /* 0x000fe80000000800 */
[----:B------:R-:W-:Y:S04]  /*0e40*/  STS [R11+0x2000], R24 ;  /* 0x002000180b007388 */ /* 0x000fe80000000800 */
[----:B------:R0:W-:Y:S02]  /*0e50*/  STS [R11+0x3000], R26 ;  /* 0x0030001a0b007388 */ /* 0x0001e40000000800 */
[----:B0-----:R-:W-:Y:S01]  /*0e60*/  VIADD R11, R11, 0x4000 ;  /* 0x000040000b0b7836 */ /* 0x001fe20000000000 */
[----:B------:R-:W-:Y:S06]  /*0e70*/  @!P2 BRA `(.L_x_12) ;  /* 0xfffffffc0054a947 */ /* 0x000fec000383ffff */
.L_x_11:
[----:B------:R-:W-:Y:S05]  /*0e80*/  BSYNC.RECONVERGENT B1 ;  /* 0x0000000000017941 */ /* 0x000fea0003800200 */
.L_x_10:
[C---:B------:R-:W-:Y:S01]  /*0e90*/  IMAD.IADD R4, R9.reuse, 0x1, -R18 ;  /* 0x0000000109047824 */ /* 0x040fe200078e0a12 */
[----:B------:R-:W-:Y:S01]  /*0ea0*/  ISETP.GT.U32.AND P2, PT, R9, R18, PT ;  /* 0x000000120900720c */ /* 0x000fe20003f44070 */
[----:B------:R-:W-:Y:S03]  /*0eb0*/  BSSY.RECONVERGENT B1, `(.L_x_13) ;  /* 0x0000019000017945 */ /* 0x000fe60003800200 */
[----:B------:R-:W-:-:S13]  /*0ec0*/  ISETP.LE.U32.OR P2, PT, R4, 0x400, !P2 ;  /* 0x000004000400780c */ /* 0x000fda0005743470 */
[----:B------:R-:W-:Y:S05]  /*0ed0*/  @P2 BRA `(.L_x_14) ;  /* 0x0000000000582947 */ /* 0x000fea0003800000 */
[C---:B------:R-:W-:Y:S01]  /*0ee0*/  VIADD R5, R18.reuse, 0x400 ;  /* 0x0000040012057836 */ /* 0x040fe20000000000 */
[----:B------:R-:W-:-:S04]  /*0ef0*/  IADD3 R7, P2, PT, R18, UR18, RZ ;  /* 0x0000001212077c10 */ /* 0x000fc8000ff5e0ff */
[----:B------:R-:W-:Y:S01]  /*0f00*/  IADD3 R5, P0, PT, R5, UR18, RZ ;  /* 0x0000001205057c10 */ /* 0x000fe2000ff1e0ff */
[----:B------:R-:W-:Y:S01]  /*0f10*/  IMAD.X R16, RZ, RZ, RZ, P2 ;  /* 0x000000ffff107224 */ /* 0x000fe200010e06ff */
[----:B------:R-:W-:-:S03]  /*0f20*/  LEA R6, P2, R7, UR16, 0x2 ;  /* 0x0000001007067c11 */ /* 0x000fc6000f8410ff */
[----:B------:R-:W-:Y:S01]  /*0f30*/  IMAD.X R12, RZ, RZ, RZ, P0 ;  /* 0x000000ffff0c7224 */ /* 0x000fe200000e06ff */
[----:B------:R-:W-:Y:S02]  /*0f40*/  LEA R4, P0, R5, UR16, 0x2 ;  /* 0x0000001005047c11 */ /* 0x000fe4000f8010ff */
[----:B------:R-:W-:Y:S02]  /*0f50*/  LEA.HI.X R7, R7, UR17, R16, 0x2, P2 ;  /* 0x0000001107077c11 */ /* 0x000fe400090f1410 */
[----:B------:R-:W-:-:S03]  /*0f60*/  LEA.HI.X R5, R5, UR17, R12, 0x2, P0 ;  /* 0x0000001105057c11 */ /* 0x000fc600080f140c */
[----:B------:R-:W2:Y:S04]  /*0f70*/  LDG.E R6, desc[UR20][R6.64] ;  /* 0x0000001406067981 */ /* 0x000ea8000c1e1900 */
[----:B------:R-:W3:Y:S01]  /*0f80*/  LDG.E R4, desc[UR20][R4.64] ;  /* 0x0000001404047981 */ /* 0x000ee2000c1e1900 */
[----:B------:R-:W-:Y:S01]  /*0f90*/  VIADD R18, R18, 0x800 ;  /* 0x0000080012127836 */ /* 0x000fe20000000000 */
[----:B--2---:R-:W-:Y:S02]  /*0fa0*/  ISETP.GE.AND P0, PT, R6, RZ, PT ;  /* 0x000000ff0600720c */ /* 0x004fe40003f06270 */
[----:B------:R-:W-:Y:S02]  /*0fb0*/  LOP3.LUT R12, RZ, R6, RZ, 0x33, !PT ;  /* 0x00000006ff0c7212 */ /* 0x000fe400078e33ff */
[----:B---3--:R-:W-:-:S02]  /*0fc0*/  ISETP.GE.AND P2, PT, R4, RZ, PT ;  /* 0x000000ff0400720c */ /* 0x008fc40003f46270 */
[----:B------:R-:W-:-:S07]  /*0fd0*/  LOP3.LUT R16, RZ, R4, RZ, 0x33, !PT ;  /* 0x00000004ff107212 */ /* 0x000fce00078e33ff */
[----:B------:R-:W-:Y:S02]  /*0fe0*/  @P0 LOP3.LUT R12, R6, 0x80000000, RZ, 0xfc, !PT ;  /* 0x80000000060c0812 */ /* 0x000fe400078efcff */
[----:B------:R-:W-:Y:S02]  /*0ff0*/  PLOP3.LUT P0, PT, PT, PT, PT, 0x8, 0x80 ;  /* 0x000000000080781c */ /* 0x000fe40003f0e170 */
[----:B------:R-:W-:Y:S01]  /*1000*/  @P2 LOP3.LUT R16, R4, 0x80000000, RZ, 0xfc, !PT ;  /* 0x8000000004102812 */ /* 0x000fe200078efcff */
[----:B------:R-:W-:Y:S04]  /*1010*/  STS [R11], R12 ;  /* 0x0000000c0b007388 */ /* 0x000fe80000000800 */
[----:B------:R0:W-:Y:S02]  /*1020*/  STS [R11+0x1000], R16 ;  /* 0x001000100b007388 */ /* 0x0001e40000000800 */
[----:B0-----:R-:W-:-:S07]  /*1030*/  VIADD R11, R11, 0x2000 ;  /* 0x000020000b0b7836 */ /* 0x001fce0000000000 */
.L_x_14:
[----:B------:R-:W-:Y:S05]  /*1040*/  BSYNC.RECONVERGENT B1 ;  /* 0x0000000000017941 */ /* 0x000fea0003800200 */
.L_x_13:
[----:B------:R-:W-:-:S13]  /*1050*/  ISETP.LT.U32.OR P0, PT, R18, R9, P0 ;  /* 0x000000091200720c */ /* 0x000fda0000701470 */
[----:B------:R-:W-:Y:S05]  /*1060*/  @!P0 BRA `(.L_x_9) ;  /* 0x0000000000248947 */ /* 0x000fea0003800000 */
[----:B------:R-:W-:-:S05]  /*1070*/  IADD3 R5, P0, PT, R18, UR18, RZ ;  /* 0x0000001212057c10 */ /* 0x000fca000ff1e0ff */
[----:B------:R-:W-:Y:S01]  /*1080*/  IMAD.X R6, RZ, RZ, RZ, P0 ;  /* 0x000000ffff067224 */ /* 0x000fe200000e06ff */
[----:B------:R-:W-:-:S04]  /*1090*/  LEA R4, P0, R5, UR16, 0x2 ;  /* 0x0000001005047c11 */ /* 0x000fc8000f8010ff */
[----:B------:R-:W-:-:S05]  /*10a0*/  LEA.HI.X R5, R5, UR17, R6, 0x2, P0 ;  /* 0x0000001105057c11 */ /* 0x000fca00080f1406 */
[----:B------:R-:W2:Y:S02]  /*10b0*/  LDG.E R4, desc[UR20][R4.64] ;  /* 0x0000001404047981 */ /* 0x000ea4000c1e1900 */
[----:B--2---:R-:W-:Y:S02]  /*10c0*/  ISETP.GE.AND P0, PT, R4, RZ, PT ;  /* 0x000000ff0400720c */ /* 0x004fe40003f06270 */
[----:B------:R-:W-:-:S11]  /*10d0*/  LOP3.LUT R6, RZ, R4, RZ, 0x33, !PT ;  /* 0x00000004ff067212 */ /* 0x000fd600078e33ff */
[----:B------:R-:W-:-:S05]  /*10e0*/  @P0 LOP3.LUT R6, R4, 0x80000000, RZ, 0xfc, !PT ;  /* 0x8000000004060812 */ /* 0x000fca00078efcff */
[----:B------:R0:W-:Y:S02]  /*10f0*/  STS [R11], R6 ;  /* 0x000000060b007388 */ /* 0x0001e40000000800 */
.L_x_9:
[----:B------:R-:W-:Y:S05]  /*1100*/  BSYNC.RECONVERGENT B0 ;  /* 0x0000000000007941 */ /* 0x000fea0003800200 */
.L_x_8:
[----:B------:R-:W-:Y:S01]  /*1110*/  IMAD.IADD R18, R9, 0x1, R14 ;  /* 0x0000000109127824 */ /* 0x000fe200078e020e */
[----:B------:R-:W-:Y:S04]  /*1120*/  BSSY.RECONVERGENT B0, `(.L_x_15) ;  /* 0x000006d000007945 */ /* 0x000fe80003800200 */
[----:B------:R-:W-:-:S13]  /*1130*/  ISETP.GE.U32.AND P0, PT, R18, R9, PT ;  /* 0x000000091200720c */ /* 0x000fda0003f06070 */
[----:B------:R-:W-:Y:S05]  /*1140*/  @P0 BRA `(.L_x_16) ;  /* 0x0000000400a80947 */ /* 0x000fea0003800000 */
[----:B------:R-:W-:Y:S01]  /*1150*/  ISETP.GE.U32.AND P4, PT, R18, R9, PT ;  /* 0x000000091200720c */ /* 0x000fe20003f86070 */
[----:B------:R-:W-:Y:S02]  /*1160*/  IMAD.U32 R4, RZ, RZ, UR16 ;  /* 0x00000010ff047e24 */ /* 0x000fe4000f8e00ff */
[----:B------:R-:W-:-:S10]  /*1170*/  IMAD.U32 R5, RZ, RZ, UR17 ;  /* 0x00000011ff057e24 */ /* 0x000fd4000f8e00ff */
[----:B------:R-:W-:-:S04]  /*1180*/  @P4 VIADD R7, R18, UR18 ;  /* 0x0000001212074c36 */ /* 0x000fc80008000000 */
[----:B------:R-:W-:-:S06]  /*1190*/  @P4 IMAD.WIDE.U32 R4, R7, 0x4, R4 ;  /* 0x0000000407044825 */ /* 0x000fcc00078e0004 */
[----:B------:R-:W2:Y:S01]  /*11a0*/  @P4 LDG.E R4, desc[UR20][R4.64] ;  /* 0x0000001404044981 */ /* 0x000ea2000c1e1900 */
[----:B0-----:R-:W-:Y:S01]  /*11b0*/  @P4 MOV R6, 0x400 ;  /* 0x0000040000064802 */ /* 0x001fe20000000f00 */
[----:B------:R-:W-:Y:S01]  /*11c0*/  BSSY.RECONVERGENT B1, `(.L_x_17) ;  /* 0x0000036000017945 */ /* 0x000fe20003800200 */
[----:B------:R-:W0:Y:S02]  /*11d0*/  @P4 S2R R7, SR_CgaCtaId ;  /* 0x0000000000074919 */ /* 0x000e240000008800 */
[----:B0-----:R-:W-:-:S05]  /*11e0*/  @P4 LEA R7, R7, R6, 0x18 ;  /* 0x0000000607074211 */ /* 0x001fca00078ec0ff */
[C---:B------:R-:W-:Y:S02]  /*11f0*/  @P4 IMAD R12, R18.reuse, 0x4, R7 ;  /* 0x00000004120c4824 */ /* 0x040fe400078e0207 */
[----:B------:R-:W-:-:S04]  /*1200*/  @P4 VIADD R18, R18, 0x400 ;  /* 0x0000040012124836 */ /* 0x000fc80000000000 */
[C---:B------:R-:W-:Y:S01]  /*1210*/  IMAD.IADD R6, R9.reuse, 0x1, -R18 ;  /* 0x0000000109067824 */ /* 0x040fe200078e0a12 */
[----:B------:R-:W-:-:S04]  /*1220*/  ISETP.GT.U32.AND P2, PT, R9, R18, PT ;  /* 0x000000120900720c */ /* 0x000fc80003f44070 */
[----:B------:R-:W-:Y:S02]  /*1230*/  ISETP.LE.U32.OR P2, PT, R6, 0xc00, !P2 ;  /* 0x00000c000600780c */ /* 0x000fe40005743470 */
[----:B--2---:R-:W-:Y:S02]  /*1240*/  ISETP.GE.AND P0, PT, R4, RZ, P4 ;  /* 0x000000ff0400720c */ /* 0x004fe40002706270 */
[----:B------:R-:W-:-:S11]  /*1250*/  @P4 LOP3.LUT R7, RZ, R4, RZ, 0x33, !PT ;  /* 0x00000004ff074212 */ /* 0x000fd600078e33ff */
[----:B------:R-:W-:Y:S02]  /*1260*/  @P0 LOP3.LUT R7, R4, 0x80000000, RZ, 0xfc, !PT ;  /* 0x8000000004070812 */ /* 0x000fe400078efcff */
[----:B------:R-:W-:-:S03]  /*1270*/  PLOP3.LUT P0, PT, P4, PT, PT, 0x8, 0x80 ;  /* 0x000000000080781c */ /* 0x000fc6000270e170 */
[----:B------:R0:W-:Y:S01]  /*1280*/  @P4 STS [R12+0x820], R7 ;  /* 0x000820070c004388 */ /* 0x0001e20000000800 */
[----:B------:R-:W-:Y:S09]  /*1290*/  @P2 BRA `(.L_x_18) ;  /* 0x0000000000a02947 */ /* 0x000ff20003800000 */
[----:B------:R-:W1:Y:S01]  /*12a0*/  S2R R4, SR_CgaCtaId ;  /* 0x0000000000047919 */ /* 0x000e620000008800 */
[----:B------:R-:W-:Y:S01]  /*12b0*/  MOV R15, 0x400 ;  /* 0x00000400000f7802 */ /* 0x000fe20000000f00 */
[----:B------:R-:W-:Y:S01]  /*12c0*/  VIADD R11, R9, 0xfffff400 ;  /* 0xfffff400090b7836 */ /* 0x000fe20000000000 */
[----:B------:R-:W-:Y:S02]  /*12d0*/  PLOP3.LUT P0, PT, PT, PT, PT, 0x8, 0x80 ;  /* 0x000000000080781c */ /* 0x000fe40003f0e170 */
[----:B-1----:R-:W-:-:S11]  /*12e0*/  LEA R15, R4, R15, 0x18 ;  /* 0x0000000f040f7211 */ /* 0x002fd600078ec0ff */
.L_x_19:
[----:B------:R-:W-:Y:S02]  /*12f0*/  IMAD.U32 R19, RZ, RZ, UR18 ;  /* 0x00000012ff137e24 */ /* 0x000fe4000f8e00ff */
[----:B------:R-:W-:Y:S02]  /*1300*/  IMAD.U32 R4, RZ, RZ, UR16 ;  /* 0x00000010ff047e24 */ /* 0x000fe4000f8e00ff */
[----:B------:R-:W-:Y:S01]  /*1310*/  IMAD.U32 R5, RZ, RZ, UR17 ;  /* 0x00000011ff057e24 */ /* 0x000fe2000f8e00ff */
[C-C-:B0-----:R-:W-:Y:S01]  /*1320*/  IADD3 R7, PT, PT, R19.reuse, 0x400, R18.reuse ;  /* 0x0000040013077810 */ /* 0x141fe20007ffe012 */
[----:B------:R-:W-:Y:S01]  /*1330*/  VIADD R17, R18, UR18 ;  /* 0x0000001212117c36 */ /* 0x000fe20008000000 */
[C-C-:B------:R-:W-:Y:S02]  /*1340*/  IADD3 R13, PT, PT, R19.reuse, 0x800, R18.reuse ;  /* 0x00000800130d7810 */ /* 0x140fe40007ffe012 */
[----:B------:R-:W-:Y:S01]  /*1350*/  IADD3 R19, PT, PT, R19, 0xc00, R18 ;  /* 0x00000c0013137810 */ /* 0x000fe20007ffe012 */
[----:B------:R-:W-:-:S04]  /*1360*/  IMAD.WIDE.U32 R16, R17, 0x4, R4 ;  /* 0x0000000411107825 */ /* 0x000fc800078e0004 */
[--C-:B------:R-:W-:Y:S02]  /*1370*/  IMAD.WIDE.U32 R6, R7, 0x4, R4.reuse ;  /* 0x0000000407067825 */ /* 0x100fe400078e0004 */
[----:B------:R-:W2:Y:S02]  /*1380*/  LDG.E R16, desc[UR20][R16.64] ;  /* 0x0000001410107981 */ /* 0x000ea4000c1e1900 */
[--C-:B------:R-:W-:Y:S02]  /*1390*/  IMAD.WIDE.U32 R12, R13, 0x4, R4.reuse ;  /* 0x000000040d0c7825 */ /* 0x100fe400078e0004 */
[----:B------:R0:W3:Y:S02]  /*13a0*/  LDG.E R7, desc[UR20][R6.64] ;  /* 0x0000001406077981 */ /* 0x0000e4000c1e1900 */
[----:B------:R-:W-:Y:S02]  /*13b0*/  IMAD.WIDE.U32 R4, R19, 0x4, R4 ;  /* 0x0000000413047825 */ /* 0x000fe400078e0004 */
[----:B------:R-:W4:Y:S04]  /*13c0*/  LDG.E R12, desc[UR20][R12.64] ;  /* 0x000000140c0c7981 */ /* 0x000f28000c1e1900 */
[----:B------:R-:W5:Y:S01]  /*13d0*/  LDG.E R4, desc[UR20][R4.64] ;  /* 0x0000001404047981 */ /* 0x000f62000c1e1900 */
[----:B0-----:R-:W-:-:S02]  /*13e0*/  IMAD R6, R18, 0x4, R15 ;  /* 0x0000000412067824 */ /* 0x001fc400078e020f */
[----:B------:R-:W-:Y:S01]  /*13f0*/  VIADD R18, R18, 0x1000 ;  /* 0x0000100012127836 */ /* 0x000fe20000000000 */
[----:B--2---:R-:W-:Y:S02]  /*1400*/  ISETP.GE.AND P2, PT, R16, RZ, PT ;  /* 0x000000ff1000720c */ /* 0x004fe40003f46270 */
[----:B---3--:R-:W-:Y:S02]  /*1410*/  ISETP.GE.AND P4, PT, R7, RZ, PT ;  /* 0x000000ff0700720c */ /* 0x008fe40003f86270 */
[----:B----4-:R-:W-:Y:S02]  /*1420*/  ISETP.GE.AND P5, PT, R12, RZ, PT ;  /* 0x000000ff0c00720c */ /* 0x010fe40003fa6270 */
[----:B-----5:R-:W-:Y:S02]  /*1430*/  ISETP.GE.AND P6, PT, R4, RZ, PT ;  /* 0x000000ff0400720c */ /* 0x020fe40003fc6270 */
[----:B------:R-:W-:Y:S02]  /*1440*/  LOP3.LUT R17, RZ, R16, RZ, 0x33, !PT ;  /* 0x00000010ff117212 */ /* 0x000fe400078e33ff */
[----:B------:R-:W-:-:S02]  /*1450*/  LOP3.LUT R19, RZ, R7, RZ, 0x33, !PT ;  /* 0x00000007ff137212 */ /* 0x000fc400078e33ff */
[----:B------:R-:W-:Y:S02]  /*1460*/  LOP3.LUT R21, RZ, R12, RZ, 0x33, !PT ;  /* 0x0000000cff157212 */ /* 0x000fe400078e33ff */
[----:B------:R-:W-:Y:S02]  /*1470*/  LOP3.LUT R23, RZ, R4, RZ, 0x33, !PT ;  /* 0x00000004ff177212 */ /* 0x000fe400078e33ff */
[----:B------:R-:W-:Y:S02]  /*1480*/  @P2 LOP3.LUT R17, R16, 0x80000000, RZ, 0xfc, !PT ;  /* 0x8000000010112812 */ /* 0x000fe400078efcff */
[----:B------:R-:W-:Y:S02]  /*1490*/  @P4 LOP3.LUT R19, R7, 0x80000000, RZ, 0xfc, !PT ;  /* 0x8000000007134812 */ /* 0x000fe400078efcff */
[----:B------:R-:W-:Y:S02]  /*14a0*/  @P5 LOP3.LUT R21, R12, 0x80000000, RZ, 0xfc, !PT ;  /* 0x800000000c155812 */ /* 0x000fe400078efcff */
[----:B------:R-:W-:Y:S01]  /*14b0*/  @P6 LOP3.LUT R23, R4, 0x80000000, RZ, 0xfc, !PT ;  /* 0x8000000004176812 */ /* 0x000fe200078efcff */
[----:B------:R1:W-:Y:S04]  /*14c0*/  STS [R6+0x820], R17 ;  /* 0x0008201106007388 */ /* 0x0003e80000000800 */
[----:B------:R1:W-:Y:S04]  /*14d0*/  STS [R6+0x1820], R19 ;  /* 0x0018201306007388 */ /* 0x0003e80000000800 */
[----:B------:R1:W-:Y:S04]  /*14e0*/  STS [R6+0x2820], R21 ;  /* 0x0028201506007388 */ /* 0x0003e80000000800 */
[----:B------:R1:W-:Y:S01]  /*14f0*/  STS [R6+0x3820], R23 ;  /* 0x0038201706007388 */ /* 0x0003e20000000800 */
[----:B------:R-:W-:-:S13]  /*1500*/  ISETP.GE.U32.AND P2, PT, R18, R11, PT ;  /* 0x0000000b1200720c */ /* 0x000fda0003f46070 */
[----:B-1----:R-:W-:Y:S05]  /*1510*/  @!P2 BRA `(.L_x_19) ;  /* 0xfffffffc0074a947 */ /* 0x002fea000383ffff */
.L_x_18:
[----:B------:R-:W-:Y:S05]  /*1520*/  BSYNC.RECONVERGENT B1 ;  /* 0x0000000000017941 */ /* 0x000fea0003800200 */
.L_x_17:
[C---:B------:R-:W-:Y:S01]  /*1530*/  IMAD.IADD R4, R9.reuse, 0x1, -R18 ;  /* 0x0000000109047824 */ /* 0x040fe200078e0a12 */
[----:B------:R-:W-:Y:S01]  /*1540*/  ISETP.GT.U32.AND P2, PT, R9, R18, PT ;  /* 0x000000120900720c */ /* 0x000fe20003f44070 */
[----:B------:R-:W-:Y:S03]  /*1550*/  BSSY.RECONVERGENT B1, `(.L_x_20) ;  /* 0x000001a000017945 */ /* 0x000fe60003800200 */
[----:B------:R-:W-:-:S13]  /*1560*/  ISETP.LE.U32.OR P2, PT, R4, 0x400, !P2 ;  /* 0x000004000400780c */ /* 0x000fda0005743470 */
[----:B------:R-:W-:Y:S05]  /*1570*/  @P2 BRA `(.L_x_21) ;  /* 0x00000000005c2947 */ /* 0x000fea0003800000 */
[----:B------:R-:W-:Y:S02]  /*1580*/  IMAD.U32 R11, RZ, RZ, UR18 ;  /* 0x00000012ff0b7e24 */ /* 0x000fe4000f8e00ff */
[----:B------:R-:W-:Y:S02]  /*1590*/  IMAD.U32 R6, RZ, RZ, UR16 ;  /* 0x00000010ff067e24 */ /* 0x000fe4000f8e00ff */
[----:B0-----:R-:W-:Y:S01]  /*15a0*/  IMAD.U32 R7, RZ, RZ, UR17 ;  /* 0x00000011ff077e24 */ /* 0x001fe2000f8e00ff */
[----:B------:R-:W-:Y:S01]  /*15b0*/  IADD3 R11, PT, PT, R11, 0x400, R18 ;  /* 0x000004000b0b7810 */ /* 0x000fe20007ffe012 */
[----:B------:R-:W-:-:S04]  /*15c0*/  VIADD R5, R18, UR18 ;  /* 0x0000001212057c36 */ /* 0x000fc80008000000 */
[----:B------:R-:W-:-:S04]  /*15d0*/  IMAD.WIDE.U32 R4, R5, 0x4, R6 ;  /* 0x0000000405047825 */ /* 0x000fc800078e0006 */
[----:B------:R-:W-:Y:S02]  /*15e0*/  IMAD.WIDE.U32 R6, R11, 0x4, R6 ;  /* 0x000000040b067825 */ /* 0x000fe400078e0006 */
[----:B------:R-:W2:Y:S04]  /*15f0*/  LDG.E R4, desc[UR20][R4.64] ;  /* 0x0000001404047981 */ /* 0x000ea8000c1e1900 */
[----:B------:R-:W3:Y:S01]  /*1600*/  LDG.E R6, desc[UR20][R6.64] ;  /* 0x0000001406067981 */ /* 0x000ee2000c1e1900 */
[----:B------:R-:W0:Y:S01]  /*1610*/  S2UR UR6, SR_CgaCtaId ;  /* 0x00000000000679c3 */ /* 0x000e220000008800 */
[----:B------:R-:W-:Y:S02]  /*1620*/  UMOV UR5, 0x400 ;  /* 0x0000040000057882 */ /* 0x000fe40000000000 */
[----:B0-----:R-:W-:-:S06]  /*1630*/  ULEA UR5, UR6, UR5, 0x18 ;  /* 0x0000000506057291 */ /* 0x001fcc000f8ec0ff */
[C---:B------:R-:W-:Y:S01]  /*1640*/  LEA R13, R18.reuse, UR5, 0x2 ;  /* 0x00000005120d7c11 */ /* 0x040fe2000f8e10ff */
[----:B------:R-:W-:Y:S01]  /*1650*/  VIADD R18, R18, 0x800 ;  /* 0x0000080012127836 */ /* 0x000fe20000000000 */
[----:B--2---:R-:W-:Y:S02]  /*1660*/  ISETP.GE.AND P0, PT, R4, RZ, PT ;  /* 0x000000ff0400720c */ /* 0x004fe40003f06270 */
[----:B------:R-:W-:Y:S02]  /*1670*/  LOP3.LUT R11, RZ, R4, RZ, 0x33, !PT ;  /* 0x00000004ff0b7212 */ /* 0x000fe400078e33ff */
[----:B---3--:R-:W-:Y:S02]  /*1680*/  ISETP.GE.AND P2, PT, R6, RZ, PT ;  /* 0x000000ff0600720c */ /* 0x008fe40003f46270 */
[----:B------:R-:W-:-:S07]  /*1690*/  LOP3.LUT R12, RZ, R6, RZ, 0x33, !PT ;  /* 0x00000006ff0c7212 */ /* 0x000fce00078e33ff */
[----:B------:R-:W-:Y:S02]  /*16a0*/  @P0 LOP3.LUT R11, R4, 0x80000000, RZ, 0xfc, !PT ;  /* 0x80000000040b0812 */ /* 0x000fe400078efcff */
[----:B------:R-:W-:Y:S02]  /*16b0*/  PLOP3.LUT P0, PT, PT, PT, PT, 0x8, 0x80 ;  /* 0x000000000080781c */ /* 0x000fe40003f0e170 */
[----:B------:R-:W-:Y:S01]  /*16c0*/  @P2 LOP3.LUT R12, R6, 0x80000000, RZ, 0xfc, !PT ;  /* 0x80000000060c2812 */ /* 0x000fe200078efcff */
[----:B------:R1:W-:Y:S04]  /*16d0*/  STS [R13+0x820], R11 ;  /* 0x0008200b0d007388 */ /* 0x0003e80000000800 */
[----:B------:R1:W-:Y:S06]  /*16e0*/  STS [R13+0x1820], R12 ;  /* 0x0018200c0d007388 */ /* 0x0003ec0000000800 */
.L_x_21:
[----:B------:R-:W-:Y:S05]  /*16f0*/  BSYNC.RECONVERGENT B1 ;  /* 0x0000000000017941 */ /* 0x000fea0003800200 */
.L_x_20:
[----:B------:R-:W-:-:S13]  /*1700*/  ISETP.LT.U32.OR P0, PT, R18, R9, P0 ;  /* 0x000000091200720c */ /* 0x000fda0000701470 */
[----:B------:R-:W-:Y:S05]  /*1710*/  @!P0 BRA `(.L_x_16) ;  /* 0x0000000000348947 */ /* 0x000fea0003800000 */
[----:B------:R-:W-:Y:S02]  /*1720*/  IMAD.U32 R4, RZ, RZ, UR16 ;  /* 0x00000010ff047e24 */ /* 0x000fe4000f8e00ff */
[----:B------:R-:W-:Y:S02]  /*1730*/  IMAD.U32 R5, RZ, RZ, UR17 ;  /* 0x00000011ff057e24 */ /* 0x000fe4000f8e00ff */
[----:B0-----:R-:W-:-:S04]  /*1740*/  VIADD R7, R18, UR18 ;  /* 0x0000001212077c36 */ /* 0x001fc80008000000 */
[----:B------:R-:W-:-:S06]  /*1750*/  IMAD.WIDE.U32 R4, R7, 0x4, R4 ;  /* 0x0000000407047825 */ /* 0x000fcc00078e0004 */
[----:B------:R-:W2:Y:S01]  /*1760*/  LDG.E R4, desc[UR20][R4.64] ;  /* 0x0000001404047981 */ /* 0x000ea2000c1e1900 */
[----:B------:R-:W0:Y:S01]  /*1770*/  S2UR UR6, SR_CgaCtaId ;  /* 0x00000000000679c3 */ /* 0x000e220000008800 */
[----:B------:R-:W-:Y:S02]  /*1780*/  UMOV UR5, 0x400 ;  /* 0x0000040000057882 */ /* 0x000fe40000000000 */
[----:B0-----:R-:W-:-:S06]  /*1790*/  ULEA UR5, UR6, UR5, 0x18 ;  /* 0x0000000506057291 */ /* 0x001fcc000f8ec0ff */
[----:B------:R-:W-:Y:S02]  /*17a0*/  LEA R7, R18, UR5, 0x2 ;  /* 0x0000000512077c11 */ /* 0x000fe4000f8e10ff */
[----:B--2---:R-:W-:Y:S02]  /*17b0*/  ISETP.GE.AND P0, PT, R4, RZ, PT ;  /* 0x000000ff0400720c */ /* 0x004fe40003f06270 */
[----:B------:R-:W-:-:S11]  /*17c0*/  LOP3.LUT R6, RZ, R4, RZ, 0x33, !PT ;  /* 0x00000004ff067212 */ /* 0x000fd600078e33ff */
[----:B------:R-:W-:-:S05]  /*17d0*/  @P0 LOP3.LUT R6, R4, 0x80000000, RZ, 0xfc, !PT ;  /* 0x8000000004060812 */ /* 0x000fca00078efcff */
[----:B------:R2:W-:Y:S02]  /*17e0*/  STS [R7+0x820], R6 ;  /* 0x0008200607007388 */ /* 0x0005e40000000800 */
.L_x_16:
[----:B------:R-:W-:Y:S05]  /*17f0*/  BSYNC.RECONVERGENT B0 ;  /* 0x0000000000007941 */ /* 0x000fea0003800200 */
.L_x_15:
[----:B------:R-:W-:Y:S01]  /*1800*/  BAR.SYNC.DEFER_BLOCKING 0x0 ;  /* 0x0000000000007b1d */ /* 0x000fe20000010000 */
[----:B------:R-:W-:Y:S01]  /*1810*/  ISETP.NE.AND P2, PT, R14, RZ, PT ;  /* 0x000000ff0e00720c */ /* 0x000fe20003f45270 */
[----:B------:R-:W-:-:S06]  /*1820*/  IMAD.MOV.U32 R4, RZ, RZ, RZ ;  /* 0x000000ffff047224 */ /* 0x000fcc00078e00ff */
[----:B01----:R-:W0:Y:S01]  /*1830*/  LDC R11, c[0x0][0x3ac] ;  /* 0x0000eb00ff0b7b82 */ /* 0x003e220000000800 */
[----:B------:R-:W-:Y:S05]  /*1840*/  BSSY.RECONVERGENT B0, `(.L_x_22) ;  /* 0x0000012000007945 */ /* 0x000fea0003800200 */
[----:B--2---:R-:W1:Y:S01]  /*1850*/  @!P2 S2R R6, SR_CgaCtaId ;  /* 0x000000000006a919 */ /* 0x004e620000008800 */
[----:B------:R-:W-:Y:S01]  /*1860*/  @!P2 MOV R5, 0x400 ;  /* 0x000004000005a802 */ /* 0x000fe20000000f00 */
[----:B0-----:R-:W-:-:S03]  /*1870*/  IMAD R11, R2, R11, R11 ;  /* 0x0000000b020b7224 */ /* 0x001fc600078e020b */
[----:B-1----:R-:W-:Y:S01]  /*1880*/  @!P2 LEA R7, R6, R5, 0x18 ;  /* 0x000000050607a211 */ /* 0x002fe200078ec0ff */
[----:B------:R-:W-:Y:S01]  /*1890*/  @!P2 IMAD.MOV.U32 R5, RZ, RZ, 0x800 ;  /* 0x00000800ff05a424 */ /* 0x000fe200078e00ff */
[----:B------:R-:W-:-:S04]  /*18a0*/  LOP3.LUT R6, RZ, R14, RZ, 0x33, !PT ;  /* 0x0000000eff067212 */ /* 0x000fc800078e33ff */
[----:B------:R0:W-:Y:S01]  /*18b0*/  @!P2 STS.64 [R7+0x800], R4 ;  /* 0x000800040700a388 */ /* 0x0001e20000000a00 */
[----:B------:R-:W-:Y:S06]  /*18c0*/  BAR.SYNC.DEFER_BLOCKING 0x0 ;  /* 0x0000000000007b1d */ /* 0x000fec0000010000 */
[----:B------:R-:W-:Y:S05]  /*18d0*/  @P2 BRA `(.L_x_23) ;  /* 0x0000000000202947 */ /* 0x000fea0003800000 */
[----:B------:R-:W-:Y:S06]  /*18e0*/  MEMBAR.ALL.GPU ;  /* 0x0000000000007992 */ /* 0x000fec000000a000 */
[----:B------:R-:W-:-:S00]  /*18f0*/  ERRBAR ;  /* 0x00000000000079ab */ /* 0x000fc00000000000 */
[----:B------:R-:W-:Y:S06]  /*1900*/  CGAERRBAR ;  /* 0x00000000000075ab */ /* 0x000fec0000000000 */
[----:B012345:R-:W-:Y:S01]  /*1910*/  CCTL.IVALL ;  /* 0x00000000ff00798f */ /* 0x03ffe20002000000 */
[----:B0-----:R-:W-:Y:S02]  /*1920*/  IMAD.MOV.U32 R7, RZ, RZ, 0x1 ;  /* 0x00000001ff077424 */ /* 0x001fe400078e00ff */
[----:B------:R-:W-:Y:S02]  /*1930*/  IMAD.U32 R4, RZ, RZ, UR8 ;  /* 0x00000008ff047e24 */ /* 0x000fe4000f8e00ff */
[----:B------:R-:W-:-:S05]  /*1940*/  IMAD.U32 R5, RZ, RZ, UR9 ;  /* 0x00000009ff057e24 */ /* 0x000fca000f8e00ff */
[----:B------:R1:W-:Y:S02]  /*1950*/  REDG.E.ADD.S32.STRONG.GPU desc[UR20][R4.64+0xc08], R7 ;  /* 0x000c08070400798e */ /* 0x0003e4000c12e314 */
.L_x_23:
[----:B------:R-:W-:Y:S05]  /*1960*/  BSYNC.RECONVERGENT B0 ;  /* 0x0000000000007941 */ /* 0x000fea0003800200 */
.L_x_22:
[----:B------:R-:W-:Y:S05]  /*1970*/  @P2 BRA `(.L_x_24) ;  /* 0x00000000001c2947 */ /* 0x000fea0003800000 */
.L_x_25:
[----:B01----:R-:W-:Y:S02]  /*1980*/  IMAD.U32 R4, RZ, RZ, UR8 ;  /* 0x00000008ff047e24 */ /* 0x003fe4000f8e00ff */
[----:B------:R-:W-:-:S05]  /*1990*/  IMAD.U32 R5, RZ, RZ, UR9 ;  /* 0x00000009ff057e24 */ /* 0x000fca000f8e00ff */
[----:B------:R-:W2:Y:S04]  /*19a0*/  LDG.E.STRONG.GPU R4, desc[UR20][R4.64+0xc08] ;  /* 0x000c081404047981 */ /* 0x000ea8000c1ef900 */
[----:B--2---:R-:W-:Y:S01]  /*19b0*/  CCTL.IVALL ;  /* 0x00000000ff00798f */ /* 0x004fe20002000000 */
[----:B------:R-:W-:Y:S05]  /*19c0*/  YIELD ;  /* 0x0000000000007946 */ /* 0x000fea0003800000 */
[----:B------:R-:W-:-:S13]  /*19d0*/  ISETP.GE.AND P0, PT, R4, R11, PT ;  /* 0x0000000b0400720c */ /* 0x000fda0003f06270 */
[----:B------:R-:W-:Y:S05]  /*19e0*/  @!P0 BRA `(.L_x_25) ;  /* 0xfffffffc00e48947 */ /* 0x000fea000383ffff */
.L_x_24:
[----:B------:R-:W-:Y:S05]  /*19f0*/  WARPSYNC.ALL ;  /* 0x0000000000007948 */ /* 0x000fea0003800000 */
[----:B------:R-:W-:Y:S08]  /*1a00*/  BAR.SYNC.DEFER_BLOCKING 0x0 ;  /* 0x0000000000007b1d */ /* 0x000ff00000010000 */
[----:B------:R-:W-:Y:S01]  /*1a10*/  BAR.SYNC.DEFER_BLOCKING 0x0 ;  /* 0x0000000000007b1d */ /* 0x000fe20000010000 */
[----:B------:R-:W-:Y:S01]  /*1a20*/  LOP3.LUT P0, RZ, R14, UR12, RZ, 0xfc, !PT ;  /* 0x0000000c0eff7c12 */ /* 0x000fe2000f80fcff */
[----:B------:R-:W-:-:S04]  /*1a30*/  IMAD.IADD R6, R9, 0x1, R6 ;  /* 0x0000000109067824 */ /* 0x000fc800078e0206 */
[----:B------:R-:W-:Y:S01]  /*1a40*/  BSSY.RECONVERGENT B0, `(.L_x_26) ;  /* 0x000000d000007945 */ /* 0x000fe20003800200 */
[----:B------:R-:W-:-:S07]  /*1a50*/  LEA.HI R6, R6, 0x1, RZ, 0x16 ;  /* 0x0000000106067811 */ /* 0x000fce00078fb0ff */
[----:B------:R-:W-:Y:S05]  /*1a60*/  @P0 BRA `(.L_x_27) ;  /* 0x0000000000280947 */ /* 0x000fea0003800000 */
[----:B------:R-:W-:Y:S06]  /*1a70*/  MEMBAR.ALL.GPU ;  /* 0x0000000000007992 */ /* 0x000fec000000a000 */
[----:B------:R-:W-:-:S00]  /*1a80*/  ERRBAR ;  /* 0x00000000000079ab */ /* 0x000fc00000000000 */
[----:B------:R-:W-:Y:S06]  /*1a90*/  CGAERRBAR ;  /* 0x00000000000075ab */ /* 0x000fec0000000000 */
[----:B012345:R-:W-:Y:S01]  /*1aa0*/  CCTL.IVALL ;  /* 0x00000000ff00798f */ /* 0x03ffe20002000000 */
[----:B01----:R-:W-:Y:S02]  /*1ab0*/  IMAD.U32 R4, RZ, RZ, UR8 ;  /* 0x00000008ff047e24 */ /* 0x003fe4000f8e00ff */
[----:B------:R-:W-:Y:S01]  /*1ac0*/  IMAD.U32 R5, RZ, RZ, UR9 ;  /* 0x00000009ff057e24 */ /* 0x000fe2000f8e00ff */
[----:B------:R-:W-:Y:S06]  /*1ad0*/  MEMBAR.ALL.GPU ;  /* 0x0000000000007992 */ /* 0x000fec000000a000 */
[----:B------:R-:W-:-:S00]  /*1ae0*/  ERRBAR ;  /* 0x00000000000079ab */ /* 0x000fc00000000000 */
[----:B------:R-:W-:Y:S06]  /*1af0*/  CGAERRBAR ;  /* 0x00000000000075ab */ /* 0x000fec0000000000 */
[----:B------:R2:W-:Y:S02]  /*1b00*/  STG.E.STRONG.GPU desc[UR20][R4.64+0xc0c], RZ ;  /* 0x000c0cff04007986 */ /* 0x0005e4000c10f914 */
.L_x_27:
[----:B------:R-:W-:Y:S05]  /*1b10*/  BSYNC.RECONVERGENT B0 ;  /* 0x0000000000007941 */ /* 0x000fea0003800200 */
.L_x_26:
[----:B------:R-:W-:Y:S01]  /*1b20*/  IMAD.MOV.U32 R16, RZ, RZ, R2 ;  /* 0x000000ffff107224 */ /* 0x000fe200078e0002 */
[----:B------:R-:W-:Y:S01]  /*1b30*/  LOP3.LUT R11, R6, 0x7, RZ, 0xc0, !PT ;  /* 0x00000007060b7812 */ /* 0x000fe200078ec0ff */
[----:B------:R-:W-:-:S06]  /*1b40*/  UMOV UR5, URZ ;  /* 0x000000ff00057c82 */ /* 0x000fcc0008000000 */
.L_x_89:
[----:B---3--:R-:W3:Y:S01]  /*1b50*/  S2UR UR16, SR_CgaCtaId ;  /* 0x00000000001079c3 */ /* 0x008ee20000008800 */
[----:B------:R-:W-:Y:S01]  /*1b60*/  UMOV UR6, 0x400 ;  /* 0x0000040000067882 */ /* 0x000fe20000000000 */
[----:B------:R-:W-:Y:S01]  /*1b70*/  ISETP.GT.U32.AND P0, PT, R14, 0xff, PT ;  /* 0x000000ff0e00780c */ /* 0x000fe20003f04070 */
[----:B------:R-:W-:Y:S01]  /*1b80*/  ULEA UR19, UR4, UR5, 0x2 ;  /* 0x0000000504137291 */ /* 0x000fe2000f8e10ff */
[----:B------:R-:W-:Y:S01]  /*1b90*/  BSSY.RECONVERGENT B0, `(.L_x_28) ;  /* 0x0000104000007945 */ /* 0x000fe20003800200 */
[----:B---3--:R-:W-:Y:S02]  /*1ba0*/  ULEA UR6, UR16, UR6, 0x18 ;  /* 0x0000000610067291 */ /* 0x008fe4000f8ec0ff */
[----:B------:R-:W-:-:S04]  /*1bb0*/  UIMAD.WIDE.U32 UR16, UR19, -0x55555555, URZ ;  /* 0xaaaaaaab131078a5 */ /* 0x000fc8000f8e00ff */
[----:B------:R-:W-:Y:S01]  /*1bc0*/  IMAD.U32 R17, RZ, RZ, UR6 ;  /* 0x00000006ff117e24 */ /* 0x000fe2000f8e00ff */
[----:B------:R-:W-:Y:S01]  /*1bd0*/  USHF.R.U32.HI UR17, URZ, 0x1, UR17 ;  /* 0x00000001ff117899 */ /* 0x000fe20008011611 */
[----:B------:R-:W-:-:S03]  /*1be0*/  UMOV UR6, 0xfffffff8 ;  /* 0xfffffff800067882 */ /* 0x000fc60000000000 */
[----:B012---:R0:W1:Y:S01]  /*1bf0*/  LDS.64 R4, [R17+0x800] ;  /* 0x0008000011047984 */ /* 0x0070620000000a00 */
[----:B------:R-:W-:Y:S02]  /*1c00*/  UIMAD UR6, UR5, UR6, 0x18 ;  /* 0x00000018050674a4 */ /* 0x000fe4000f8e0206 */
[----:B------:R-:W-:Y:S01]  /*1c10*/  UIMAD UR17, UR17, -0x3, UR19 ;  /* 0xfffffffd111178a4 */ /* 0x000fe2000f8e0213 */
[----:B------:R0:W-:Y:S01]  /*1c20*/  @!P0 STS [R0], RZ ;  /* 0x000000ff00008388 */ /* 0x0001e20000000800 */
[----:B------:R-:W-:Y:S06]  /*1c30*/  BAR.SYNC.DEFER_BLOCKING 0x0 ;  /* 0x0000000000007b1d */ /* 0x000fec0000010000 */
[----:B-----5:R-:W-:Y:S05]  /*1c40*/  @P3 BRA `(.L_x_29) ;  /* 0x0000000c00e03947 */ /* 0x020fea0003800000 */
[----:B------:R-:W-:Y:S01]  /*1c50*/  LOP3.LUT R6, RZ, R14, RZ, 0x33, !PT ;  /* 0x0000000eff067212 */ /* 0x000fe200078e33ff */
[----:B------:R-:W-:Y:S01]  /*1c60*/  UIADD3 UR16, UPT, UPT, UR6, 0x8, URZ ;  /* 0x0000000806107890 */ /* 0x000fe2000fffe0ff */
[----:B------:R-:W-:Y:S01]  /*1c70*/  IMAD.MOV.U32 R7, RZ, RZ, -0x1 ;  /* 0xffffffffff077424 */ /* 0x000fe200078e00ff */
[----:B------:R-:W-:Y:S01]  /*1c80*/  ISETP.NE.AND P4, PT, RZ, UR5, PT ;  /* 0x00000005ff007c0c */ /* 0x000fe2000bf85270 */
[----:B------:R-:W-:Y:S01]  /*1c90*/  BSSY.RECONVERGENT B1, `(.L_x_30) ;  /* 0x0000088000017945 */ /* 0x000fe20003800200 */
[----:B------:R-:W-:Y:S02]  /*1ca0*/  IMAD.IADD R12, R9, 0x1, R6 ;  /* 0x00000001090c7824 */ /* 0x000fe400078e0206 */
[----:B------:R-:W-:Y:S01]  /*1cb0*/  SHF.L.U32 R7, R7, UR16, RZ ;  /* 0x0000001007077c19 */ /* 0x000fe200080006ff */
[----:B------:R-:W-:Y:S02]  /*1cc0*/  IMAD.MOV.U32 R6, RZ, RZ, R14 ;  /* 0x000000ffff067224 */ /* 0x000fe400078e000e */
[----:B------:R-:W-:-:S02]  /*1cd0*/  ISETP.GE.U32.AND P5, PT, R12, 0x1c00, PT ;  /* 0x00001c000c00780c */ /* 0x000fc40003fa6070 */
[----:B------:R-:W-:-:S11]  /*1ce0*/  SEL R7, R7, RZ, P4 ;  /* 0x000000ff07077207 */ /* 0x000fd60002000000 */
[----:B------:R-:W-:Y:S05]  /*1cf0*/  @!P5 BRA `(.L_x_31) ;  /* 0x000000080004d947 */ /* 0x000fea0003800000 */
[----:B------:R-:W-:Y:S01]  /*1d00*/  LEA.HI R13, R12, 0x1, RZ, 0x16 ;  /* 0x000000010c0d7811 */ /* 0x000fe200078fb0ff */
[----:B------:R-:W-:Y:S02]  /*1d10*/  IMAD.MOV.U32 R12, RZ, RZ, RZ ;  /* 0x000000ffff0c7224 */ /* 0x000fe400078e00ff */
[----:B------:R-:W-:Y:S01]  /*1d20*/  IMAD.MOV.U32 R6, RZ, RZ, R14 ;  /* 0x000000ffff067224 */ /* 0x000fe200078e000e */
[----:B------:R-:W-:-:S07]  /*1d30*/  LOP3.LUT R13, R13, 0x7ffff8, RZ, 0xc0, !PT ;  /* 0x007ffff80d0d7812 */ /* 0x000fce00078ec0ff */
.L_x_48:
[----:B------:R-:W-:Y:S01]  /*1d40*/  IMAD R15, R6, 0x4, R17 ;  /* 0x00000004060f7824 */ /* 0x000fe200078e0211 */
[----:B------:R-:W-:Y:S04]  /*1d50*/  BSSY.RECONVERGENT B2, `(.L_x_32) ;  /* 0x000000e000027945 */ /* 0x000fe80003800200 */
[----:B-1----:R-:W2:Y:S02]  /*1d60*/  LDS R18, [R15+0x820] ;  /* 0x000820000f127984 */ /* 0x002ea40000000800 */
[----:B--2---:R-:W-:-:S04]  /*1d70*/  LOP3.LUT R19, R18, R7, RZ, 0xc0, !PT ;  /* 0x0000000712137212 */ /* 0x004fc800078ec0ff */
[----:B-1----:R-:W-:-:S13]  /*1d80*/  ISETP.NE.AND P4, PT, R19, R4, PT ;  /* 0x000000041300720c */ /* 0x002fda0003f85270 */
[----:B------:R-:W-:Y:S05]  /*1d90*/  @P4 BRA `(.L_x_33) ;  /* 0x0000000000244947 */ /* 0x000fea0003800000 */
[----:B------:R-:W1:Y:S01]  /*1da0*/  S2UR UR18, SR_CgaCtaId ;  /* 0x00000000001279c3 */ /* 0x000e620000008800 */
[----:B0-----:R-:W-:Y:S01]  /*1db0*/  SHF.R.U32.HI R17, RZ, UR6, R18 ;  /* 0x00000006ff117c19 */ /* 0x001fe20008011612 */
[----:B------:R-:W-:-:S04]  /*1dc0*/  UMOV UR16, 0x400 ;  /* 0x0000040000107882 */ /* 0x000fc80000000000 */
[----:B------:R-:W-:-:S05]  /*1dd0*/  IMAD.SHL.U32 R17, R17, 0x4, RZ ;  /* 0x0000000411117824 */ /* 0x000fca00078e00ff */
[----:B------:R-:W-:Y:S01]  /*1de0*/  LOP3.LUT R18, R17, 0x3fc, RZ, 0xc0, !PT ;  /* 0x000003fc11127812 */ /* 0x000fe200078ec0ff */
[----:B-1----:R-:W-:-:S06]  /*1df0*/  ULEA UR16, UR18, UR16, 0x18 ;  /* 0x0000001012107291 */ /* 0x002fcc000f8ec0ff */
[----:B------:R-:W-:-:S04]  /*1e00*/  IMAD.U32 R17, RZ, RZ, UR16 ;  /* 0x00000010ff117e24 */ /* 0x000fc8000f8e00ff */
[----:B------:R-:W-:-:S05]  /*1e10*/  IMAD.IADD R18, R17, 0x1, R18 ;  /* 0x0000000111127824 */ /* 0x000fca00078e0212 */
[----:B------:R1:W-:Y:S02]  /*1e20*/  ATOMS.POPC.INC.32 RZ, [R18+URZ] ;  /* 0x0000000012ff7f8c */ /* 0x0003e4000d8000ff */
.L_x_33:
[----:B------:R-:W-:Y:S05]  /*1e30*/  BSYNC.RECONVERGENT B2 ;  /* 0x0000000000027941 */ /* 0x000fea0003800200 */
.L_x_32:
[----:B-1----:R-:W1:Y:S01]  /*1e40*/  LDS R18, [R15+0x1820] ;  /* 0x001820000f127984 */ /* 0x002e620000000800 */
[----:B------:R-:W-:Y:S01]  /*1e50*/  BSSY.RECONVERGENT B2, `(.L_x_34) ;  /* 0x000000d000027945 */ /* 0x000fe20003800200 */
[----:B-1----:R-:W-:-:S04]  /*1e60*/  LOP3.LUT R19, R18, R7, RZ, 0xc0, !PT ;  /* 0x0000000712137212 */ /* 0x002fc800078ec0ff */
[----:B------:R-:W-:-:S13]  /*1e70*/  ISETP.NE.AND P4, PT, R19, R4, PT ;  /* 0x000000041300720c */ /* 0x000fda0003f85270 */
        /* <DEDUP_REMOVED lines=10> */
.L_x_35:
[----:B------:R-:W-:Y:S05]  /*1f20*/  BSYNC.RECONVERGENT B2 ;  /* 0x0000000000027941 */ /* 0x000fea0003800200 */
.L_x_34:
        /* <DEDUP_REMOVED lines=14> */
.L_x_37:
[----:B------:R-:W-:Y:S05]  /*2010*/  BSYNC.RECONVERGENT B2 ;  /* 0x0000000000027941 */ /* 0x000fea0003800200 */
.L_x_36:
        /* <DEDUP_REMOVED lines=14> */
.L_x_39:
[----:B------:R-:W-:Y:S05]  /*2100*/  BSYNC.RECONVERGENT B2 ;  /* 0x0000000000027941 */ /* 0x000fea0003800200 */
.L_x_38:
        /* <DEDUP_REMOVED lines=14> */
.L_x_41:
[----:B------:R-:W-:Y:S05]  /*21f0*/  BSYNC.RECONVERGENT B2 ;  /* 0x0000000000027941 */ /* 0x000fea0003800200 */
.L_x_40:
        /* <DEDUP_REMOVED lines=14> */
.L_x_43:
[----:B------:R-:W-:Y:S05]  /*22e0*/  BSYNC.RECONVERGENT B2 ;  /* 0x0000000000027941 */ /* 0x000fea0003800200 */
.L_x_42:
        /* <DEDUP_REMOVED lines=14> */
.L_x_45:
[----:B------:R-:W-:Y:S05]  /*23d0*/  BSYNC.RECONVERGENT B2 ;  /* 0x0000000000027941 */ /* 0x000fea0003800200 */
.L_x_44:
[----:B-1----:R-:W1:Y:S01]  /*23e0*/  LDS R18, [R15+0x7820] ;  /* 0x007820000f127984 */ /* 0x002e620000000800 */
[----:B------:R-:W-:Y:S01]  /*23f0*/  BSSY.RECONVERGENT B2, `(.L_x_46) ;  /* 0x000000d000027945 */ /* 0x000fe20003800200 */
[----:B-1----:R-:W-:-:S04]  /*2400*/  LOP3.LUT R19, R18, R7, RZ, 0xc0, !PT ;  /* 0x0000000712137212 */ /* 0x002fc800078ec0ff */
[----:B------:R-:W-:-:S13]  /*2410*/  ISETP.NE.AND P4, PT, R19, R4, PT ;  /* 0x000000041300720c */ /* 0x000fda0003f85270 */
[----:B------:R-:W-:Y:S05]  /*2420*/  @P4 BRA `(.L_x_47) ;  /* 0x0000000000244947 */ /* 0x000fea0003800000 */
[----:B------:R-:W1:Y:S01]  /*2430*/  S2UR UR18, SR_CgaCtaId ;  /* 0x00000000001279c3 */ /* 0x000e620000008800 */
[----:B------:R-:W-:Y:S01]  /*2440*/  SHF.R.U32.HI R15, RZ, UR6, R18 ;  /* 0x00000006ff0f7c19 */ /* 0x000fe20008011612 */
[----:B------:R-:W-:-:S04]  /*2450*/  UMOV UR16, 0x400 ;  /* 0x0000040000107882 */ /* 0x000fc80000000000 */
[----:B------:R-:W-:-:S05]  /*2460*/  IMAD.SHL.U32 R15, R15, 0x4, RZ ;  /* 0x000000040f0f7824 */ /* 0x000fca00078e00ff */
[----:B------:R-:W-:Y:S01]  /*2470*/  LOP3.LUT R18, R15, 0x3fc, RZ, 0xc0, !PT ;  /* 0x000003fc0f127812 */ /* 0x000fe200078ec0ff */
[----:B-1----:R-:W-:-:S06]  /*2480*/  ULEA UR16, UR18, UR16, 0x18 ;  /* 0x0000001012107291 */ /* 0x002fcc000f8ec0ff */
[----:B0-----:R-:W-:-:S04]  /*2490*/  IMAD.U32 R17, RZ, RZ, UR16 ;  /* 0x00000010ff117e24 */ /* 0x001fc8000f8e00ff */
[----:B------:R-:W-:-:S05]  /*24a0*/  IMAD.IADD R18, R17, 0x1, R18 ;  /* 0x0000000111127824 */ /* 0x000fca00078e0212 */
[----:B------:R1:W-:Y:S02]  /*24b0*/  ATOMS.POPC.INC.32 RZ, [R18+URZ] ;  /* 0x0000000012ff7f8c */ /* 0x0003e4000d8000ff */
.L_x_47:
[----:B------:R-:W-:Y:S05]  /*24c0*/  BSYNC.RECONVERGENT B2 ;  /* 0x0000000000027941 */ /* 0x000fea0003800200 */
.L_x_46:
[----:B------:R-:W-:Y:S02]  /*24d0*/  VIADD R12, R12, 0x8 ;  /* 0x000000080c0c7836 */ /* 0x000fe40000000000 */
[----:B------:R-:W-:-:S03]  /*24e0*/  VIADD R6, R6, 0x2000 ;  /* 0x0000200006067836 */ /* 0x000fc60000000000 */
[----:B------:R-:W-:-:S13]  /*24f0*/  ISETP.NE.AND P4, PT, R12, R13, PT ;  /* 0x0000000d0c00720c */ /* 0x000fda0003f85270 */
[----:B------:R-:W-:Y:S05]  /*2500*/  @P4 BRA `(.L_x_48) ;  /* 0xfffffff8000c4947 */ /* 0x000fea000383ffff */
.L_x_31:
[----:B------:R-:W-:Y:S05]  /*2510*/  BSYNC.RECONVERGENT B1 ;  /* 0x0000000000017941 */ /* 0x000fea0003800200 */
.L_x_30:
[----:B------:R-:W-:-:S13]  /*2520*/  ISETP.NE.AND P4, PT, R11, RZ, PT ;  /* 0x000000ff0b00720c */ /* 0x000fda0003f85270 */
[----:B------:R-:W-:Y:S05]  /*2530*/  @!P4 BRA `(.L_x_29) ;  /* 0x0000000400a4c947 */ /* 0x000fea0003800000 */
[----:B------:R-:W-:Y:S01]  /*2540*/  VIADD R12, R11, 0xffffffff ;  /* 0xffffffff0b0c7836 */ /* 0x000fe20000000000 */
[----:B------:R-:W-:Y:S04]  /*2550*/  BSSY.RECONVERGENT B1, `(.L_x_49) ;  /* 0x0000034000017945 */ /* 0x000fe80003800200 */
[----:B------:R-:W-:-:S13]  /*2560*/  ISETP.GE.U32.AND P4, PT, R12, 0x3, PT ;  /* 0x000000030c00780c */ /* 0x000fda0003f86070 */
[----:B------:R-:W-:Y:S05]  /*2570*/  @!P4 BRA `(.L_x_50) ;  /* 0x0000000000c4c947 */ /* 0x000fea0003800000 */
[----:B------:R-:W2:Y:S01]  /*2580*/  S2R R12, SR_CgaCtaId ;  /* 0x00000000000c7919 */ /* 0x000ea20000008800 */
[----:B------:R-:W-:Y:S01]  /*2590*/  MOV R13, 0x400 ;  /* 0x00000400000d7802 */ /* 0x000fe20000000f00 */
[----:B------:R-:W-:Y:S03]  /*25a0*/  BSSY.RECONVERGENT B2, `(.L_x_51) ;  /* 0x000000c000027945 */ /* 0x000fe60003800200 */
[----:B--2---:R-:W-:-:S05]  /*25b0*/  LEA R13, R12, R13, 0x18 ;  /* 0x0000000d0c0d7211 */ /* 0x004fca00078ec0ff */
[----:B------:R-:W-:-:S05]  /*25c0*/  IMAD R12, R6, 0x4, R13 ;  /* 0x00000004060c7824 */ /* 0x000fca00078e020d */
[----:B-1----:R-:W1:Y:S02]  /*25d0*/  LDS R18, [R12+0x820] ;  /* 0x000820000c127984 */ /* 0x002e640000000800 */
[----:B-1----:R-:W-:-:S04]  /*25e0*/  LOP3.LUT R15, R18, R7, RZ, 0xc0, !PT ;  /* 0x00000007120f7212 */ /* 0x002fc800078ec0ff */
[----:B------:R-:W-:-:S13]  /*25f0*/  ISETP.NE.AND P4, PT, R15, R4, PT ;  /* 0x000000040f00720c */ /* 0x000fda0003f85270 */
[----:B------:R-:W-:Y:S05]  /*2600*/  @P4 BRA `(.L_x_52) ;  /* 0x0000000000144947 */ /* 0x000fea0003800000 */
[----:B------:R-:W-:-:S05]  /*2610*/  SHF.R.U32.HI R15, RZ, UR6, R18 ;  /* 0x00000006ff0f7c19 */ /* 0x000fca0008011612 */
[----:B------:R-:W-:-:S05]  /*2620*/  IMAD.SHL.U32 R15, R15, 0x4, RZ ;  /* 0x000000040f0f7824 */ /* 0x000fca00078e00ff */
[----:B------:R-:W-:-:S05]  /*2630*/  LOP3.LUT R18, R15, 0x3fc, RZ, 0xc0, !PT ;  /* 0x000003fc0f127812 */ /* 0x000fca00078ec0ff */
[----:B------:R-:W-:-:S05]  /*2640*/  IMAD.IADD R18, R13, 0x1, R18 ;  /* 0x000000010d127824 */ /* 0x000fca00078e0212 */
[----:B------:R1:W-:Y:S02]  /*2650*/  ATOMS.POPC.INC.32 RZ, [R18+URZ] ;  /* 0x0000000012ff7f8c */ /* 0x0003e4000d8000ff */
.L_x_52:
[----:B------:R-:W-:Y:S05]  /*2660*/  BSYNC.RECONVERGENT B2 ;  /* 0x0000000000027941 */ /* 0x000fea0003800200 */
.L_x_51:
[----:B-1----:R-:W1:Y:S01]  /*2670*/  LDS R18, [R12+0x1820] ;  /* 0x001820000c127984 */ /* 0x002e620000000800 */
[----:B------:R-:W-:Y:S01]  /*2680*/  BSSY.RECONVERGENT B2, `(.L_x_53) ;  /* 0x0000009000027945 */ /* 0x000fe20003800200 */
        /* <DEDUP_REMOVED lines=8> */
.L_x_54:
[----:B------:R-:W-:Y:S05]  /*2710*/  BSYNC.RECONVERGENT B2 ;  /* 0x0000000000027941 */ /* 0x000fea0003800200 */
.L_x_53:
        /* <DEDUP_REMOVED lines=10> */
.L_x_56:
[----:B------:R-:W-:Y:S05]  /*27c0*/  BSYNC.RECONVERGENT B2 ;  /* 0x0000000000027941 */ /* 0x000fea0003800200 */
.L_x_55:
[----:B------:R-:W2:Y:S01]  /*27d0*/  LDS R12, [R12+0x3820] ;  /* 0x003820000c0c7984 */ /* 0x000ea20000000800 */
[----:B------:R-:W-:Y:S01]  /*27e0*/  BSSY.RECONVERGENT B2, `(.L_x_57) ;  /* 0x0000009000027945 */ /* 0x000fe20003800200 */
[----:B--2---:R-:W-:-:S04]  /*27f0*/  LOP3.LUT R15, R12, R7, RZ, 0xc0, !PT ;  /* 0x000000070c0f7212 */ /* 0x004fc800078ec0ff */
[----:B------:R-:W-:-:S13]  /*2800*/  ISETP.NE.AND P4, PT, R15, R4, PT ;  /* 0x000000040f00720c */ /* 0x000fda0003f85270 */
[----:B------:R-:W-:Y:S05]  /*2810*/  @P4 BRA `(.L_x_58) ;  /* 0x0000000000144947 */ /* 0x000fea0003800000 */
[----:B------:R-:W-:-:S05]  /*2820*/  SHF.R.U32.HI R12, RZ, UR6, R12 ;  /* 0x00000006ff0c7c19 */ /* 0x000fca000801160c */
[----:B------:R-:W-:-:S05]  /*2830*/  IMAD.SHL.U32 R12, R12, 0x4, RZ ;  /* 0x000000040c0c7824 */ /* 0x000fca00078e00ff */
[----:B------:R-:W-:-:S05]  /*2840*/  LOP3.LUT R12, R12, 0x3fc, RZ, 0xc0, !PT ;  /* 0x000003fc0c0c7812 */ /* 0x000fca00078ec0ff */
[----:B------:R-:W-:-:S05]  /*2850*/  IMAD.IADD R12, R13, 0x1, R12 ;  /* 0x000000010d0c7824 */ /* 0x000fca00078e020c */
[----:B------:R2:W-:Y:S02]  /*2860*/  ATOMS.POPC.INC.32 RZ, [R12+URZ] ;  /* 0x000000000cff7f8c */ /* 0x0005e4000d8000ff */
.L_x_58:
[----:B------:R-:W-:Y:S05]  /*2870*/  BSYNC.RECONVERGENT B2 ;  /* 0x0000000000027941 */ /* 0x000fea0003800200 */
.L_x_57:
[----:B------:R-:W-:-:S07]  /*2880*/  VIADD R6, R6, 0x1000 ;  /* 0x0000100006067836 */ /* 0x000fce0000000000 */
.L_x_50:
[----:B------:R-:W-:Y:S05]  /*2890*/  BSYNC.RECONVERGENT B1 ;  /* 0x0000000000017941 */ /* 0x000fea0003800200 */
.L_x_49:
[----:B--2---:R-:W-:-:S05]  /*28a0*/  LOP3.LUT R12, RZ, R14, RZ, 0x33, !PT ;  /* 0x0000000eff0c7212 */ /* 0x004fca00078e33ff */
[----:B------:R-:W-:-:S05]  /*28b0*/  IMAD.IADD R12, R9, 0x1, R12 ;  /* 0x00000001090c7824 */ /* 0x000fca00078e020c */
[----:B------:R-:W-:-:S04]  /*28c0*/  LEA.HI R13, R12, 0x1, RZ, 0x16 ;  /* 0x000000010c0d7811 */ /* 0x000fc800078fb0ff */
[----:B------:R-:W-:-:S13]  /*28d0*/  LOP3.LUT P4, RZ, R13, 0x3, RZ, 0xc0, !PT ;  /* 0x000000030dff7812 */ /* 0x000fda000788c0ff */
[----:B------:R-:W-:Y:S05]  /*28e0*/  @!P4 BRA `(.L_x_29) ;  /* 0x0000000000b8c947 */ /* 0x000fea0003800000 */
[----:B------:R-:W-:Y:S01]  /*28f0*/  LOP3.LUT P4, RZ, R12, 0xc00, RZ, 0xc0, !PT ;  /* 0x00000c000cff7812 */ /* 0x000fe2000788c0ff */
[----:B------:R-:W-:-:S12]  /*2900*/  BSSY.RECONVERGENT B1, `(.L_x_59) ;  /* 0x000001d000017945 */ /* 0x000fd80003800200 */
[----:B------:R-:W-:Y:S05]  /*2910*/  @!P4 BRA `(.L_x_60) ;  /* 0x00000000006cc947 */ /* 0x000fea0003800000 */
[----:B-1----:R-:W1:Y:S01]  /*2920*/  S2R R18, SR_CgaCtaId ;  /* 0x0000000000127919 */ /* 0x002e620000008800 */
[----:B------:R-:W-:Y:S01]  /*2930*/  MOV R13, 0x400 ;  /* 0x00000400000d7802 */ /* 0x000fe20000000f00 */
[----:B------:R-:W-:Y:S03]  /*2940*/  BSSY.RECONVERGENT B2, `(.L_x_61) ;  /* 0x000000c000027945 */ /* 0x000fe60003800200 */
[----:B-1----:R-:W-:-:S05]  /*2950*/  LEA R13, R18, R13, 0x18 ;  /* 0x0000000d120d7211 */ /* 0x002fca00078ec0ff */
[----:B0-----:R-:W-:-:S05]  /*2960*/  IMAD R17, R6, 0x4, R13 ;  /* 0x0000000406117824 */ /* 0x001fca00078e020d */
[----:B------:R-:W0:Y:S02]  /*2970*/  LDS R18, [R17+0x820] ;  /* 0x0008200011127984 */ /* 0x000e240000000800 */
[----:B0-----:R-:W-:-:S04]  /*2980*/  LOP3.LUT R15, R18, R7, RZ, 0xc0, !PT ;  /* 0x00000007120f7212 */ /* 0x001fc800078ec0ff */
[----:B------:R-:W-:-:S13]  /*2990*/  ISETP.NE.AND P4, PT, R15, R4, PT ;  /* 0x000000040f00720c */ /* 0x000fda0003f85270 */
[----:B------:R-:W-:Y:S05]  /*29a0*/  @P4 BRA `(.L_x_62) ;  /* 0x0000000000144947 */ /* 0x000fea0003800000 */
[----:B------:R-:W-:-:S05]  /*29b0*/  SHF.R.U32.HI R15, RZ, UR6, R18 ;  /* 0x00000006ff0f7c19 */ /* 0x000fca0008011612 */
[----:B------:R-:W-:-:S05]  /*29c0*/  IMAD.SHL.U32 R15, R15, 0x4, RZ ;  /* 0x000000040f0f7824 */ /* 0x000fca00078e00ff */
[----:B------:R-:W-:-:S05]  /*29d0*/  LOP3.LUT R18, R15, 0x3fc, RZ, 0xc0, !PT ;  /* 0x000003fc0f127812 */ /* 0x000fca00078ec0ff */
[----:B------:R-:W-:-:S05]  /*29e0*/  IMAD.IADD R18, R13, 0x1, R18 ;  /* 0x000000010d127824 */ /* 0x000fca00078e0212 */
[----:B------:R0:W-:Y:S02]  /*29f0*/  ATOMS.POPC.INC.32 RZ, [R18+URZ] ;  /* 0x0000000012ff7f8c */ /* 0x0001e4000d8000ff */
.L_x_62:
[----:B------:R-:W-:Y:S05]  /*2a00*/  BSYNC.RECONVERGENT B2 ;  /* 0x0000000000027941 */ /* 0x000fea0003800200 */
.L_x_61:
[----:B0-----:R-:W0:Y:S01]  /*2a10*/  LDS R18, [R17+0x1820] ;  /* 0x0018200011127984 */ /* 0x001e220000000800 */
[----:B------:R-:W-:Y:S01]  /*2a20*/  BSSY.RECONVERGENT B2, `(.L_x_63) ;  /* 0x0000009000027945 */ /* 0x000fe20003800200 */
        /* <DEDUP_REMOVED lines=8> */
.L_x_64:
[----:B------:R-:W-:Y:S05]  /*2ab0*/  BSYNC.RECONVERGENT B2 ;  /* 0x0000000000027941 */ /* 0x000fea0003800200 */
.L_x_63:
[----:B------:R-:W-:-:S07]  /*2ac0*/  VIADD R6, R6, 0x800 ;  /* 0x0000080006067836 */ /* 0x000fce0000000000 */
.L_x_60:
[----:B------:R-:W-:Y:S05]  /*2ad0*/  BSYNC.RECONVERGENT B1 ;  /* 0x0000000000017941 */ /* 0x000fea0003800200 */
.L_x_59:
[----:B------:R-:W-:-:S13]  /*2ae0*/  LOP3.LUT P4, RZ, R12, 0x400, RZ, 0xc0, !PT ;  /* 0x000004000cff7812 */ /* 0x000fda000788c0ff */
[----:B------:R-:W-:Y:S05]  /*2af0*/  @P4 BRA `(.L_x_29) ;  /* 0x0000000000344947 */ /* 0x000fea0003800000 */
[----:B------:R-:W2:Y:S01]  /*2b00*/  S2R R13, SR_CgaCtaId ;  /* 0x00000000000d7919 */ /* 0x000ea20000008800 */
[----:B------:R-:W-:-:S04]  /*2b10*/  MOV R12, 0x400 ;  /* 0x00000400000c7802 */ /* 0x000fc80000000f00 */
[----:B--2---:R-:W-:-:S05]  /*2b20*/  LEA R13, R13, R12, 0x18 ;  /* 0x0000000c0d0d7211 */ /* 0x004fca00078ec0ff */
[----:B------:R-:W-:-:S06]  /*2b30*/  IMAD R6, R6, 0x4, R13 ;  /* 0x0000000406067824 */ /* 0x000fcc00078e020d */
[----:B------:R-:W2:Y:S02]  /*2b40*/  LDS R6, [R6+0x820] ;  /* 0x0008200006067984 */ /* 0x000ea40000000800 */
[----:B--2---:R-:W-:-:S04]  /*2b50*/  LOP3.LUT R7, R6, R7, RZ, 0xc0, !PT ;  /* 0x0000000706077212 */ /* 0x004fc800078ec0ff */
[----:B-1----:R-:W-:-:S13]  /*2b60*/  ISETP.NE.AND P4, PT, R7, R4, PT ;  /* 0x000000040700720c */ /* 0x002fda0003f85270 */
[----:B------:R-:W-:Y:S05]  /*2b70*/  @P4 BRA `(.L_x_29) ;  /* 0x0000000000144947 */ /* 0x000fea0003800000 */
[----:B------:R-:W-:-:S05]  /*2b80*/  SHF.R.U32.HI R6, RZ, UR6, R6 ;  /* 0x00000006ff067c19 */ /* 0x000fca0008011606 */
[----:B------:R-:W-:-:S05]  /*2b90*/  IMAD.SHL.U32 R6, R6, 0x4, RZ ;  /* 0x0000000406067824 */ /* 0x000fca00078e00ff */
[----:B------:R-:W-:-:S05]  /*2ba0*/  LOP3.LUT R6, R6, 0x3fc, RZ, 0xc0, !PT ;  /* 0x000003fc06067812 */ /* 0x000fca00078ec0ff */
[----:B------:R-:W-:-:S05]  /*2bb0*/  IMAD.IADD R6, R13, 0x1, R6 ;  /* 0x000000010d067824 */ /* 0x000fca00078e0206 */
[----:B------:R2:W-:Y:S02]  /*2bc0*/  ATOMS.POPC.INC.32 RZ, [R6+URZ] ;  /* 0x0000000006ff7f8c */ /* 0x0005e4000d8000ff */
.L_x_29:
[----:B------:R-:W-:Y:S05]  /*2bd0*/  BSYNC.RECONVERGENT B0 ;  /* 0x0000000000007941 */ /* 0x000fea0003800200 */
.L_x_28:
[----:B------:R-:W-:Y:S01]  /*2be0*/  IMAD.U32 R15, RZ, RZ, UR19 ;  /* 0x00000013ff0f7e24 */ /* 0x000fe2000f8e00ff */
[----:B------:R-:W-:Y:S01]  /*2bf0*/  UIMAD.WIDE.U32 UR16, UR17, 0x400, UR8 ;  /* 0x00000400111078a5 */ /* 0x000fe2000f8e0008 */
[----:B------:R-:W-:Y:S01]  /*2c00*/  IMAD.MOV.U32 R13, RZ, RZ, 0x4 ;  /* 0x00000004ff0d7424 */ /* 0x000fe200078e00ff */
[----:B------:R-:W-:Y:S01]  /*2c10*/  BAR.SYNC.DEFER_BLOCKING 0x0 ;  /* 0x0000000000007b1d */ /* 0x000fe20000010000 */
[----:B------:R-:W-:Y:S02]  /*2c20*/  @P1 VIADD R15, R15, 0x1 ;  /* 0x000000010f0f1836 */ /* 0x000fe40000000000 */
[----:B------:R-:W-:-:S03]  /*2c30*/  @P1 IMAD.WIDE.U32 R12, R14, R13, UR8 ;  /* 0x000000080e0c1e25 */ /* 0x000fc6000f8e000d */
[----:B------:R-:W-:Y:S01]  /*2c40*/  BSSY.RECONVERGENT B0, `(.L_x_65) ;  /* 0x000000d000007945 */ /* 0x000fe20003800200 */
[----:B--2---:R-:W-:-:S04]  /*2c50*/  @P1 IMAD.HI.U32 R6, R15, -0x55555555, RZ ;  /* 0xaaaaaaab0f061827 */ /* 0x004fc800078e00ff */
[----:B------:R-:W-:Y:S01]  /*2c60*/  IMAD.U32 R7, RZ, RZ, UR17 ;  /* 0x00000011ff077e24 */ /* 0x000fe2000f8e00ff */
[----:B01----:R-:W-:Y:S01]  /*2c70*/  @P1 SHF.R.U32.HI R18, RZ, 0x1, R6 ;  /* 0x00000001ff121819 */ /* 0x003fe20000011606 */
[----:B------:R-:W-:-:S04]  /*2c80*/  IMAD.U32 R6, RZ, RZ, UR16 ;  /* 0x00000010ff067e24 */ /* 0x000fc8000f8e00ff */
[----:B------:R-:W-:Y:S02]  /*2c90*/  @P1 IMAD R15, R18, -0x3, R15 ;  /* 0xfffffffd120f1824 */ /* 0x000fe400078e020f */
[----:B------:R-:W-:-:S04]  /*2ca0*/  IMAD.WIDE.U32 R6, R14, 0x4, R6 ;  /* 0x000000040e067825 */ /* 0x000fc800078e0006 */
[----:B------:R-:W-:Y:S01]  /*2cb0*/  @P1 IMAD.WIDE.U32 R12, R15, 0x400, R12 ;  /* 0x000004000f0c1825 */ /* 0x000fe200078e000c */
[----:B------:R-:W-:Y:S06]  /*2cc0*/  @P0 BRA `(.L_x_66) ;  /* 0x0000000000100947 */ /* 0x000fec0003800000 */
[----:B------:R-:W0:Y:S02]  /*2cd0*/  LDS R15, [R0] ;  /* 0x00000000000f7984 */ /* 0x000e240000000800 */
[----:B0-----:R-:W-:-:S13]  /*2ce0*/  ISETP.NE.AND P4, PT, R15, RZ, PT ;  /* 0x000000ff0f00720c */ /* 0x001fda0003f85270 */
[----:B------:R-:W-:Y:S05]  /*2cf0*/  @!P4 BRA `(.L_x_66) ;  /* 0x000000000004c947 */ /* 0x000fea0003800000 */
[----:B------:R0:W5:Y:S02]  /*2d00*/  ATOMG.E.ADD.STRONG.GPU PT, RZ, desc[UR20][R6.64], R15 ;  /* 0x8000000f06ff79a8 */ /* 0x00016400081ef114 */
.L_x_66:
[----:B------:R-:W-:Y:S05]  /*2d10*/  BSYNC.RECONVERGENT B0 ;  /* 0x0000000000007941 */ /* 0x000fea0003800200 */
.L_x_65:
[----:B------:R1:W-:Y:S01]  /*2d20*/  @P1 STG.E desc[UR20][R12.64], RZ ;  /* 0x000000ff0c001986 */ /* 0x0003e2000c101914 */
[----:B------:R-:W-:Y:S05]  /*2d30*/  @P2 BRA `(.L_x_67) ;  /* 0x0000000000482947 */ /* 0x000fea0003800000 */
[----:B------:R-:W-:Y:S02]  /*2d40*/  IMAD.MOV.U32 R17, RZ, RZ, 0x1 ;  /* 0x00000001ff117424 */ /* 0x000fe400078e00ff */
[----:B-1----:R-:W-:Y:S02]  /*2d50*/  IMAD.U32 R12, RZ, RZ, UR8 ;  /* 0x00000008ff0c7e24 */ /* 0x002fe4000f8e00ff */
[----:B------:R-:W-:Y:S01]  /*2d60*/  IMAD.U32 R13, RZ, RZ, UR9 ;  /* 0x00000009ff0d7e24 */ /* 0x000fe2000f8e00ff */
[----:B------:R-:W-:Y:S06]  /*2d70*/  MEMBAR.ALL.GPU ;  /* 0x0000000000007992 */ /* 0x000fec000000a000 */
[----:B------:R-:W-:-:S00]  /*2d80*/  ERRBAR ;  /* 0x00000000000079ab */ /* 0x000fc00000000000 */
[----:B------:R-:W-:Y:S06]  /*2d90*/  CGAERRBAR ;  /* 0x00000000000075ab */ /* 0x000fec0000000000 */
[----:B012345:R-:W-:Y:S04]  /*2da0*/  CCTL.IVALL ;  /* 0x00000000ff00798f */ /* 0x03ffe80002000000 */
[----:B------:R1:W-:Y:S01]  /*2db0*/  REDG.E.ADD.S32.STRONG.GPU desc[UR20][R12.64+0xc08], R17 ;  /* 0x000c08110c00798e */ /* 0x0003e2000c12e314 */
[----:B------:R-:W2:Y:S01]  /*2dc0*/  LDCU UR16, c[0x0][0x3ac] ;  /* 0x00007580ff1077ac */ /* 0x000ea20008000800 */
[----:B0-----:R-:W-:-:S04]  /*2dd0*/  VIADD R15, R16, 0x2 ;  /* 0x00000002100f7836 */ /* 0x001fc80000000000 */
[----:B-12---:R-:W-:-:S07]  /*2de0*/  IMAD R15, R15, UR16, RZ ;  /* 0x000000100f0f7c24 */ /* 0x006fce000f8e02ff */
.L_x_68:
[----:B------:R-:W-:Y:S02]  /*2df0*/  IMAD.U32 R12, RZ, RZ, UR8 ;  /* 0x00000008ff0c7e24 */ /* 0x000fe4000f8e00ff */
[----:B------:R-:W-:-:S05]  /*2e00*/  IMAD.U32 R13, RZ, RZ, UR9 ;  /* 0x00000009ff0d7e24 */ /* 0x000fca000f8e00ff */
[----:B------:R-:W2:Y:S04]  /*2e10*/  LDG.E.STRONG.GPU R12, desc[UR20][R12.64+0xc08] ;  /* 0x000c08140c0c7981 */ /* 0x000ea8000c1ef900 */
[----:B--2---:R-:W-:Y:S01]  /*2e20*/  CCTL.IVALL ;  /* 0x00000000ff00798f */ /* 0x004fe20002000000 */
[----:B------:R-:W-:Y:S05]  /*2e30*/  YIELD ;  /* 0x0000000000007946 */ /* 0x000fea0003800000 */
[----:B------:R-:W-:-:S13]  /*2e40*/  ISETP.GE.AND P4, PT, R12, R15, PT ;  /* 0x0000000f0c00720c */ /* 0x000fda0003f86270 */
[----:B------:R-:W-:Y:S05]  /*2e50*/  @!P4 BRA `(.L_x_68) ;  /* 0xfffffffc00e4c947 */ /* 0x000fea000383ffff */
.L_x_67:
[----:B0-----:R-:W0:Y:S01]  /*2e60*/  @!P2 S2R R15, SR_CgaCtaId ;  /* 0x00000000000fa919 */ /* 0x001e220000008800 */
[----:B------:R-:W-:Y:S05]  /*2e70*/  WARPSYNC.ALL ;  /* 0x0000000000007948 */ /* 0x000fea0003800000 */
[----:B------:R-:W-:Y:S01]  /*2e80*/  BAR.SYNC.DEFER_BLOCKING 0x0 ;  /* 0x0000000000007b1d */ /* 0x000fe20000010000 */
[----:B-1----:R-:W-:Y:S01]  /*2e90*/  @!P2 MOV R12, 0x400 ;  /* 0x00000400000ca802 */ /* 0x002fe20000000f00 */
[----:B------:R-:W-:-:S04]  /*2ea0*/  IMAD.MOV.U32 R13, RZ, RZ, RZ ;  /* 0x000000ffff0d7224 */ /* 0x000fc800078e00ff */
[----:B------:R-:W-:Y:S02]  /*2eb0*/  BSSY.RECONVERGENT B0, `(.L_x_69) ;  /* 0x0000006000007945 */ /* 0x000fe40003800200 */
[----:B------:R-:W-:Y:S01]  /*2ec0*/  BAR.SYNC.DEFER_BLOCKING 0x0 ;  /* 0x0000000000007b1d */ /* 0x000fe20000010000 */
[----:B0-----:R-:W-:-:S05]  /*2ed0*/  @!P2 LEA R12, R15, R12, 0x18 ;  /* 0x0000000c0f0ca211 */ /* 0x001fca00078ec0ff */
[----:B------:R-:W-:Y:S05]  /*2ee0*/  @P0 BRA `(.L_x_70) ;  /* 0x0000000000080947 */ /* 0x000fea0003800000 */
[----:B------:R-:W2:Y:S04]  /*2ef0*/  LDG.E R7, desc[UR20][R6.64] ;  /* 0x0000001406077981 */ /* 0x000ea8000c1e1900 */
[----:B--2---:R0:W-:Y:S02]  /*2f00*/  STS [R0+0x400], R7 ;  /* 0x0004000700007388 */ /* 0x0041e40000000800 */
.L_x_70:
[----:B------:R-:W-:Y:S05]  /*2f10*/  BSYNC.RECONVERGENT B0 ;  /* 0x0000000000007941 */ /* 0x000fea0003800200 */
.L_x_69:
[----:B------:R-:W-:Y:S01]  /*2f20*/  BAR.SYNC.DEFER_BLOCKING 0x0 ;  /* 0x0000000000007b1d */ /* 0x000fe20000010000 */
[----:B0-----:R-:W-:-:S05]  /*2f30*/  IMAD.MOV.U32 R7, RZ, RZ, RZ ;  /* 0x000000ffff077224 */ /* 0x001fca00078e00ff */
[----:B------:R-:W-:Y:S04]  /*2f40*/  BSSY.RECONVERGENT B0, `(.L_x_71) ;  /* 0x0000006000007945 */ /* 0x000fe80003800200 */
[----:B------:R-:W-:Y:S05]  /*2f50*/  @P0 BRA `(.L_x_72) ;  /* 0x0000000000100947 */ /* 0x000fea0003800000 */
[----:B------:R-:W-:Y:S01]  /*2f60*/  ISETP.NE.AND P4, PT, R14, 0xff, PT ;  /* 0x000000ff0e00780c */ /* 0x000fe20003f85270 */
[----:B------:R-:W-:-:S12]  /*2f70*/  LDS R13, [R0+0x400] ;  /* 0x00040000000d7984 */ /* 0x000fd80000000800 */
[----:B------:R-:W0:Y:S02]  /*2f80*/  @P4 LDS R6, [R0+0x404] ;  /* 0x0004040000064984 */ /* 0x000e240000000800 */
[----:B0-----:R-:W-:-:S07]  /*2f90*/  @P4 IMAD.IADD R13, R13, 0x1, R6 ;  /* 0x000000010d0d4824 */ /* 0x001fce00078e0206 */
.L_x_72:
[----:B------:R-:W-:Y:S05]  /*2fa0*/  BSYNC.RECONVERGENT B0 ;  /* 0x0000000000007941 */ /* 0x000fea0003800200 */
.L_x_71:
[----:B------:R-:W-:Y:S01]  /*2fb0*/  BAR.SYNC.DEFER_BLOCKING 0x0 ;  /* 0x0000000000007b1d */ /* 0x000fe20000010000 */
[----:B------:R-:W-:-:S05]  /*2fc0*/  IMAD.MOV.U32 R15, RZ, RZ, RZ ;  /* 0x000000ffff0f7224 */ /* 0x000fca00078e00ff */
[----:B------:R-:W-:Y:S01]  /*2fd0*/  BSSY.RECONVERGENT B0, `(.L_x_73) ;  /* 0x0000008000007945 */ /* 0x000fe20003800200 */
[----:B------:R0:W-:Y:S01]  /*2fe0*/  @!P0 STS [R0+0x400], R13 ;  /* 0x0004000d00008388 */ /* 0x0001e20000000800 */
[----:B------:R-:W-:Y:S06]  /*2ff0*/  BAR.SYNC.DEFER_BLOCKING 0x0 ;  /* 0x0000000000007b1d */ /* 0x000fec0000010000 */
[----:B------:R-:W-:Y:S05]  /*3000*/  @P0 BRA `(.L_x_74) ;  /* 0x0000000000100947 */ /* 0x000fea0003800000 */
[----:B------:R-:W-:Y:S01]  /*3010*/  ISETP.GT.U32.AND P4, PT, R14, 0xfd, PT ;  /* 0x000000fd0e00780c */ /* 0x000fe20003f84070 */
[----:B------:R-:W-:-:S12]  /*3020*/  LDS R7, [R0+0x400] ;  /* 0x0004000000077984 */ /* 0x000fd80000000800 */
[----:B------:R-:W1:Y:S02]  /*3030*/  @!P4 LDS R6, [R0+0x408] ;  /* 0x000408000006c984 */ /* 0x000e640000000800 */
[----:B-1----:R-:W-:-:S07]  /*3040*/  @!P4 IMAD.IADD R7, R7, 0x1, R6 ;  /* 0x000000010707c824 */ /* 0x002fce00078e0206 */
.L_x_74:
[----:B------:R-:W-:Y:S05]  /*3050*/  BSYNC.RECONVERGENT B0 ;  /* 0x0000000000007941 */ /* 0x000fea0003800200 */
.L_x_73:
[----:B------:R-:W-:Y:S01]  /*3060*/  BAR.SYNC.DEFER_BLOCKING 0x0 ;  /* 0x0000000000007b1d */ /* 0x000fe20000010000 */
[----:B0-----:R-:W-:-:S05]  /*3070*/  IMAD.MOV.U32 R13, RZ, RZ, RZ ;  /* 0x000000ffff0d7224 */ /* 0x001fca00078e00ff */
        /* <DEDUP_REMOVED lines=8> */
.L_x_76:
[----:B------:R-:W-:Y:S05]  /*3100*/  BSYNC.RECONVERGENT B0 ;  /* 0x0000000000007941 */ /* 0x000fea0003800200 */
.L_x_75:
        /* <DEDUP_REMOVED lines=10> */
.L_x_78:
[----:B------:R-:W-:Y:S05]  /*31b0*/  BSYNC.RECONVERGENT B0 ;  /* 0x0000000000007941 */ /* 0x000fea0003800200 */
.L_x_77:
        /* <DEDUP_REMOVED lines=10> */
.L_x_80:
[----:B------:R-:W-:Y:S05]  /*3260*/  BSYNC.RECONVERGENT B0 ;  /* 0x0000000000007941 */ /* 0x000fea0003800200 */
.L_x_79:
        /* <DEDUP_REMOVED lines=10> */
.L_x_82:
[----:B------:R-:W-:Y:S05]  /*3310*/  BSYNC.RECONVERGENT B0 ;  /* 0x0000000000007941 */ /* 0x000fea0003800200 */
.L_x_81:
        /* <DEDUP_REMOVED lines=8> */
[----:B------:R-:W2:Y:S02]  /*33a0*/  @!P4 LDS R6, [R0+0x500] ;  /* 0x000500000006c984 */ /* 0x000ea40000000800 */
[----:B--2---:R-:W-:-:S07]  /*33b0*/  @!P4 IMAD.IADD R13, R13, 0x1, R6 ;  /* 0x000000010d0dc824 */ /* 0x004fce00078e0206 */
.L_x_84:
[----:B------:R-:W-:Y:S05]  /*33c0*/  BSYNC.RECONVERGENT B0 ;  /* 0x0000000000007941 */ /* 0x000fea0003800200 */
.L_x_83:
[----:B------:R-:W-:Y:S01]  /*33d0*/  BAR.SYNC.DEFER_BLOCKING 0x0 ;  /* 0x0000000000007b1d */ /* 0x000fe20000010000 */
[----:B------:R-:W-:Y:S02]  /*33e0*/  IMAD.MOV.U32 R6, RZ, RZ, RZ ;  /* 0x000000ffff067224 */ /* 0x000fe400078e00ff */
[----:B0-----:R-:W-:-:S03]  /*33f0*/  IMAD.MOV.U32 R7, RZ, RZ, R5 ;  /* 0x000000ffff077224 */ /* 0x001fc600078e0005 */
        /* <DEDUP_REMOVED lines=8> */
.L_x_86:
[----:B------:R-:W-:Y:S05]  /*3480*/  BSYNC.RECONVERGENT B0 ;  /* 0x0000000000007941 */ /* 0x000fea0003800200 */
.L_x_85:
[----:B------:R-:W-:Y:S06]  /*3490*/  BAR.SYNC.DEFER_BLOCKING 0x0 ;  /* 0x0000000000007b1d */ /* 0x000fec0000010000 */
[----:B------:R-:W-:Y:S01]  /*34a0*/  BSSY.RECONVERGENT B0, `(.L_x_87) ;  /* 0x0000011000007945 */ /* 0x000fe20003800200 */
[----:B------:R2:W-:Y:S01]  /*34b0*/  @!P0 STS [R0+0x400], R17 ;  /* 0x0004001100008388 */ /* 0x0005e20000000800 */
[----:B------:R-:W-:Y:S06]  /*34c0*/  BAR.SYNC.DEFER_BLOCKING 0x0 ;  /* 0x0000000000007b1d */ /* 0x000fec0000010000 */
[----:B------:R2:W-:Y:S02]  /*34d0*/  @!P2 STS.64 [R12+0x808], R6 ;  /* 0x000808060c00a388 */ /* 0x0005e40000000a00 */
[----:B------:R-:W-:Y:S06]  /*34e0*/  BAR.SYNC.DEFER_BLOCKING 0x0 ;  /* 0x0000000000007b1d */ /* 0x000fec0000010000 */
[----:B------:R-:W-:Y:S05]  /*34f0*/  @P0 BRA `(.L_x_88) ;  /* 0x00000000002c0947 */ /* 0x000fea0003800000 */
[----:B------:R-:W-:Y:S01]  /*3500*/  ISETP.NE.AND P0, PT, R14, 0xff, PT ;  /* 0x000000ff0e00780c */ /* 0x000fe20003f05270 */
[----:B--2---:R-:W-:Y:S01]  /*3510*/  IMAD.MOV.U32 R12, RZ, RZ, RZ ;  /* 0x000000ffff0c7224 */ /* 0x004fe200078e00ff */
[----:B------:R-:W-:Y:S11]  /*3520*/  LDS R6, [R0+0x400] ;  /* 0x0004000000067984 */ /* 0x000ff60000000800 */
[----:B------:R-:W2:Y:S02]  /*3530*/  @P0 LDS R12, [R0+0x404] ;  /* 0x00040400000c0984 */ /* 0x000ea40000000800 */
[----:B--2---:R-:W-:-:S04]  /*3540*/  ISETP.GT.U32.AND P0, PT, R5, R12, PT ;  /* 0x0000000c0500720c */ /* 0x004fc80003f04070 */
[----:B------:R-:W-:-:S13]  /*3550*/  ISETP.LT.U32.OR P0, PT, R6, R5, !P0 ;  /* 0x000000050600720c */ /* 0x000fda0004701470 */
[----:B------:R-:W2:Y:S01]  /*3560*/  @!P0 S2R R7, SR_CgaCtaId ;  /* 0x0000000000078919 */ /* 0x000ea20000008800 */
[----:B------:R-:W-:Y:S01]  /*3570*/  @!P0 MOV R6, 0x400 ;  /* 0x0000040000068802 */ /* 0x000fe20000000f00 */
[----:B-1----:R-:W-:-:S03]  /*3580*/  @!P0 IMAD.IADD R15, R5, 0x1, -R12 ;  /* 0x00000001050f8824 */ /* 0x002fc600078e0a0c */
[----:B--2---:R-:W-:-:S05]  /*3590*/  @!P0 LEA R6, R7, R6, 0x18 ;  /* 0x0000000607068211 */ /* 0x004fca00078ec0ff */
[----:B------:R3:W-:Y:S02]  /*35a0*/  @!P0 STS.64 [R6+0x808], R14 ;  /* 0x0008080e06008388 */ /* 0x0007e40000000a00 */
.L_x_88:
[----:B------:R-:W-:Y:S05]  /*35b0*/  BSYNC.RECONVERGENT B0 ;  /* 0x0000000000007941 */ /* 0x000fea0003800200 */
.L_x_87:
[----:B--23--:R-:W2:Y:S01]  /*35c0*/  @!P2 S2R R6, SR_CgaCtaId ;  /* 0x000000000006a919 */ /* 0x00cea20000008800 */
[----:B------:R-:W-:Y:S01]  /*35d0*/  @!P2 MOV R5, 0x400 ;  /* 0x000004000005a802 */ /* 0x000fe20000000f00 */
[----:B------:R-:W-:Y:S01]  /*35e0*/  UIADD3 UR5, UPT, UPT, UR5, 0x1, URZ ;  /* 0x0000000105057890 */ /* 0x000fe2000fffe0ff */
[----:B------:R-:W-:Y:S01]  /*35f0*/  VIADD R16, R16, 0x1 ;  /* 0x0000000110107836 */ /* 0x000fe20000000000 */
[----:B------:R-:W-:Y:S02]  /*3600*/  BAR.SYNC.DEFER_BLOCKING 0x0 ;  /* 0x0000000000007b1d */ /* 0x000fe40000010000 */
[----:B------:R-:W-:Y:S01]  /*3610*/  UISETP.NE.AND UP0, UPT, UR5, 0x4, UPT ;  /* 0x000000040500788c */ /* 0x000fe2000bf05270 */
[----:B--2---:R-:W-:-:S05]  /*3620*/  @!P2 LEA R12, R6, R5, 0x18 ;  /* 0x00000005060ca211 */ /* 0x004fca00078ec0ff */
[----:B------:R-:W2:Y:S02]  /*3630*/  @!P2 LDS.64 R6, [R12+0x808] ;  /* 0x000808000c06a984 */ /* 0x000ea40000000a00 */
[----:B--2---:R-:W-:-:S04]  /*3640*/  @!P2 SHF.L.U32 R5, R6, UR6, RZ ;  /* 0x000000060605ac19 */ /* 0x004fc800080006ff */
[----:B------:R-:W-:-:S05]  /*3650*/  @!P2 LOP3.LUT R6, R5, R4, RZ, 0xfc, !PT ;  /* 0x000000040506a212 */ /* 0x000fca00078efcff */
[----:B------:R3:W-:Y:S01]  /*3660*/  @!P2 STS.64 [R12+0x800], R6 ;  /* 0x000800060c00a388 */ /* 0x0007e20000000a00 */
[----:B------:R-:W-:Y:S06]  /*3670*/  BAR.SYNC.DEFER_BLOCKING 0x0 ;  /* 0x0000000000007b1d */ /* 0x000fec0000010000 */
[----:B------:R-:W-:Y:S05]  /*3680*/  BRA.U UP0, `(.L_x_89) ;  /* 0xffffffe500307547 */ /* 0x000fea000b83ffff */
[----:B------:R-:W2:Y:S01]  /*3690*/  S2UR UR6, SR_CgaCtaId ;  /* 0x00000000000679c3 */ /* 0x000ea20000008800 */
[----:B------:R-:W-:Y:S01]  /*36a0*/  UMOV UR5, 0x400 ;  /* 0x0000040000057882 */ /* 0x000fe20000000000 */
[----:B------:R-:W-:Y:S01]  /*36b0*/  BSSY.RECONVERGENT B0, `(.L_x_90) ;  /* 0x000006b000007945 */ /* 0x000fe20003800200 */
[----:B------:R-:W-:Y:S01]  /*36c0*/  IMAD.MOV.U32 R18, RZ, RZ, RZ ;  /* 0x000000ffff127224 */ /* 0x000fe200078e00ff */
[----:B--2---:R-:W-:-:S06]  /*36d0*/  ULEA UR5, UR6, UR5, 0x18 ;  /* 0x0000000506057291 */ /* 0x004fcc000f8ec0ff */
[----:B------:R-:W-:-:S05]  /*36e0*/  IMAD.U32 R5, RZ, RZ, UR5 ;  /* 0x00000005ff057e24 */ /* 0x000fca000f8e00ff */
[----:B------:R2:W4:Y:S04]  /*36f0*/  LDS R4, [R5+0x800] ;  /* 0x0008000005047984 */ /* 0x0005280000000800 */
[----:B------:R2:W-:Y:S01]  /*3700*/  @!P2 STS [R5+0x400], RZ ;  /* 0x000400ff0500a388 */ /* 0x0005e20000000800 */
[----:B------:R-:W-:Y:S06]  /*3710*/  BAR.SYNC.DEFER_BLOCKING 0x0 ;  /* 0x0000000000007b1d */ /* 0x000fec0000010000 */
[----:B------:R-:W-:Y:S05]  /*3720*/  @P3 BRA `(.L_x_91) ;  /* 0x00000004008c3947 */ /* 0x000fea0003800000 */
[----:B---3--:R-:W-:Y:S01]  /*3730*/  LOP3.LUT R12, RZ, R14, RZ, 0x33, !PT ;  /* 0x0000000eff0c7212 */ /* 0x008fe200078e33ff */
[----:B------:R-:W-:Y:S01]  /*3740*/  BSSY.RECONVERGENT B1, `(.L_x_92) ;  /* 0x0000031000017945 */ /* 0x000fe20003800200 */
[----:B------:R-:W-:Y:S01]  /*3750*/  ISETP.NE.AND P0, PT, R11, RZ, PT ;  /* 0x000000ff0b00720c */ /* 0x000fe20003f05270 */
[----:B------:R-:W-:Y:S02]  /*3760*/  IMAD.MOV.U32 R18, RZ, RZ, RZ ;  /* 0x000000ffff127224 */ /* 0x000fe400078e00ff */
[----:B------:R-:W-:Y:S02]  /*3770*/  IMAD.IADD R7, R9, 0x1, R12 ;  /* 0x0000000109077824 */ /* 0x000fe400078e020c */
[----:B------:R-:W-:-:S03]  /*3780*/  IMAD.MOV.U32 R6, RZ, RZ, R14 ;  /* 0x000000ffff067224 */ /* 0x000fc600078e000e */
[----:B------:R-:W-:-:S13]  /*3790*/  ISETP.GE.U32.AND P2, PT, R7, 0x1c00, PT ;  /* 0x00001c000700780c */ /* 0x000fda0003f46070 */
[----:B------:R-:W-:Y:S05]  /*37a0*/  @!P2 BRA `(.L_x_93) ;  /* 0x0000000000a8a947 */ /* 0x000fea0003800000 */
[----:B------:R-:W-:Y:S01]  /*37b0*/  LEA.HI R16, R7, 0x1, RZ, 0x16 ;  /* 0x0000000107107811 */ /* 0x000fe200078fb0ff */
[----:B------:R-:W-:Y:S02]  /*37c0*/  IMAD.MOV.U32 R18, RZ, RZ, RZ ;  /* 0x000000ffff127224 */ /* 0x000fe400078e00ff */
[----:B------:R-:W-:Y:S01]  /*37d0*/  IMAD.MOV.U32 R6, RZ, RZ, R14 ;  /* 0x000000ffff067224 */ /* 0x000fe200078e000e */
[----:B------:R-:W-:Y:S01]  /*37e0*/  LOP3.LUT R16, R16, 0x7ffff8, RZ, 0xc0, !PT ;  /* 0x007ffff810107812 */ /* 0x000fe200078ec0ff */
[----:B------:R-:W-:-:S07]  /*37f0*/  IMAD.MOV.U32 R7, RZ, RZ, RZ ;  /* 0x000000ffff077224 */ /* 0x000fce00078e00ff */
.L_x_94:
[----:B------:R-:W-:Y:S02]  /*3800*/  IMAD R19, R6, 0x4, R5 ;  /* 0x0000000406137824 */ /* 0x000fe400078e0205 */
[----:B------:R-:W-:Y:S02]  /*3810*/  VIADD R20, R18, 0x1 ;  /* 0x0000000112147836 */ /* 0x000fe40000000000 */
[----:B------:R-:W-:Y:S01]  /*3820*/  VIADD R7, R7, 0x8 ;  /* 0x0000000807077836 */ /* 0x000fe20000000000 */
[----:B0-----:R-:W4:Y:S01]  /*3830*/  LDS R13, [R19+0x820] ;  /* 0x00082000130d7984 */ /* 0x001f220000000800 */
[----:B------:R-:W-:-:S03]  /*3840*/  VIADD R6, R6, 0x2000 ;  /* 0x0000200006067836 */ /* 0x000fc60000000000 */
[----:B------:R-:W0:Y:S04]  /*3850*/  LDS R21, [R19+0x1820] ;  /* 0x0018200013157984 */ /* 0x000e280000000800 */
[----:B------:R-:W3:Y:S04]  /*3860*/  LDS R23, [R19+0x2820] ;  /* 0x0028200013177984 */ /* 0x000ee80000000800 */
[----:B------:R-:W2:Y:S04]  /*3870*/  LDS R25, [R19+0x3820] ;  /* 0x0038200013197984 */ /* 0x000ea80000000800 */
[----:B------:R-:W2:Y:S04]  /*3880*/  LDS R17, [R19+0x4820] ;  /* 0x0048200013117984 */ /* 0x000ea80000000800 */
[----:B-1----:R-:W1:Y:S01]  /*3890*/  LDS R15, [R19+0x5820] ;  /* 0x00582000130f7984 */ /* 0x002e620000000800 */
[----:B----4-:R-:W-:-:S03]  /*38a0*/  ISETP.GT.U32.AND P2, PT, R13, R4, PT ;  /* 0x000000040d00720c */ /* 0x010fc60003f44070 */
[----:B------:R-:W4:Y:S01]  /*38b0*/  LDS R13, [R19+0x6820] ;  /* 0x00682000130d7984 */ /* 0x000f220000000800 */
[----:B0-----:R-:W-:-:S03]  /*38c0*/  ISETP.GT.U32.AND P3, PT, R21, R4, PT ;  /* 0x000000041500720c */ /* 0x001fc60003f64070 */
[----:B------:R-:W0:Y:S06]  /*38d0*/  LDS R21, [R19+0x7820] ;  /* 0x0078200013157984 */ /* 0x000e2c0000000800 */
[----:B------:R-:W-:Y:S01]  /*38e0*/  @!P2 IMAD.MOV R20, RZ, RZ, R18 ;  /* 0x000000ffff14a224 */ /* 0x000fe200078e0212 */
[----:B---3--:R-:W-:-:S03]  /*38f0*/  ISETP.GT.U32.AND P2, PT, R23, R4, PT ;  /* 0x000000041700720c */ /* 0x008fc60003f44070 */
[----:B------:R-:W-:Y:S02]  /*3900*/  VIADD R18, R20, 0x1 ;  /* 0x0000000114127836 */ /* 0x000fe40000000000 */
[----:B------:R-:W-:Y:S01]  /*3910*/  @!P3 IMAD.MOV R18, RZ, RZ, R20 ;  /* 0x000000ffff12b224 */ /* 0x000fe200078e0214 */
[----:B--2---:R-:W-:-:S03]  /*3920*/  ISETP.GT.U32.AND P3, PT, R25, R4, PT ;  /* 0x000000041900720c */ /* 0x004fc60003f64070 */
[----:B------:R-:W-:-:S04]  /*3930*/  VIADD R20, R18, 0x1 ;  /* 0x0000000112147836 */ /* 0x000fc80000000000 */
[----:B------:R-:W-:Y:S01]  /*3940*/  @!P2 IMAD.MOV R20, RZ, RZ, R18 ;  /* 0x000000ffff14a224 */ /* 0x000fe200078e0212 */
[----:B------:R-:W-:-:S03]  /*3950*/  ISETP.GT.U32.AND P2, PT, R17, R4, PT ;  /* 0x000000041100720c */ /* 0x000fc60003f44070 */
[----:B------:R-:W-:Y:S02]  /*3960*/  VIADD R17, R20, 0x1 ;  /* 0x0000000114117836 */ /* 0x000fe40000000000 */
[----:B------:R-:W-:Y:S01]  /*3970*/  @!P3 IMAD.MOV R17, RZ, RZ, R20 ;  /* 0x000000ffff11b224 */ /* 0x000fe200078e0214 */
[----:B-1----:R-:W-:-:S03]  /*3980*/  ISETP.GT.U32.AND P3, PT, R15, R4, PT ;  /* 0x000000040f00720c */ /* 0x002fc60003f64070 */
[----:B------:R-:W-:-:S04]  /*3990*/  VIADD R15, R17, 0x1 ;  /* 0x00000001110f7836 */ /* 0x000fc80000000000 */
[----:B------:R-:W-:Y:S01]  /*39a0*/  @!P2 IMAD.MOV R15, RZ, RZ, R17 ;  /* 0x000000ffff0fa224 */ /* 0x000fe200078e0211 */
[----:B----4-:R-:W-:-:S03]  /*39b0*/  ISETP.GT.U32.AND P2, PT, R13, R4, PT ;  /* 0x000000040d00720c */ /* 0x010fc60003f44070 */
[----:B------:R-:W-:Y:S02]  /*39c0*/  VIADD R13, R15, 0x1 ;  /* 0x000000010f0d7836 */ /* 0x000fe40000000000 */
[----:B------:R-:W-:Y:S01]  /*39d0*/  @!P3 IMAD.MOV R13, RZ, RZ, R15 ;  /* 0x000000ffff0db224 */ /* 0x000fe200078e020f */
[----:B0-----:R-:W-:-:S03]  /*39e0*/  ISETP.GT.U32.AND P3, PT, R21, R4, PT ;  /* 0x000000041500720c */ /* 0x001fc60003f64070 */
[----:B------:R-:W-:-:S04]  /*39f0*/  VIADD R15, R13, 0x1 ;  /* 0x000000010d0f7836 */ /* 0x000fc80000000000 */
[----:B------:R-:W-:Y:S01]  /*3a00*/  @!P2 IMAD.MOV R15, RZ, RZ, R13 ;  /* 0x000000ffff0fa224 */ /* 0x000fe200078e020d */
[----:B------:R-:W-:-:S03]  /*3a10*/  ISETP.NE.AND P2, PT, R7, R16, PT ;  /* 0x000000100700720c */ /* 0x000fc60003f45270 */
[----:B------:R-:W-:Y:S02]  /*3a20*/  VIADD R18, R15, 0x1 ;  /* 0x000000010f127836 */ /* 0x000fe40000000000 */
[----:B------:R-:W-:-:S08]  /*3a30*/  @!P3 IMAD.MOV R18, RZ, RZ, R15 ;  /* 0x000000ffff12b224 */ /* 0x000fd000078e020f */
[----:B------:R-:W-:Y:S05]  /*3a40*/  @P2 BRA `(.L_x_94) ;  /* 0xfffffffc006c2947 */ /* 0x000fea000383ffff */
.L_x_93:
[----:B------:R-:W-:Y:S05]  /*3a50*/  BSYNC.RECONVERGENT B1 ;  /* 0x0000000000017941 */ /* 0x000fea0003800200 */
.L_x_92:
[----:B------:R-:W-:Y:S05]  /*3a60*/  @!P0 BRA `(.L_x_91) ;  /* 0x0000000000bc8947 */ /* 0x000fea0003800000 */
[----:B------:R-:W-:Y:S01]  /*3a70*/  ISETP.GE.U32.AND P0, PT, R11, 0x4, PT ;  /* 0x000000040b00780c */ /* 0x000fe20003f06070 */
[----:B------:R-:W-:Y:S01]  /*3a80*/  IMAD.IADD R19, R9, 0x1, R12 ;  /* 0x0000000109137824 */ /* 0x000fe200078e020c */
[----:B------:R-:W-:Y:S04]  /*3a90*/  BSSY.RECONVERGENT B1, `(.L_x_95) ;  /* 0x0000016000017945 */ /* 0x000fe80003800200 */
[----:B------:R-:W-:-:S04]  /*3aa0*/  LEA.HI R16, R19, 0x1, RZ, 0x16 ;  /* 0x0000000113107811 */ /* 0x000fc800078fb0ff */
[----:B------:R-:W-:-:S03]  /*3ab0*/  LOP3.LUT P3, R16, R16, 0x3, RZ, 0xc0, !PT ;  /* 0x0000000310107812 */ /* 0x000fc6000786c0ff */
[----:B------:R-:W-:Y:S10]  /*3ac0*/  @!P0 BRA `(.L_x_96) ;  /* 0x0000000000488947 */ /* 0x000ff40003800000 */
[C---:B------:R-:W-:Y:S02]  /*3ad0*/  IMAD R7, R6.reuse, 0x4, R5 ;  /* 0x0000000406077824 */ /* 0x040fe400078e0205 */
[----:B------:R-:W-:-:S03]  /*3ae0*/  VIADD R6, R6, 0x1000 ;  /* 0x0000100006067836 */ /* 0x000fc60000000000 */
[----:B------:R-:W4:Y:S04]  /*3af0*/  LDS R11, [R7+0x820] ;  /* 0x00082000070b7984 */ /* 0x000f280000000800 */
[----:B0-----:R-:W0:Y:S04]  /*3b00*/  LDS R13, [R7+0x1820] ;  /* 0x00182000070d7984 */ /* 0x001e280000000800 */
[----:B-1----:R-:W1:Y:S04]  /*3b10*/  LDS R15, [R7+0x2820] ;  /* 0x00282000070f7984 */ /* 0x002e680000000800 */
[----:B------:R-:W3:Y:S01]  /*3b20*/  LDS R17, [R7+0x3820] ;  /* 0x0038200007117984 */ /* 0x000ee20000000800 */
[-C--:B----4-:R-:W-:Y:S01]  /*3b30*/  ISETP.GT.U32.AND P0, PT, R11, R4.reuse, PT ;  /* 0x000000040b00720c */ /* 0x090fe20003f04070 */
[----:B------:R-:W-:Y:S01]  /*3b40*/  VIADD R11, R18, 0x1 ;  /* 0x00000001120b7836 */ /* 0x000fe20000000000 */
[----:B0-----:R-:W-:-:S11]  /*3b50*/  ISETP.GT.U32.AND P2, PT, R13, R4, PT ;  /* 0x000000040d00720c */ /* 0x001fd60003f44070 */
[----:B------:R-:W-:Y:S01]  /*3b60*/  @!P0 IMAD.MOV R11, RZ, RZ, R18 ;  /* 0x000000ffff0b8224 */ /* 0x000fe200078e0212 */
[----:B-1----:R-:W-:-:S03]  /*3b70*/  ISETP.GT.U32.AND P0, PT, R15, R4, PT ;  /* 0x000000040f00720c */ /* 0x002fc60003f04070 */
[----:B------:R-:W-:Y:S02]  /*3b80*/  VIADD R12, R11, 0x1 ;  /* 0x000000010b0c7836 */ /* 0x000fe40000000000 */
[----:B------:R-:W-:Y:S01]  /*3b90*/  @!P2 IMAD.MOV R12, RZ, RZ, R11 ;  /* 0x000000ffff0ca224 */ /* 0x000fe200078e020b */
[----:B---3--:R-:W-:-:S03]  /*3ba0*/  ISETP.GT.U32.AND P2, PT, R17, R4, PT ;  /* 0x000000041100720c */ /* 0x008fc60003f44070 */
[----:B------:R-:W-:-:S04]  /*3bb0*/  VIADD R11, R12, 0x1 ;  /* 0x000000010c0b7836 */ /* 0x000fc80000000000 */
[----:B------:R-:W-:-:S04]  /*3bc0*/  @!P0 IMAD.MOV R11, RZ, RZ, R12 ;  /* 0x000000ffff0b8224 */ /* 0x000fc800078e020c */
[----:B------:R-:W-:Y:S02]  /*3bd0*/  VIADD R18, R11, 0x1 ;  /* 0x000000010b127836 */ /* 0x000fe40000000000 */
[----:B------:R-:W-:-:S07]  /*3be0*/  @!P2 IMAD.MOV R18, RZ, RZ, R11 ;  /* 0x000000ffff12a224 */ /* 0x000fce00078e020b */
.L_x_96:
[----:B------:R-:W-:Y:S05]  /*3bf0*/  BSYNC.RECONVERGENT B1 ;  /* 0x0000000000017941 */ /* 0x000fea0003800200 */
.L_x_95:
[----:B------:R-:W-:Y:S05]  /*3c00*/  @!P3 BRA `(.L_x_91) ;  /* 0x000000000054b947 */ /* 0x000fea0003800000 */
[----:B------:R-:W-:Y:S01]  /*3c10*/  ISETP.NE.AND P0, PT, R16, 0x1, PT ;  /* 0x000000011000780c */ /* 0x000fe20003f05270 */
[----:B------:R-:W-:Y:S01]  /*3c20*/  BSSY.RECONVERGENT B1, `(.L_x_97) ;  /* 0x000000d000017945 */ /* 0x000fe20003800200 */
[----:B------:R-:W-:-:S11]  /*3c30*/  LOP3.LUT P3, RZ, R19, 0x400, RZ, 0xc0, !PT ;  /* 0x0000040013ff7812 */ /* 0x000fd6000786c0ff */
[----:B------:R-:W-:Y:S05]  /*3c40*/  @!P0 BRA `(.L_x_98) ;  /* 0x0000000000288947 */ /* 0x000fea0003800000 */
[C---:B------:R-:W-:Y:S02]  /*3c50*/  IMAD R11, R6.reuse, 0x4, R5 ;  /* 0x00000004060b7824 */ /* 0x040fe400078e0205 */
[----:B------:R-:W-:-:S03]  /*3c60*/  VIADD R6, R6, 0x800 ;  /* 0x0000080006067836 */ /* 0x000fc60000000000 */
[----:B------:R-:W4:Y:S04]  /*3c70*/  LDS R7, [R11+0x820] ;  /* 0x000820000b077984 */ /* 0x000f280000000800 */
[----:B0-----:R-:W0:Y:S01]  /*3c80*/  LDS R13, [R11+0x1820] ;  /* 0x001820000b0d7984 */ /* 0x001e220000000800 */
[-C--:B----4-:R-:W-:Y:S01]  /*3c90*/  ISETP.GT.U32.AND P0, PT, R7, R4.reuse, PT ;  /* 0x000000040700720c */ /* 0x090fe20003f04070 */
[----:B------:R-:W-:Y:S01]  /*3ca0*/  VIADD R7, R18, 0x1 ;  /* 0x0000000112077836 */ /* 0x000fe20000000000 */
[----:B0-----:R-:W-:-:S11]  /*3cb0*/  ISETP.GT.U32.AND P2, PT, R13, R4, PT ;  /* 0x000000040d00720c */ /* 0x001fd60003f44070 */
[----:B------:R-:W-:-:S04]  /*3cc0*/  @!P0 IMAD.MOV R7, RZ, RZ, R18 ;  /* 0x000000ffff078224 */ /* 0x000fc800078e0212 */
[----:B------:R-:W-:Y:S02]  /*3cd0*/  VIADD R18, R7, 0x1 ;  /* 0x0000000107127836 */ /* 0x000fe40000000000 */
[----:B------:R-:W-:-:S07]  /*3ce0*/  @!P2 IMAD.MOV R18, RZ, RZ, R7 ;  /* 0x000000ffff12a224 */ /* 0x000fce00078e0207 */
.L_x_98:
[----:B------:R-:W-:Y:S05]  /*3cf0*/  BSYNC.RECONVERGENT B1 ;  /* 0x0000000000017941 */ /* 0x000fea0003800200 */
.L_x_97:
[----:B------:R-:W-:-:S05]  /*3d00*/  @!P3 IMAD R6, R6, 0x4, R5 ;  /* 0x000000040606b824 */ /* 0x000fca00078e0205 */
[----:B------:R-:W4:Y:S02]  /*3d10*/  @!P3 LDS R7, [R6+0x820] ;  /* 0x000820000607b984 */ /* 0x000f240000000800 */
[----:B----4-:R-:W-:Y:S01]  /*3d20*/  ISETP.GT.U32.OR P0, PT, R7, R4, P3 ;  /* 0x000000040700720c */ /* 0x010fe20001f04470 */
[----:B------:R-:W-:-:S12]  /*3d30*/  @!P3 VIADD R7, R18, 0x1 ;  /* 0x000000011207b836 */ /* 0x000fd80000000000 */
[----:B------:R-:W-:-:S04]  /*3d40*/  @!P0 IMAD.MOV R7, RZ, RZ, R18 ;  /* 0x000000ffff078224 */ /* 0x000fc800078e0212 */
[----:B------:R-:W-:-:S07]  /*3d50*/  @!P3 IMAD.MOV.U32 R18, RZ, RZ, R7 ;  /* 0x000000ffff12b224 */ /* 0x000fce00078e0007 */
.L_x_91:
[----:B------:R-:W-:Y:S05]  /*3d60*/  BSYNC.RECONVERGENT B0 ;  /* 0x0000000000007941 */ /* 0x000fea0003800200 */
.L_x_90:
[----:B---3--:R-:W3:Y:S01]  /*3d70*/  SHFL.DOWN PT, R7, R18, 0x10, 0x1f ;  /* 0x0a001f0012077f89 */ /* 0x008ee200000e0000 */
[C---:B------:R-:W-:Y:S01]  /*3d80*/  LOP3.LUT P0, RZ, R14.reuse, 0x1f, RZ, 0xc0, !PT ;  /* 0x0000001f0eff7812 */ /* 0x040fe2000780c0ff */
[----:B------:R-:W-:Y:S01]  /*3d90*/  BSSY.RECONVERGENT B0, `(.L_x_99) ;  /* 0x0000014000007945 */ /* 0x000fe20003800200 */
[----:B------:R-:W-:Y:S01]  /*3da0*/  ISETP.NE.AND P2, PT, R14, RZ, PT ;  /* 0x000000ff0e00720c */ /* 0x000fe20003f45270 */
[----:B---3--:R-:W-:-:S05]  /*3db0*/  IMAD.IADD R7, R7, 0x1, R18 ;  /* 0x0000000107077824 */ /* 0x008fca00078e0212 */
[----:B------:R-:W3:Y:S02]  /*3dc0*/  SHFL.DOWN PT, R6, R7, 0x8, 0x1f ;  /* 0x09001f0007067f89 */ /* 0x000ee400000e0000 */
[----:B---3--:R-:W-:-:S05]  /*3dd0*/  IMAD.IADD R6, R7, 0x1, R6 ;  /* 0x0000000107067824 */ /* 0x008fca00078e0206 */
[----:B------:R-:W3:Y:S02]  /*3de0*/  SHFL.DOWN PT, R11, R6, 0x4, 0x1f ;  /* 0x08801f00060b7f89 */ /* 0x000ee400000e0000 */
[----:B---3--:R-:W-:-:S05]  /*3df0*/  IMAD.IADD R11, R6, 0x1, R11 ;  /* 0x00000001060b7824 */ /* 0x008fca00078e020b */
[----:B------:R-:W3:Y:S02]  /*3e00*/  SHFL.DOWN PT, R12, R11, 0x2, 0x1f ;  /* 0x08401f000b0c7f89 */ /* 0x000ee400000e0000 */
[----:B---3--:R-:W-:-:S05]  /*3e10*/  IMAD.IADD R12, R11, 0x1, R12 ;  /* 0x000000010b0c7824 */ /* 0x008fca00078e020c */
[----:B0-----:R-:W0:Y:S02]  /*3e20*/  SHFL.DOWN PT, R13, R12, 0x1, 0x1f ;  /* 0x08201f000c0d7f89 */ /* 0x001e2400000e0000 */
[----:B0-----:R-:W-:-:S05]  /*3e30*/  IMAD.IADD R13, R12, 0x1, R13 ;  /* 0x000000010c0d7824 */ /* 0x001fca00078e020d */
[----:B------:R-:W-:-:S13]  /*3e40*/  ISETP.EQ.OR P0, PT, R13, RZ, P0 ;  /* 0x000000ff0d00720c */ /* 0x000fda0000702670 */
[----:B------:R-:W-:Y:S05]  /*3e50*/  @P0 BRA `(.L_x_100) ;  /* 0x00000000001c0947 */ /* 0x000fea0003800000 */
[----:B------:R-:W0:Y:S01]  /*3e60*/  S2R R6, SR_LANEID ;  /* 0x0000000000067919 */ /* 0x000e220000000000 */
[----:B------:R-:W3:Y:S01]  /*3e70*/  REDUX.SUM UR6, R13 ;  /* 0x000000000d0673c4 */ /* 0x000ee2000000c000 */
[----:B------:R-:W-:Y:S02]  /*3e80*/  VOTEU.ANY UR5, UPT, PT ;  /* 0x0000000000057886 */ /* 0x000fe400038e0100 */
[----:B------:R-:W-:-:S06]  /*3e90*/  UFLO.U32 UR5, UR5 ;  /* 0x00000005000572bd */ /* 0x000fcc00080e0000 */
[----:B0-----:R-:W-:Y:S01]  /*3ea0*/  ISETP.EQ.U32.AND P0, PT, R6, UR5, PT ;  /* 0x0000000506007c0c */ /* 0x001fe2000bf02070 */
[----:B---3--:R-:W-:-:S12]  /*3eb0*/  IMAD.U32 R6, RZ, RZ, UR6 ;  /* 0x00000006ff067e24 */ /* 0x008fd8000f8e00ff */
[----:B------:R0:W-:Y:S02]  /*3ec0*/  @P0 ATOMS.ADD RZ, [R5+0x400], R6 ;  /* 0x0004000605ff038c */ /* 0x0001e40000000000 */
.L_x_100:
[----:B------:R-:W-:Y:S05]  /*3ed0*/  BSYNC.RECONVERGENT B0 ;  /* 0x0000000000007941 */ /* 0x000fea0003800200 */
.L_x_99:
[----:B------:R-:W-:Y:S06]  /*3ee0*/  BAR.SYNC.DEFER_BLOCKING 0x0 ;  /* 0x0000000000007b1d */ /* 0x000fec0000010000 */
[----:B------:R-:W-:Y:S04]  /*3ef0*/  BSSY.RECONVERGENT B0, `(.L_x_101) ;  /* 0x000000a000007945 */ /* 0x000fe80003800200 */
[----:B------:R-:W-:Y:S05]  /*3f00*/  @P2 BRA `(.L_x_102) ;  /* 0x0000000000202947 */ /* 0x000fea0003800000 */
[----:B------:R-:W3:Y:S04]  /*3f10*/  LDS R11, [R5+0x400] ;  /* 0x00040000050b7984 */ /* 0x000ee80000000800 */
[----:B------:R0:W-:Y:S01]  /*3f20*/  STS [R5], RZ ;  /* 0x000000ff05007388 */ /* 0x0001e20000000800 */
[----:B---3--:R-:W-:-:S13]  /*3f30*/  ISETP.NE.AND P0, PT, R11, RZ, PT ;  /* 0x000000ff0b00720c */ /* 0x008fda0003f05270 */
[----:B0-----:R-:W-:Y:S05]  /*3f40*/  @!P0 BRA `(.L_x_102) ;  /* 0x0000000000108947 */ /* 0x001fea0003800000 */
[----:B------:R-:W-:Y:S02]  /*3f50*/  IMAD.U32 R6, RZ, RZ, UR8 ;  /* 0x00000008ff067e24 */ /* 0x000fe4000f8e00ff */
[----:B------:R-:W-:-:S05]  /*3f60*/  IMAD.U32 R7, RZ, RZ, UR9 ;  /* 0x00000009ff077e24 */ /* 0x000fca000f8e00ff */
[----:B------:R-:W3:Y:S04]  /*3f70*/  ATOMG.E.ADD.STRONG.GPU PT, R6, desc[UR20][R6.64+0xc0c], R11 ;  /* 0x800c0c0b060679a8 */ /* 0x000ee800081ef114 */
[----:B---3--:R3:W-:Y:S02]  /*3f80*/  STS [R5+0x4], R6 ;  /* 0x0000040605007388 */ /* 0x0087e40000000800 */
.L_x_102:
[----:B------:R-:W-:Y:S05]  /*3f90*/  BSYNC.RECONVERGENT B0 ;  /* 0x0000000000007941 */ /* 0x000fea0003800200 */
.L_x_101:
[----:B------:R-:W0:Y:S01]  /*3fa0*/  LDCU UR5, c[0x0][0x3a8] ;  /* 0x00007500ff0577ac */ /* 0x000e220008000800 */
[----:B------:R-:W-:Y:S01]  /*3fb0*/  BAR.SYNC.DEFER_BLOCKING 0x0 ;  /* 0x0000000000007b1d */ /* 0x000fe20000010000 */
[----:B------:R-:W-:-:S05]  /*3fc0*/  ISETP.GE.U32.AND P3, PT, R14, R9, PT ;  /* 0x000000090e00720c */ /* 0x000fca0003f66070 */
[----:B------:R-:W-:Y:S01]  /*3fd0*/  BSSY.RECONVERGENT B0, `(.L_x_103) ;  /* 0x0000022000007945 */ /* 0x000fe20003800200 */
[----:B0-----:R-:W-:-:S07]  /*3fe0*/  UIMAD UR5, UR12, UR5, URZ ;  /* 0x000000050c0572a4 */ /* 0x001fce000f8e02ff */
[----:B------:R-:W-:Y:S05]  /*3ff0*/  @P3 BRA `(.L_x_104) ;  /* 0x00000000007c3947 */ /* 0x000fea0003800000 */
[----:B------:R-:W-:-:S07]  /*4000*/  IMAD.MOV.U32 R12, RZ, RZ, R14 ;  /* 0x000000ffff0c7224 */ /* 0x000fce00078e000e */
.L_x_107:
[----:B0--3--:R-:W-:Y:S01]  /*4010*/  IMAD R6, R12, 0x4, R5 ;  /* 0x000000040c067824 */ /* 0x009fe200078e0205 */
[----:B------:R-:W-:Y:S04]  /*4020*/  BSSY.RECONVERGENT B1, `(.L_x_105) ;  /* 0x0000019000017945 */ /* 0x000fe80003800200 */
[----:B------:R-:W4:Y:S02]  /*4030*/  LDS R7, [R6+0x820] ;  /* 0x0008200006077984 */ /* 0x000f240000000800 */
[----:B----4-:R-:W-:-:S13]  /*4040*/  ISETP.GT.U32.AND P0, PT, R7, R4, PT ;  /* 0x000000040700720c */ /* 0x010fda0003f04070 */
[----:B------:R-:W-:Y:S05]  /*4050*/  @!P0 BRA `(.L_x_106) ;  /* 0x0000000000548947 */ /* 0x000fea0003800000 */
[----:B------:R-:W0:Y:S01]  /*4060*/  S2R R6, SR_LANEID ;  /* 0x0000000000067919 */ /* 0x000e220000000000 */
[----:B------:R-:W3:Y:S01]  /*4070*/  S2UR UR16, SR_CgaCtaId ;  /* 0x00000000001079c3 */ /* 0x000ee20000008800 */
[----:B------:R-:W-:Y:S01]  /*4080*/  VOTEU.ANY UR17, UPT, PT ;  /* 0x0000000000117886 */ /* 0x000fe200038e0100 */
[----:B------:R-:W-:Y:S01]  /*4090*/  UMOV UR6, 0x400 ;  /* 0x0000040000067882 */ /* 0x000fe20000000000 */
[----:B-1----:R-:W0:Y:S01]  /*40a0*/  FLO.U32 R15, UR17 ;  /* 0x00000011000f7d00 */ /* 0x002e2200080e0000 */
[----:B------:R-:W-:Y:S02]  /*40b0*/  IMAD.U32 R7, RZ, RZ, UR15 ;  /* 0x0000000fff077e24 */ /* 0x000fe4000f8e00ff */
[----:B------:R-:W-:-:S05]  /*40c0*/  VIADD R13, R12, UR5 ;  /* 0x000000050c0d7c36 */ /* 0x000fca0008000000 */
[----:B------:R-:W1:Y:S01]  /*40d0*/  POPC R16, UR17 ;  /* 0x0000001100107d09 */ /* 0x000e620008000000 */
[----:B---3--:R-:W-:-:S06]  /*40e0*/  ULEA UR6, UR16, UR6, 0x18 ;  /* 0x0000000610067291 */ /* 0x008fcc000f8ec0ff */
[----:B--2---:R-:W-:Y:S01]  /*40f0*/  IMAD.U32 R5, RZ, RZ, UR6 ;  /* 0x00000006ff057e24 */ /* 0x004fe2000f8e00ff */
[----:B0-----:R-:W-:Y:S02]  /*4100*/  ISETP.EQ.U32.AND P0, PT, R15, R6, PT ;  /* 0x000000060f00720c */ /* 0x001fe40003f02070 */
[----:B------:R-:W0:Y:S11]  /*4110*/  S2R R6, SR_LTMASK ;  /* 0x0000000000067919 */ /* 0x000e360000003900 */
[----:B-1----:R-:W1:Y:S04]  /*4120*/  @P0 ATOMS.ADD R16, [R5], R16 ;  /* 0x000000100510038c */ /* 0x002e680000000000 */
[----:B------:R-:W-:Y:S01]  /*4130*/  LDS R11, [R5+0x4] ;  /* 0x00000400050b7984 */ /* 0x000fe20000000800 */
[----:B0-----:R-:W-:Y:S01]  /*4140*/  LOP3.LUT R17, R6, UR17, RZ, 0xc0, !PT ;  /* 0x0000001106117c12 */ /* 0x001fe2000f8ec0ff */
[----:B------:R-:W-:-:S02]  /*4150*/  IMAD.U32 R6, RZ, RZ, UR14 ;  /* 0x0000000eff067e24 */ /* 0x000fc4000f8e00ff */
[----:B-1----:R-:W0:Y:S03]  /*4160*/  SHFL.IDX PT, R18, R16, R15, 0x1f ;  /* 0x00001f0f10127589 */ /* 0x002e2600000e0000 */
[----:B------:R-:W0:Y:S02]  /*4170*/  POPC R17, R17 ;  /* 0x0000001100117309 */ /* 0x000e240000000000 */
[----:B0-----:R-:W-:-:S05]  /*4180*/  IADD3 R11, PT, PT, R11, R18, R17 ;  /* 0x000000120b0b7210 */ /* 0x001fca0007ffe011 */
[----:B------:R-:W-:-:S05]  /*4190*/  IMAD.WIDE R6, R11, 0x4, R6 ;  /* 0x000000040b067825 */ /* 0x000fca00078e0206 */
[----:B------:R0:W-:Y:S02]  /*41a0*/  STG.E desc[UR20][R6.64], R13 ;  /* 0x0000000d06007986 */ /* 0x0001e4000c101914 */
.L_x_106:
[----:B------:R-:W-:Y:S05]  /*41b0*/  BSYNC.RECONVERGENT B1 ;  /* 0x0000000000017941 */ /* 0x000fea0003800200 */
.L_x_105:
[----:B------:R-:W-:-:S05]  /*41c0*/  VIADD R12, R12, 0x400 ;  /* 0x000004000c0c7836 */ /* 0x000fca0000000000 */
[----:B------:R-:W-:-:S13]  /*41d0*/  ISETP.GE.U32.AND P0, PT, R12, R9, PT ;  /* 0x000000090c00720c */ /* 0x000fda0003f06070 */
[----:B------:R-:W-:Y:S05]  /*41e0*/  @!P0 BRA `(.L_x_107) ;  /* 0xfffffffc00888947 */ /* 0x000fea000383ffff */
.L_x_104:
[----:B------:R-:W-:Y:S05]  /*41f0*/  BSYNC.RECONVERGENT B0 ;  /* 0x0000000000007941 */ /* 0x000fea0003800200 */
.L_x_103:
[----:B------:R-:W-:Y:S05]  /*4200*/  @P2 BRA `(.L_x_108) ;  /* 0x0000000000482947 */ /* 0x000fea0003800000 */
[----:B------:R-:W-:Y:S02]  /*4210*/  IMAD.MOV.U32 R11, RZ, RZ, 0x1 ;  /* 0x00000001ff0b7424 */ /* 0x000fe400078e00ff */
[----:B0--3--:R-:W-:Y:S02]  /*4220*/  IMAD.U32 R6, RZ, RZ, UR8 ;  /* 0x00000008ff067e24 */ /* 0x009fe4000f8e00ff */
[----:B------:R-:W-:Y:S01]  /*4230*/  IMAD.U32 R7, RZ, RZ, UR9 ;  /* 0x00000009ff077e24 */ /* 0x000fe2000f8e00ff */
[----:B------:R-:W-:Y:S06]  /*4240*/  MEMBAR.ALL.GPU ;  /* 0x0000000000007992 */ /* 0x000fec000000a000 */
[----:B------:R-:W-:-:S00]  /*4250*/  ERRBAR ;  /* 0x00000000000079ab */ /* 0x000fc00000000000 */
[----:B------:R-:W-:Y:S06]  /*4260*/  CGAERRBAR ;  /* 0x00000000000075ab */ /* 0x000fec0000000000 */
[----:B012345:R-:W-:Y:S04]  /*4270*/  CCTL.IVALL ;  /* 0x00000000ff00798f */ /* 0x03ffe80002000000 */
[----:B------:R0:W-:Y:S01]  /*4280*/  REDG.E.ADD.S32.STRONG.GPU desc[UR20][R6.64+0xc08], R11 ;  /* 0x000c080b0600798e */ /* 0x0001e2000c12e314 */
[----:B--2---:R-:W2:Y:S02]  /*4290*/  LDC R5, c[0x0][0x3ac] ;  /* 0x0000eb00ff057b82 */ /* 0x004ea40000000800 */
[----:B--2---:R-:W-:-:S04]  /*42a0*/  IMAD R12, R2, R5, R5 ;  /* 0x00000005020c7224 */ /* 0x004fc800078e0205 */
[----:B0-----:R-:W-:-:S07]  /*42b0*/  IMAD R5, R5, 0x5, R12 ;  /* 0x0000000505057824 */ /* 0x001fce00078e020c */
.L_x_109:
[----:B------:R-:W-:Y:S02]  /*42c0*/  IMAD.U32 R6, RZ, RZ, UR8 ;  /* 0x00000008ff067e24 */ /* 0x000fe4000f8e00ff */
[----:B------:R-:W-:-:S05]  /*42d0*/  IMAD.U32 R7, RZ, RZ, UR9 ;  /* 0x00000009ff077e24 */ /* 0x000fca000f8e00ff */
[----:B------:R-:W2:Y:S04]  /*42e0*/  LDG.E.STRONG.GPU R6, desc[UR20][R6.64+0xc08] ;  /* 0x000c081406067981 */ /* 0x000ea8000c1ef900 */
[----:B--2---:R-:W-:Y:S01]  /*42f0*/  CCTL.IVALL ;  /* 0x00000000ff00798f */ /* 0x004fe20002000000 */
[----:B------:R-:W-:Y:S05]  /*4300*/  YIELD ;  /* 0x0000000000007946 */ /* 0x000fea0003800000 */
[----:B------:R-:W-:-:S13]  /*4310*/  ISETP.GE.AND P0, PT, R6, R5, PT ;  /* 0x000000050600720c */ /* 0x000fda0003f06270 */
[----:B------:R-:W-:Y:S05]  /*4320*/  @!P0 BRA `(.L_x_109) ;  /* 0xfffffffc00e48947 */ /* 0x000fea000383ffff */
.L_x_108:
[----:B------:R-:W-:Y:S05]  /*4330*/  WARPSYNC.ALL ;  /* 0x0000000000007948 */ /* 0x000fea0003800000 */
[----:B------:R-:W-:Y:S01]  /*4340*/  BAR.SYNC.DEFER_BLOCKING 0x0 ;  /* 0x0000000000007b1d */ /* 0x000fe20000010000 */
[----:B------:R-:W-:-:S05]  /*4350*/  VIADD R2, R2, 0x6 ;  /* 0x0000000602027836 */ /* 0x000fca0000000000 */
[----:B------:R-:W-:Y:S02]  /*4360*/  BSSY.RECONVERGENT B0, `(.L_x_3) ;  /* 0x0000023000007945 */ /* 0x000fe40003800200 */
[----:B------:R-:W-:Y:S06]  /*4370*/  BAR.SYNC.DEFER_BLOCKING 0x0 ;  /* 0x0000000000007b1d */ /* 0x000fec0000010000 */
[----:B------:R-:W-:Y:S05]  /*4380*/  @P3 BRA `(.L_x_110) ;  /* 0x0000000000803947 */ /* 0x000fea0003800000 */
[----:B0--3--:R-:W0:Y:S01]  /*4390*/  S2R R6, SR_CgaCtaId ;  /* 0x0000000000067919 */ /* 0x009e220000008800 */
[----:B--2---:R-:W-:Y:S01]  /*43a0*/  MOV R5, 0x400 ;  /* 0x0000040000057802 */ /* 0x004fe20000000f00 */
[----:B------:R-:W-:-:S03]  /*43b0*/  IMAD.MOV.U32 R16, RZ, RZ, R14 ;  /* 0x000000ffff107224 */ /* 0x000fc600078e000e */
[----:B0-----:R-:W-:-:S07]  /*43c0*/  LEA R5, R6, R5, 0x18 ;  /* 0x0000000506057211 */ /* 0x001fce00078ec0ff */
.L_x_113:
[----:B0-----:R-:W-:Y:S01]  /*43d0*/  IMAD R6, R16, 0x4, R5 ;  /* 0x0000000410067824 */ /* 0x001fe200078e0205 */
[----:B------:R-:W-:Y:S04]  /*43e0*/  BSSY.RECONVERGENT B1, `(.L_x_111) ;  /* 0x0000017000017945 */ /* 0x000fe80003800200 */
[----:B------:R-:W4:Y:S02]  /*43f0*/  LDS R7, [R6+0x820] ;  /* 0x0008200006077984 */ /* 0x000f240000000800 */
[----:B----4-:R-:W-:-:S13]  /*4400*/  ISETP.NE.AND P0, PT, R7, R4, PT ;  /* 0x000000040700720c */ /* 0x010fda0003f05270 */
[----:B------:R-:W-:Y:S05]  /*4410*/  @P0 BRA `(.L_x_112) ;  /* 0x00000000004c0947 */ /* 0x000fea0003800000 */
[----:B------:R-:W0:Y:S01]  /*4420*/  S2R R6, SR_LANEID ;  /* 0x0000000000067919 */ /* 0x000e220000000000 */
[----:B------:R-:W-:Y:S01]  /*4430*/  VOTEU.ANY UR6, UPT, PT ;  /* 0x0000000000067886 */ /* 0x000fe200038e0100 */
[----:B------:R-:W-:Y:S01]  /*4440*/  IMAD.U32 R12, RZ, RZ, UR8 ;  /* 0x00000008ff0c7e24 */ /* 0x000fe2000f8e00ff */
[----:B------:R-:W0:Y:S01]  /*4450*/  FLO.U32 R17, UR6 ;  /* 0x0000000600117d00 */ /* 0x000e2200080e0000 */
[----:B------:R-:W-:-:S07]  /*4460*/  IMAD.U32 R13, RZ, RZ, UR9 ;  /* 0x00000009ff0d7e24 */ /* 0x000fce000f8e00ff */
[----:B-1----:R-:W1:Y:S01]  /*4470*/  POPC R15, UR6 ;  /* 0x00000006000f7d09 */ /* 0x002e620008000000 */
[----:B0-----:R-:W-:-:S13]  /*4480*/  ISETP.EQ.U32.AND P0, PT, R17, R6, PT ;  /* 0x000000061100720c */ /* 0x001fda0003f02070 */
[----:B-1----:R-:W2:Y:S01]  /*4490*/  @P0 ATOMG.E.ADD.STRONG.GPU PT, R12, desc[UR20][R12.64+0xc0c], R15 ;  /* 0x800c0c0f0c0c09a8 */ /* 0x002ea200081ef114 */
[----:B------:R-:W-:Y:S02]  /*44a0*/  IMAD.U32 R6, RZ, RZ, UR14 ;  /* 0x0000000eff067e24 */ /* 0x000fe4000f8e00ff */
[----:B------:R-:W-:Y:S01]  /*44b0*/  IMAD.U32 R7, RZ, RZ, UR15 ;  /* 0x0000000fff077e24 */ /* 0x000fe2000f8e00ff */
[----:B------:R-:W0:Y:S02]  /*44c0*/  S2R R18, SR_LTMASK ;  /* 0x0000000000127919 */ /* 0x000e240000003900 */
[----:B0-----:R-:W-:-:S06]  /*44d0*/  LOP3.LUT R18, R18, UR6, RZ, 0xc0, !PT ;  /* 0x0000000612127c12 */ /* 0x001fcc000f8ec0ff */
[----:B------:R-:W0:Y:S01]  /*44e0*/  POPC R18, R18 ;  /* 0x0000001200127309 */ /* 0x000e220000000000 */
[----:B--2---:R-:W0:Y:S02]  /*44f0*/  SHFL.IDX PT, R11, R12, R17, 0x1f ;  /* 0x00001f110c0b7589 */ /* 0x004e2400000e0000 */
[----:B0-----:R-:W-:-:S05]  /*4500*/  IMAD.IADD R11, R11, 0x1, R18 ;  /* 0x000000010b0b7824 */ /* 0x001fca00078e0212 */
[----:B------:R-:W-:-:S13]  /*4510*/  ISETP.GT.AND P0, PT, R11, 0x7ff, PT ;  /* 0x000007ff0b00780c */ /* 0x000fda0003f04270 */
[----:B------:R-:W-:-:S04]  /*4520*/  @!P0 IMAD.WIDE R6, R11, 0x4, R6 ;  /* 0x000000040b068825 */ /* 0x000fc800078e0206 */
[----:B------:R-:W-:-:S05]  /*4530*/  @!P0 VIADD R11, R16, UR5 ;  /* 0x00000005100b8c36 */ /* 0x000fca0008000000 */
[----:B------:R0:W-:Y:S02]  /*4540*/  @!P0 STG.E desc[UR20][R6.64], R11 ;  /* 0x0000000b06008986 */ /* 0x0001e4000c101914 */
.L_x_112:
[----:B------:R-:W-:Y:S05]  /*4550*/  BSYNC.RECONVERGENT B1 ;  /* 0x0000000000017941 */ /* 0x000fea0003800200 */
.L_x_111:
[----:B------:R-:W-:-:S05]  /*4560*/  VIADD R16, R16, 0x400 ;  /* 0x0000040010107836 */ /* 0x000fca0000000000 */
[----:B------:R-:W-:-:S13]  /*4570*/  ISETP.GE.U32.AND P0, PT, R16, R9, PT ;  /* 0x000000091000720c */ /* 0x000fda0003f06070 */
[----:B------:R-:W-:Y:S05]  /*4580*/  @!P0 BRA `(.L_x_113) ;  /* 0xfffffffc00908947 */ /* 0x000fea000383ffff */
.L_x_110:
[----:B------:R-:W-:Y:S05]  /*4590*/  BSYNC.RECONVERGENT B0 ;  /* 0x0000000000007941 */ /* 0x000fea0003800200 */
.L_x_3:
[----:B------:R-:W-:-:S04]  /*45a0*/  UIADD3 UR4, UPT, UPT, UR4, 0x1, URZ ;  /* 0x0000000104047890 */ /* 0x000fc8000fffe0ff */
[----:B------:R-:W-:-:S09]  /*45b0*/  UISETP.GE.U32.AND UP0, UPT, UR4, UR13, UPT ;  /* 0x0000000d0400728c */ /* 0x000fd2000bf06070 */
[----:B------:R-:W-:Y:S05]  /*45c0*/  BRA.U !UP0, `(.L_x_114) ;  /* 0xffffffc1083c7547 */ /* 0x000fea000b83ffff */
[----:B------:R-:W-:Y:S05]  /*45d0*/  EXIT ;  /* 0x000000000000794d */ /* 0x000fea0003800000 */
        .type           $_ZN4vllm10persistent22persistent_topk_kernelILj1EEEvNS0_20PersistentTopKParamsE$_ZN4vllm10persistent18histogram_256_topkEPKfPiii,@function
        .size           $_ZN4vllm10persistent22persistent_topk_kernelILj1EEEvNS0_20PersistentTopKParamsE$_ZN4vllm10persistent18histogram_256_topkEPKfPiii,($_ZN4vllm10persistent22persistent_topk_kernelILj1EEEvNS0_20PersistentTopKParamsE$_ZN4vllm10persistent19histogram_2048_topkEPKfPii - $_ZN4vllm10persistent22persistent_topk_kernelILj1EEEvNS0_20PersistentTopKParamsE$_ZN4vllm10persistent18histogram_256_topkEPKfPiii)
$_ZN4vllm10persistent22persistent_topk_kernelILj1EEEvNS0_20PersistentTopKParamsE$_ZN4vllm10persistent18histogram_256_topkEPKfPiii:
[----:B------:R-:W0:Y:S01]  /*45e0*/  S2R R13, SR_TID.X ;  /* 0x00000000000d7919 */ /* 0x000e220000002100 */
[----:B------:R-:W1:Y:S01]  /*45f0*/  S2UR UR18, SR_CgaCtaId ;  /* 0x00000000001279c3 */ /* 0x000e620000008800 */
[----:B------:R-:W-:Y:S01]  /*4600*/  UMOV UR5, 0x400 ;  /* 0x0000040000057882 */ /* 0x000fe20000000000 */
[----:B------:R-:W-:Y:S01]  /*4610*/  IMAD.MOV.U32 R5, RZ, RZ, R6 ;  /* 0x000000ffff057224 */ /* 0x000fe200078e0006 */
[----:B------:R-:W-:Y:S01]  /*4620*/  BSSY B0, `(.L_x_115) ;  /* 0x0000076000007945 */ /* 0x000fe20003800000 */
[----:B------:R-:W-:Y:S01]  /*4630*/  IMAD.U32 R19, RZ, RZ, UR17 ;  /* 0x00000011ff137e24 */ /* 0x000fe2000f8e00ff */
[----:B------:R-:W2:Y:S01]  /*4640*/  LDCU.64 UR22, c[0x0][0x358] ;  /* 0x00006b00ff1677ac */ /* 0x000ea20008000a00 */
[----:B------:R-:W-:Y:S02]  /*4650*/  IMAD.U32 R23, RZ, RZ, UR15 ;  /* 0x0000000fff177e24 */ /* 0x000fe4000f8e00ff */
[----:B------:R-:W-:Y:S02]  /*4660*/  IMAD.U32 R17, RZ, RZ, UR17 ;  /* 0x00000011ff117e24 */ /* 0x000fe4000f8e00ff */
[----:B------:R-:W-:-:S02]  /*4670*/  IMAD.U32 R21, RZ, RZ, UR15 ;  /* 0x0000000fff157e24 */ /* 0x000fc4000f8e00ff */
[----:B------:R-:W-:Y:S02]  /*4680*/  IMAD.MOV.U32 R12, RZ, RZ, RZ ;  /* 0x000000ffff0c7224 */ /* 0x000fe400078e00ff */
[----:B------:R-:W-:Y:S02]  /*4690*/  IMAD.U32 R16, RZ, RZ, UR16 ;  /* 0x00000010ff107e24 */ /* 0x000fe4000f8e00ff */
[----:B------:R-:W-:Y:S02]  /*46a0*/  IMAD.U32 R18, RZ, RZ, UR16 ;  /* 0x00000010ff127e24 */ /* 0x000fe4000f8e00ff */
[----:B------:R-:W-:Y:S02]  /*46b0*/  IMAD.U32 R20, RZ, RZ, UR14 ;  /* 0x0000000eff147e24 */ /* 0x000fe4000f8e00ff */
[----:B------:R-:W-:Y:S02]  /*46c0*/  IMAD.U32 R22, RZ, RZ, UR14 ;  /* 0x0000000eff167e24 */ /* 0x000fe4000f8e00ff */
[----:B------:R-:W-:Y:S01]  /*46d0*/  IMAD.MOV.U32 R17, RZ, RZ, R19 ;  /* 0x000000ffff117224 */ /* 0x000fe200078e0013 */
[----:B-1----:R-:W-:Y:S01]  /*46e0*/  ULEA UR18, UR18, UR5, 0x18 ;  /* 0x0000000512127291 */ /* 0x002fe2000f8ec0ff */
[----:B------:R-:W-:Y:S01]  /*46f0*/  IMAD.MOV.U32 R21, RZ, RZ, R23 ;  /* 0x000000ffff157224 */ /* 0x000fe200078e0017 */
[C---:B0-----:R-:W-:Y:S01]  /*4700*/  ISETP.GT.U32.AND P0, PT, R13.reuse, 0x100, PT ;  /* 0x000001000d00780c */ /* 0x041fe20003f04070 */
[----:B------:R-:W-:Y:S01]  /*4710*/  IMAD.SHL.U32 R4, R13, 0x4, RZ ;  /* 0x000000040d047824 */ /* 0x000fe200078e00ff */
[----:B------:R-:W-:Y:S01]  /*4720*/  LOP3.LUT R15, RZ, R13, RZ, 0x33, !PT ;  /* 0x0000000dff0f7212 */ /* 0x000fe200078e33ff */
[----:B------:R-:W-:-:S04]  /*4730*/  IMAD.MOV.U32 R7, RZ, RZ, R13 ;  /* 0x000000ffff077224 */ /* 0x000fc800078e000d */
[----:B------:R-:W-:-:S05]  /*4740*/  IMAD.IADD R15, R6, 0x1, R15 ;  /* 0x00000001060f7824 */ /* 0x000fca00078e020f */
[----:B------:R-:W-:Y:S01]  /*4750*/  LEA.HI R6, R15, 0x1, RZ, 0x16 ;  /* 0x000000010f067811 */ /* 0x000fe200078fb0ff */
[----:B------:R0:W-:Y:S03]  /*4760*/  @!P0 STS [R4+UR18], RZ ;  /* 0x000000ff04008988 */ /* 0x0001e60008000812 */
[C---:B------:R-:W-:Y:S02]  /*4770*/  LOP3.LUT R11, R6.reuse, 0x7, RZ, 0xc0, !PT ;  /* 0x00000007060b7812 */ /* 0x040fe400078ec0ff */
[----:B------:R-:W-:Y:S01]  /*4780*/  LOP3.LUT R9, R6, 0x7ffff8, RZ, 0xc0, !PT ;  /* 0x007ffff806097812 */ /* 0x000fe200078ec0ff */
[----:B--2---:R-:W-:Y:S06]  /*4790*/  BAR.SYNC.DEFER_BLOCKING 0x0 ;  /* 0x0000000000007b1d */ /* 0x004fec0000010000 */
.L_x_116:
[----:B------:R-:W-:-:S05]  /*47a0*/  IMAD.WIDE.U32 R18, R7, 0x4, R16 ;  /* 0x0000000407127825 */ /* 0x000fca00078e0010 */
[----:B-1----:R-:W2:Y:S04]  /*47b0*/  LDG.E R26, desc[UR22][R18.64] ;  /* 0x00000016121a7981 */ /* 0x002ea8000c1e1900 */
[----:B------:R-:W3:Y:S04]  /*47c0*/  LDG.E R22, desc[UR22][R18.64+0x1000] ;  /* 0x0010001612167981 */ /* 0x000ee8000c1e1900 */
[----:B------:R-:W4:Y:S04]  /*47d0*/  LDG.E R27, desc[UR22][R18.64+0x2000] ;  /* 0x00200016121b7981 */ /* 0x000f28000c1e1900 */
[----:B------:R-:W5:Y:S01]  /*47e0*/  LDG.E R25, desc[UR22][R18.64+0x3000] ;  /* 0x0030001612197981 */ /* 0x000f62000c1e1900 */
[----:B--2---:R-:W1:Y:S08]  /*47f0*/  F2F.F16.F32 R24, R26 ;  /* 0x0000001a00187304 */ /* 0x004e700000200800 */
[----:B---3--:R-:W2:Y:S01]  /*4800*/  F2F.F16.F32 R22, R22 ;  /* 0x0000001600167304 */ /* 0x008ea20000200800 */
[----:B-1----:R-:W-:-:S07]  /*4810*/  PRMT R23, R24, 0x9910, RZ ;  /* 0x0000991018177816 */ /* 0x002fce00000000ff */
[----:B----4-:R-:W1:Y:S01]  /*4820*/  F2F.F16.F32 R27, R27 ;  /* 0x0000001b001b7304 */ /* 0x010e620000200800 */
[----:B------:R-:W-:Y:S02]  /*4830*/  ISETP.GE.AND P0, PT, R23, RZ, PT ;  /* 0x000000ff1700720c */ /* 0x000fe40003f06270 */
[----:B------:R-:W-:-:S05]  /*4840*/  LOP3.LUT R23, RZ, R24, RZ, 0x33, !PT ;  /* 0x00000018ff177212 */ /* 0x000fca00078e33ff */
[----:B-----5:R-:W3:Y:S06]  /*4850*/  F2F.F16.F32 R25, R25 ;  /* 0x0000001900197304 */ /* 0x020eec0000200800 */
[----:B------:R-:W-:Y:S02]  /*4860*/  @P0 LOP3.LUT R23, R24, 0x8000, RZ, 0xfc, !PT ;  /* 0x0000800018170812 */ /* 0x000fe400078efcff */
[----:B--2---:R-:W-:Y:S02]  /*4870*/  PRMT R24, R22, 0x9910, RZ ;  /* 0x0000991016187816 */ /* 0x004fe400000000ff */
[----:B------:R-:W-:-:S02]  /*4880*/  LOP3.LUT R23, R23, 0xffff, RZ, 0xc0, !PT ;  /* 0x0000ffff17177812 */ /* 0x000fc400078ec0ff */
[----:B------:R-:W-:Y:S02]  /*4890*/  ISETP.GE.AND P0, PT, R24, RZ, PT ;  /* 0x000000ff1800720c */ /* 0x000fe40003f06270 */
[----:B-1----:R-:W-:Y:S02]  /*48a0*/  PRMT R24, R27, 0x9910, RZ ;  /* 0x000099101b187816 */ /* 0x002fe400000000ff */
[----:B------:R-:W-:Y:S02]  /*48b0*/  SHF.R.U32.HI R23, RZ, 0x8, R23 ;  /* 0x00000008ff177819 */ /* 0x000fe40000011617 */
[----:B------:R-:W-:Y:S02]  /*48c0*/  ISETP.GE.AND P2, PT, R24, RZ, PT ;  /* 0x000000ff1800720c */ /* 0x000fe40003f46270 */
[----:B------:R-:W-:Y:S01]  /*48d0*/  LOP3.LUT R23, R23, 0xffff, RZ, 0xc0, !PT ;  /* 0x0000ffff17177812 */ /* 0x000fe200078ec0ff */
[----:B------:R-:W2:Y:S03]  /*48e0*/  LDG.E R24, desc[UR22][R18.64+0x4000] ;  /* 0x0040001612187981 */ /* 0x000ea6000c1e1900 */
[----:B------:R-:W-:-:S02]  /*48f0*/  LEA R23, R23, UR18, 0x2 ;  /* 0x0000001217177c11 */ /* 0x000fc4000f8e10ff */
[----:B------:R-:W-:Y:S02]  /*4900*/  LOP3.LUT R26, RZ, R27, RZ, 0x33, !PT ;  /* 0x0000001bff1a7212 */ /* 0x000fe400078e33ff */
[----:B---3--:R-:W-:Y:S01]  /*4910*/  PRMT R28, R25, 0x9910, RZ ;  /* 0x00009910191c7816 */ /* 0x008fe200000000ff */
[----:B------:R1:W-:Y:S02]  /*4920*/  ATOMS.POPC.INC.32 RZ, [R23+URZ] ;  /* 0x0000000017ff7f8c */ /* 0x0003e4000d8000ff */
[----:B------:R-:W-:Y:S02]  /*4930*/  @P2 LOP3.LUT R26, R27, 0x8000, RZ, 0xfc, !PT ;  /* 0x000080001b1a2812 */ /* 0x000fe400078efcff */
[----:B------:R-:W3:Y:S01]  /*4940*/  LDG.E R27, desc[UR22][R18.64+0x6000] ;  /* 0x00600016121b7981 */ /* 0x000ee2000c1e1900 */
[----:B-1----:R-:W-:Y:S02]  /*4950*/  LOP3.LUT R23, RZ, R22, RZ, 0x33, !PT ;  /* 0x00000016ff177212 */ /* 0x002fe400078e33ff */
[----:B------:R-:W-:-:S02]  /*4960*/  @P0 LOP3.LUT R23, R22, 0x8000, RZ, 0xfc, !PT ;  /* 0x0000800016170812 */ /* 0x000fc400078efcff */
[----:B------:R-:W4:Y:S01]  /*4970*/  LDG.E R22, desc[UR22][R18.64+0x5000] ;  /* 0x0050001612167981 */ /* 0x000f22000c1e1900 */
[----:B------:R-:W-:-:S03]  /*4980*/  ISETP.GE.AND P0, PT, R28, RZ, PT ;  /* 0x000000ff1c00720c */ /* 0x000fc60003f06270 */
[----:B------:R-:W5:Y:S01]  /*4990*/  LDG.E R28, desc[UR22][R18.64+0x7000] ;  /* 0x00700016121c7981 */ /* 0x000f62000c1e1900 */
[----:B------:R-:W-:-:S04]  /*49a0*/  LOP3.LUT R23, R23, 0xffff, RZ, 0xc0, !PT ;  /* 0x0000ffff17177812 */ /* 0x000fc800078ec0ff */
[----:B------:R-:W-:-:S04]  /*49b0*/  SHF.R.U32.HI R23, RZ, 0x8, R23 ;  /* 0x00000008ff177819 */ /* 0x000fc80000011617 */
[----:B------:R-:W-:-:S04]  /*49c0*/  LOP3.LUT R23, R23, 0xffff, RZ, 0xc0, !PT ;  /* 0x0000ffff17177812 */ /* 0x000fc800078ec0ff */
[----:B------:R-:W-:-:S05]  /*49d0*/  LEA R23, R23, UR18, 0x2 ;  /* 0x0000001217177c11 */ /* 0x000fca000f8e10ff */
[----:B------:R1:W-:Y:S01]  /*49e0*/  ATOMS.POPC.INC.32 RZ, [R23+URZ] ;  /* 0x0000000017ff7f8c */ /* 0x0003e2000d8000ff */
[----:B------:R-:W-:Y:S02]  /*49f0*/  LOP3.LUT R26, R26, 0xffff, RZ, 0xc0, !PT ;  /* 0x0000ffff1a1a7812 */ /* 0x000fe400078ec0ff */
[----:B-1----:R-:W-:Y:S02]  /*4a00*/  LOP3.LUT R23, RZ, R25, RZ, 0x33, !PT ;  /* 0x00000019ff177212 */ /* 0x002fe400078e33ff */
[----:B------:R-:W-:-:S04]  /*4a10*/  @P0 LOP3.LUT R23, R25, 0x8000, RZ, 0xfc, !PT ;  /* 0x0000800019170812 */ /* 0x000fc800078efcff */
[----:B------:R-:W-:Y:S02]  /*4a20*/  LOP3.LUT R23, R23, 0xffff, RZ, 0xc0, !PT ;  /* 0x0000ffff17177812 */ /* 0x000fe400078ec0ff */
[----:B------:R-:W-:Y:S02]  /*4a30*/  SHF.R.U32.HI R26, RZ, 0x8, R26 ;  /* 0x00000008ff1a7819 */ /* 0x000fe4000001161a */
[----:B------:R-:W-:Y:S02]  /*4a40*/  SHF.R.U32.HI R23, RZ, 0x8, R23 ;  /* 0x00000008ff177819 */ /* 0x000fe40000011617 */
[----:B------:R-:W-:Y:S02]  /*4a50*/  LOP3.LUT R26, R26, 0xffff, RZ, 0xc0, !PT ;  /* 0x0000ffff1a1a7812 */ /* 0x000fe400078ec0ff */
[----:B------:R-:W-:Y:S02]  /*4a60*/  LOP3.LUT R23, R23, 0xffff, RZ, 0xc0, !PT ;  /* 0x0000ffff17177812 */ /* 0x000fe400078ec0ff */
[----:B------:R-:W-:-:S02]  /*4a70*/  LEA R26, R26, UR18, 0x2 ;  /* 0x000000121a1a7c11 */ /* 0x000fc4000f8e10ff */
[----:B------:R-:W-:-:S03]  /*4a80*/  LEA R23, R23, UR18, 0x2 ;  /* 0x0000001217177c11 */ /* 0x000fc6000f8e10ff */
[----:B------:R-:W-:Y:S04]  /*4a90*/  ATOMS.POPC.INC.32 RZ, [R26+URZ] ;  /* 0x000000001aff7f8c */ /* 0x000fe8000d8000ff */
[----:B------:R1:W-:Y:S01]  /*4aa0*/  ATOMS.POPC.INC.32 RZ, [R23+URZ] ;  /* 0x0000000017ff7f8c */ /* 0x0003e2000d8000ff */
[----:B------:R-:W-:Y:S01]  /*4ab0*/  VIADD R12, R12, 0x8 ;  /* 0x000000080c0c7836 */ /* 0x000fe20000000000 */
[----:B--2---:R-:W2:Y:S08]  /*4ac0*/  F2F.F16.F32 R24, R24 ;  /* 0x0000001800187304 */ /* 0x004eb00000200800 */
[----:B---3--:R-:W1:Y:S01]  /*4ad0*/  F2F.F16.F32 R27, R27 ;  /* 0x0000001b001b7304 */ /* 0x008e620000200800 */
[----:B--2---:R-:W-:-:S07]  /*4ae0*/  PRMT R25, R24, 0x9910, RZ ;  /* 0x0000991018197816 */ /* 0x004fce00000000ff */
[----:B----4-:R-:W2:Y:S01]  /*4af0*/  F2F.F16.F32 R22, R22 ;  /* 0x0000001600167304 */ /* 0x010ea20000200800 */
[----:B------:R-:W-:-:S07]  /*4b00*/  ISETP.GE.AND P0, PT, R25, RZ, PT ;  /* 0x000000ff1900720c */ /* 0x000fce0003f06270 */
[----:B-----5:R-:W3:Y:S01]  /*4b10*/  F2F.F16.F32 R28, R28 ;  /* 0x0000001c001c7304 */ /* 0x020ee20000200800 */
[----:B-1----:R-:W-:-:S04]  /*4b20*/  PRMT R23, R27, 0x9910, RZ ;  /* 0x000099101b177816 */ /* 0x002fc800000000ff */
[----:B------:R-:W-:Y:S02]  /*4b30*/  ISETP.GE.AND P3, PT, R23, RZ, PT ;  /* 0x000000ff1700720c */ /* 0x000fe40003f66270 */
[----:B--2---:R-:W-:-:S04]  /*4b40*/  PRMT R25, R22, 0x9910, RZ ;  /* 0x0000991016197816 */ /* 0x004fc800000000ff */
[----:B------:R-:W-:Y:S02]  /*4b50*/  ISETP.GE.AND P2, PT, R25, RZ, PT ;  /* 0x000000ff1900720c */ /* 0x000fe40003f46270 */
[----:B------:R-:W-:Y:S02]  /*4b60*/  LOP3.LUT R25, RZ, R24, RZ, 0x33, !PT ;  /* 0x00000018ff197212 */ /* 0x000fe400078e33ff */
[----:B---3--:R-:W-:Y:S02]  /*4b70*/  PRMT R23, R28, 0x9910, RZ ;  /* 0x000099101c177816 */ /* 0x008fe400000000ff */
[----:B------:R-:W-:Y:S02]  /*4b80*/  @P0 LOP3.LUT R25, R24, 0x8000, RZ, 0xfc, !PT ;  /* 0x0000800018190812 */ /* 0x000fe400078efcff */
[----:B------:R-:W-:Y:S02]  /*4b90*/  ISETP.GE.AND P0, PT, R23, RZ, PT ;  /* 0x000000ff1700720c */ /* 0x000fe40003f06270 */
[----:B------:R-:W-:-:S03]  /*4ba0*/  LOP3.LUT R23, RZ, R22, RZ, 0x33, !PT ;  /* 0x00000016ff177212 */ /* 0x000fc600078e33ff */
[----:B------:R-:W-:Y:S02]  /*4bb0*/  @P2 LOP3.LUT R23, R22, 0x8000, RZ, 0xfc, !PT ;  /* 0x0000800016172812 */ /* 0x000fe400078efcff */
[----:B------:R-:W-:Y:S02]  /*4bc0*/  LOP3.LUT R22, RZ, R27, RZ, 0x33, !PT ;  /* 0x0000001bff167212 */ /* 0x000fe400078e33ff */
[----:B------:R-:W-:Y:S02]  /*4bd0*/  @P3 LOP3.LUT R22, R27, 0x8000, RZ, 0xfc, !PT ;  /* 0x000080001b163812 */ /* 0x000fe400078efcff */
[----:B------:R-:W-:Y:S02]  /*4be0*/  LOP3.LUT R24, RZ, R28, RZ, 0x33, !PT ;  /* 0x0000001cff187212 */ /* 0x000fe400078e33ff */
[----:B------:R-:W-:Y:S02]  /*4bf0*/  @P0 LOP3.LUT R24, R28, 0x8000, RZ, 0xfc, !PT ;  /* 0x000080001c180812 */ /* 0x000fe400078efcff */
[----:B------:R-:W-:-:S02]  /*4c00*/  LOP3.LUT R25, R25, 0xffff, RZ, 0xc0, !PT ;  /* 0x0000ffff19197812 */ /* 0x000fc400078ec0ff */
[----:B------:R-:W-:Y:S02]  /*4c10*/  LOP3.LUT R23, R23, 0xffff, RZ, 0xc0, !PT ;  /* 0x0000ffff17177812 */ /* 0x000fe400078ec0ff */
[----:B------:R-:W-:Y:S02]  /*4c20*/  LOP3.LUT R22, R22, 0xffff, RZ, 0xc0, !PT ;  /* 0x0000ffff16167812 */ /* 0x000fe400078ec0ff */
[----:B------:R-:W-:Y:S02]  /*4c30*/  LOP3.LUT R24, R24, 0xffff, RZ, 0xc0, !PT ;  /* 0x0000ffff18187812 */ /* 0x000fe400078ec0ff */
[----:B------:R-:W-:Y:S02]  /*4c40*/  SHF.R.U32.HI R25, RZ, 0x8, R25 ;  /* 0x00000008ff197819 */ /* 0x000fe40000011619 */
[----:B------:R-:W-:Y:S02]  /*4c50*/  SHF.R.U32.HI R23, RZ, 0x8, R23 ;  /* 0x00000008ff177819 */ /* 0x000fe40000011617 */
[----:B------:R-:W-:-:S02]  /*4c60*/  SHF.R.U32.HI R22, RZ, 0x8, R22 ;  /* 0x00000008ff167819 */ /* 0x000fc40000011616 */
[----:B------:R-:W-:Y:S02]  /*4c70*/  SHF.R.U32.HI R24, RZ, 0x8, R24 ;  /* 0x00000008ff187819 */ /* 0x000fe40000011618 */
[----:B------:R-:W-:Y:S02]  /*4c80*/  LOP3.LUT R25, R25, 0xffff, RZ, 0xc0, !PT ;  /* 0x0000ffff19197812 */ /* 0x000fe400078ec0ff */
[----:B------:R-:W-:Y:S02]  /*4c90*/  ISETP.NE.AND P0, PT, R12, R9, PT ;  /* 0x000000090c00720c */ /* 0x000fe40003f05270 */
[----:B------:R-:W-:Y:S02]  /*4ca0*/  LOP3.LUT R23, R23, 0xffff, RZ, 0xc0, !PT ;  /* 0x0000ffff17177812 */ /* 0x000fe400078ec0ff */
[----:B------:R-:W-:Y:S02]  /*4cb0*/  LOP3.LUT R22, R22, 0xffff, RZ, 0xc0, !PT ;  /* 0x0000ffff16167812 */ /* 0x000fe400078ec0ff */
[----:B------:R-:W-:-:S02]  /*4cc0*/  LOP3.LUT R24, R24, 0xffff, RZ, 0xc0, !PT ;  /* 0x0000ffff18187812 */ /* 0x000fc400078ec0ff */
[----:B------:R-:W-:Y:S02]  /*4cd0*/  LEA R25, R25, UR18, 0x2 ;  /* 0x0000001219197c11 */ /* 0x000fe4000f8e10ff */
[----:B------:R-:W-:Y:S02]  /*4ce0*/  LEA R23, R23, UR18, 0x2 ;  /* 0x0000001217177c11 */ /* 0x000fe4000f8e10ff */
[----:B------:R-:W-:Y:S01]  /*4cf0*/  LEA R26, R22, UR18, 0x2 ;  /* 0x00000012161a7c11 */ /* 0x000fe2000f8e10ff */
[----:B------:R1:W-:Y:S01]  /*4d00*/  ATOMS.POPC.INC.32 RZ, [R25+URZ] ;  /* 0x0000000019ff7f8c */ /* 0x0003e2000d8000ff */
[----:B------:R-:W-:-:S03]  /*4d10*/  LEA R24, R24, UR18, 0x2 ;  /* 0x0000001218187c11 */ /* 0x000fc6000f8e10ff */
[----:B------:R1:W-:Y:S01]  /*4d20*/  ATOMS.POPC.INC.32 RZ, [R23+URZ] ;  /* 0x0000000017ff7f8c */ /* 0x0003e2000d8000ff */
[----:B------:R-:W-:-:S03]  /*4d30*/  IMAD.MOV.U32 R22, RZ, RZ, R7 ;  /* 0x000000ffff167224 */ /* 0x000fc600078e0007 */
[----:B------:R1:W-:Y:S01]  /*4d40*/  ATOMS.POPC.INC.32 RZ, [R26+URZ] ;  /* 0x000000001aff7f8c */ /* 0x0003e2000d8000ff */
[----:B------:R-:W-:-:S03]  /*4d50*/  VIADD R7, R7, 0x2000 ;  /* 0x0000200007077836 */ /* 0x000fc60000000000 */
[----:B------:R1:W-:Y:S01]  /*4d60*/  ATOMS.POPC.INC.32 RZ, [R24+URZ] ;  /* 0x0000000018ff7f8c */ /* 0x0003e2000d8000ff */
[----:B------:R-:W-:Y:S05]  /*4d70*/  @P0 BRA `(.L_x_116) ;  /* 0xfffffff800880947 */ /* 0x000fea000383ffff */
[----:B------:R-:W-:Y:S05]  /*4d80*/  BSYNC B0 ;  /* 0x0000000000007941 */ /* 0x000fea0003800000 */
.L_x_115:
[----:B------:R-:W-:Y:S01]  /*4d90*/  ISETP.NE.AND P0, PT, R11, RZ, PT ;  /* 0x000000ff0b00720c */ /* 0x000fe20003f05270 */
[----:B------:R-:W-:-:S12]  /*4da0*/  BSSY B0, `(.L_x_117) ;  /* 0x0000060000007945 */ /* 0x000fd80003800000 */
[----:B------:R-:W-:Y:S05]  /*4db0*/  @!P0 BRA `(.L_x_118) ;  /* 0x0000000400788947 */ /* 0x000fea0003800000 */
[----:B------:R-:W-:Y:S01]  /*4dc0*/  ISETP.GE.U32.AND P0, PT, R11, 0x4, PT ;  /* 0x000000040b00780c */ /* 0x000fe20003f06070 */
[----:B------:R-:W-:-:S12]  /*4dd0*/  BSSY B1, `(.L_x_119) ;  /* 0x0000030000017945 */ /* 0x000fd80003800000 */
[----:B------:R-:W-:Y:S05]  /*4de0*/  @!P0 BRA `(.L_x_120) ;  /* 0x0000000000b88947 */ /* 0x000fea0003800000 */
[----:B------:R-:W2:Y:S04]  /*4df0*/  LDG.E R12, desc[UR22][R18.64+0x8000] ;  /* 0x00800016120c7981 */ /* 0x000ea8000c1e1900 */
        /* <DEDUP_REMOVED lines=8> */
[----:B--2---:R-:W-:-:S05]  /*4e80*/  PRMT R24, R9, 0x9910, RZ ;  /* 0x0000991009187816 */ /* 0x004fca00000000ff */
[----:B-----5:R-:W2:Y:S01]  /*4e90*/  F2F.F16.F32 R11, R11 ;  /* 0x0000000b000b7304 */ /* 0x020ea20000200800 */
[----:B------:R-:W-:Y:S01]  /*4ea0*/  IMAD.MOV.U32 R23, RZ, RZ, R24 ;  /* 0x000000ffff177224 */ /* 0x000fe200078e0018 */
[----:B-1----:R-:W-:-:S04]  /*4eb0*/  PRMT R18, R7, 0x9910, RZ ;  /* 0x0000991007127816 */ /* 0x002fc800000000ff */
[----:B------:R-:W-:Y:S02]  /*4ec0*/  ISETP.GE.AND P2, PT, R23, RZ, PT ;  /* 0x000000ff1700720c */ /* 0x000fe40003f46270 */
[----:B------:R-:W-:Y:S02]  /*4ed0*/  ISETP.GE.AND P3, PT, R18, RZ, PT ;  /* 0x000000ff1200720c */ /* 0x000fe40003f66270 */
[----:B------:R-:W-:Y:S02]  /*4ee0*/  LOP3.LUT R18, RZ, R12, RZ, 0x33, !PT ;  /* 0x0000000cff127212 */ /* 0x000fe400078e33ff */
[----:B--2---:R-:W-:Y:S02]  /*4ef0*/  PRMT R19, R11, 0x9910, RZ ;  /* 0x000099100b137816 */ /* 0x004fe400000000ff */
[----:B------:R-:W-:Y:S02]  /*4f00*/  @P0 LOP3.LUT R18, R12, 0x8000, RZ, 0xfc, !PT ;  /* 0x000080000c120812 */ /* 0x000fe400078efcff */
[----:B------:R-:W-:-:S02]  /*4f10*/  ISETP.GE.AND P4, PT, R19, RZ, PT ;  /* 0x000000ff1300720c */ /* 0x000fc40003f86270 */
[----:B------:R-:W-:Y:S02]  /*4f20*/  LOP3.LUT R12, RZ, R9, RZ, 0x33, !PT ;  /* 0x00000009ff0c7212 */ /* 0x000fe400078e33ff */
[----:B------:R-:W-:Y:S02]  /*4f30*/  @P2 LOP3.LUT R12, R9, 0x8000, RZ, 0xfc, !PT ;  /* 0x00008000090c2812 */ /* 0x000fe400078efcff */
[----:B------:R-:W-:Y:S02]  /*4f40*/  LOP3.LUT R9, RZ, R7, RZ, 0x33, !PT ;  /* 0x00000007ff097212 */ /* 0x000fe400078e33ff */
[----:B------:R-:W-:Y:S02]  /*4f50*/  LOP3.LUT R19, RZ, R11, RZ, 0x33, !PT ;  /* 0x0000000bff137212 */ /* 0x000fe400078e33ff */
[----:B------:R-:W-:Y:S02]  /*4f60*/  @P3 LOP3.LUT R9, R7, 0x8000, RZ, 0xfc, !PT ;  /* 0x0000800007093812 */ /* 0x000fe400078efcff */
[----:B------:R-:W-:-:S02]  /*4f70*/  LOP3.LUT R7, R18, 0xffff, RZ, 0xc0, !PT ;  /* 0x0000ffff12077812 */ /* 0x000fc400078ec0ff */
[----:B------:R-:W-:Y:S02]  /*4f80*/  @P4 LOP3.LUT R19, R11, 0x8000, RZ, 0xfc, !PT ;  /* 0x000080000b134812 */ /* 0x000fe400078efcff */
[----:B------:R-:W-:Y:S02]  /*4f90*/  LOP3.LUT R12, R12, 0xffff, RZ, 0xc0, !PT ;  /* 0x0000ffff0c0c7812 */ /* 0x000fe400078ec0ff */
[----:B------:R-:W-:Y:S02]  /*4fa0*/  LOP3.LUT R11, R9, 0xffff, RZ, 0xc0, !PT ;  /* 0x0000ffff090b7812 */ /* 0x000fe400078ec0ff */
[----:B------:R-:W-:Y:S02]  /*4fb0*/  LOP3.LUT R19, R19, 0xffff, RZ, 0xc0, !PT ;  /* 0x0000ffff13137812 */ /* 0x000fe400078ec0ff */
[----:B------:R-:W-:Y:S02]  /*4fc0*/  SHF.R.U32.HI R7, RZ, 0x8, R7 ;  /* 0x00000008ff077819 */ /* 0x000fe40000011607 */
[----:B------:R-:W-:-:S02]  /*4fd0*/  SHF.R.U32.HI R9, RZ, 0x8, R12 ;  /* 0x00000008ff097819 */ /* 0x000fc4000001160c */
[----:B------:R-:W-:Y:S02]  /*4fe0*/  SHF.R.U32.HI R11, RZ, 0x8, R11 ;  /* 0x00000008ff0b7819 */ /* 0x000fe4000001160b */
[----:B------:R-:W-:Y:S02]  /*4ff0*/  SHF.R.U32.HI R12, RZ, 0x8, R19 ;  /* 0x00000008ff0c7819 */ /* 0x000fe40000011613 */
[----:B------:R-:W-:Y:S02]  /*5000*/  LOP3.LUT R7, R7, 0xffff, RZ, 0xc0, !PT ;  /* 0x0000ffff07077812 */ /* 0x000fe400078ec0ff */
[----:B------:R-:W-:Y:S02]  /*5010*/  LOP3.LUT R18, R9, 0xffff, RZ, 0xc0, !PT ;  /* 0x0000ffff09127812 */ /* 0x000fe400078ec0ff */
[----:B------:R-:W-:Y:S02]  /*5020*/  LOP3.LUT R19, R11, 0xffff, RZ, 0xc0, !PT ;  /* 0x0000ffff0b137812 */ /* 0x000fe400078ec0ff */
[----:B------:R-:W-:-:S02]  /*5030*/  LOP3.LUT R23, R12, 0xffff, RZ, 0xc0, !PT ;  /* 0x0000ffff0c177812 */ /* 0x000fc400078ec0ff */
[----:B------:R-:W-:Y:S01]  /*5040*/  LEA R9, R7, UR18, 0x2 ;  /* 0x0000001207097c11 */ /* 0x000fe2000f8e10ff */
[----:B------:R-:W-:Y:S01]  /*5050*/  VIADD R7, R22, 0x3000 ;  /* 0x0000300016077836 */ /* 0x000fe20000000000 */
[----:B------:R-:W-:Y:S02]  /*5060*/  LEA R11, R18, UR18, 0x2 ;  /* 0x00000012120b7c11 */ /* 0x000fe4000f8e10ff */
[----:B------:R-:W-:Y:S01]  /*5070*/  LEA R12, R19, UR18, 0x2 ;  /* 0x00000012130c7c11 */ /* 0x000fe2000f8e10ff */
[----:B------:R2:W-:Y:S01]  /*5080*/  ATOMS.POPC.INC.32 RZ, [R9+URZ] ;  /* 0x0000000009ff7f8c */ /* 0x0005e2000d8000ff */
[----:B------:R-:W-:-:S03]  /*5090*/  LEA R18, R23, UR18, 0x2 ;  /* 0x0000001217127c11 */ /* 0x000fc6000f8e10ff */
[----:B------:R2:W-:Y:S04]  /*50a0*/  ATOMS.POPC.INC.32 RZ, [R11+URZ] ;  /* 0x000000000bff7f8c */ /* 0x0005e8000d8000ff */
[----:B------:R2:W-:Y:S04]  /*50b0*/  ATOMS.POPC.INC.32 RZ, [R12+URZ] ;  /* 0x000000000cff7f8c */ /* 0x0005e8000d8000ff */
[----:B------:R2:W-:Y:S02]  /*50c0*/  ATOMS.POPC.INC.32 RZ, [R18+URZ] ;  /* 0x0000000012ff7f8c */ /* 0x0005e4000d8000ff */
.L_x_120:
[----:B------:R-:W-:Y:S05]  /*50d0*/  BSYNC B1 ;  /* 0x0000000000017941 */ /* 0x000fea0003800000 */
.L_x_119:
[----:B--2---:R-:W-:-:S13]  /*50e0*/  LOP3.LUT P0, R9, R6, 0x3, RZ, 0xc0, !PT ;  /* 0x0000000306097812 */ /* 0x004fda000780c0ff */
[----:B------:R-:W-:Y:S05]  /*50f0*/  @!P0 BRA `(.L_x_118) ;  /* 0x0000000000a88947 */ /* 0x000fea0003800000 */
[----:B------:R-:W-:Y:S01]  /*5100*/  ISETP.NE.AND P2, PT, R9, 0x1, PT ;  /* 0x000000010900780c */ /* 0x000fe20003f45270 */
[----:B------:R-:W-:Y:S01]  /*5110*/  BSSY B1, `(.L_x_121) ;  /* 0x000001b000017945 */ /* 0x000fe20003800000 */
[----:B------:R-:W-:-:S11]  /*5120*/  LOP3.LUT P0, RZ, R15, 0x400, RZ, 0xc0, !PT ;  /* 0x000004000fff7812 */ /* 0x000fd6000780c0ff */
[----:B------:R-:W-:Y:S05]  /*5130*/  @!P2 BRA `(.L_x_122) ;  /* 0x000000000060a947 */ /* 0x000fea0003800000 */
[----:B------:R-:W-:-:S05]  /*5140*/  IMAD.WIDE.U32 R18, R7, 0x4, R16 ;  /* 0x0000000407127825 */ /* 0x000fca00078e0010 */
[----:B------:R-:W2:Y:S04]  /*5150*/  LDG.E R9, desc[UR22][R18.64] ;  /* 0x0000001612097981 */ /* 0x000ea8000c1e1900 */
[----:B------:R-:W3:Y:S01]  /*5160*/  LDG.E R12, desc[UR22][R18.64+0x1000] ;  /* 0x00100016120c7981 */ /* 0x000ee2000c1e1900 */
[----:B------:R-:W-:Y:S01]  /*5170*/  VIADD R7, R7, 0x800 ;  /* 0x0000080007077836 */ /* 0x000fe20000000000 */
[----:B--2---:R-:W2:Y:S08]  /*5180*/  F2F.F16.F32 R9, R9 ;  /* 0x0000000900097304 */ /* 0x004eb00000200800 */
[----:B---3--:R-:W3:Y:S01]  /*5190*/  F2F.F16.F32 R12, R12 ;  /* 0x0000000c000c7304 */ /* 0x008ee20000200800 */
[----:B--2---:R-:W-:-:S04]  /*51a0*/  PRMT R11, R9, 0x9910, RZ ;  /* 0x00009910090b7816 */ /* 0x004fc800000000ff */
[----:B------:R-:W-:Y:S02]  /*51b0*/  ISETP.GE.AND P2, PT, R11, RZ, PT ;  /* 0x000000ff0b00720c */ /* 0x000fe40003f46270 */
[----:B------:R-:W-:Y:S02]  /*51c0*/  LOP3.LUT R11, RZ, R9, RZ, 0x33, !PT ;  /* 0x00000009ff0b7212 */ /* 0x000fe400078e33ff */
[----:B---3--:R-:W-:-:S04]  /*51d0*/  PRMT R15, R12, 0x9910, RZ ;  /* 0x000099100c0f7816 */ /* 0x008fc800000000ff */
[----:B------:R-:W-:Y:S02]  /*51e0*/  ISETP.GE.AND P3, PT, R15, RZ, PT ;  /* 0x000000ff0f00720c */ /* 0x000fe40003f66270 */
[----:B------:R-:W-:-:S03]  /*51f0*/  LOP3.LUT R15, RZ, R12, RZ, 0x33, !PT ;  /* 0x0000000cff0f7212 */ /* 0x000fc600078e33ff */
[----:B------:R-:W-:-:S04]  /*5200*/  @P2 LOP3.LUT R11, R9, 0x8000, RZ, 0xfc, !PT ;  /* 0x00008000090b2812 */ /* 0x000fc800078efcff */
[----:B------:R-:W-:-:S04]  /*5210*/  LOP3.LUT R9, R11, 0xffff, RZ, 0xc0, !PT ;  /* 0x0000ffff0b097812 */ /* 0x000fc800078ec0ff */
[----:B------:R-:W-:Y:S02]  /*5220*/  @P3 LOP3.LUT R15, R12, 0x8000, RZ, 0xfc, !PT ;  /* 0x000080000c0f3812 */ /* 0x000fe400078efcff */
[----:B------:R-:W-:Y:S02]  /*5230*/  SHF.R.U32.HI R9, RZ, 0x8, R9 ;  /* 0x00000008ff097819 */ /* 0x000fe40000011609 */
[----:B------:R-:W-:Y:S02]  /*5240*/  LOP3.LUT R11, R15, 0xffff, RZ, 0xc0, !PT ;  /* 0x0000ffff0f0b7812 */ /* 0x000fe400078ec0ff */
[----:B------:R-:W-:Y:S02]  /*5250*/  LOP3.LUT R9, R9, 0xffff, RZ, 0xc0, !PT ;  /* 0x0000ffff09097812 */ /* 0x000fe400078ec0ff */
[----:B------:R-:W-:Y:S02]  /*5260*/  SHF.R.U32.HI R11, RZ, 0x8, R11 ;  /* 0x00000008ff0b7819 */ /* 0x000fe4000001160b */
[----:B------:R-:W-:-:S02]  /*5270*/  LEA R9, R9, UR18, 0x2 ;  /* 0x0000001209097c11 */ /* 0x000fc4000f8e10ff */
[----:B------:R-:W-:-:S03]  /*5280*/  LOP3.LUT R11, R11, 0xffff, RZ, 0xc0, !PT ;  /* 0x0000ffff0b0b7812 */ /* 0x000fc600078ec0ff */
[----:B------:R2:W-:Y:S01]  /*5290*/  ATOMS.POPC.INC.32 RZ, [R9+URZ] ;  /* 0x0000000009ff7f8c */ /* 0x0005e2000d8000ff */
[----:B------:R-:W-:-:S05]  /*52a0*/  LEA R11, R11, UR18, 0x2 ;  /* 0x000000120b0b7c11 */ /* 0x000fca000f8e10ff */
[----:B------:R2:W-:Y:S02]  /*52b0*/  ATOMS.POPC.INC.32 RZ, [R11+URZ] ;  /* 0x000000000bff7f8c */ /* 0x0005e4000d8000ff */
.L_x_122:
[----:B------:R-:W-:Y:S05]  /*52c0*/  BSYNC B1 ;  /* 0x0000000000017941 */ /* 0x000fea0003800000 */
.L_x_121:
[----:B------:R-:W-:Y:S05]  /*52d0*/  @P0 BRA `(.L_x_118) ;  /* 0x0000000000300947 */ /* 0x000fea0003800000 */
[----:B------:R-:W-:-:S06]  /*52e0*/  IMAD.WIDE.U32 R18, R7, 0x4, R16 ;  /* 0x0000000407127825 */ /* 0x000fcc00078e0010 */
[----:B------:R-:W3:Y:S02]  /*52f0*/  LDG.E R18, desc[UR22][R18.64] ;  /* 0x0000001612127981 */ /* 0x000ee4000c1e1900 */
[----:B---3--:R-:W2:Y:S02]  /*5300*/  F2F.F16.F32 R7, R18 ;  /* 0x0000001200077304 */ /* 0x008ea40000200800 */
[----:B--2---:R-:W-:-:S04]  /*5310*/  PRMT R9, R7, 0x9910, RZ ;  /* 0x0000991007097816 */ /* 0x004fc800000000ff */
[----:B------:R-:W-:Y:S02]  /*5320*/  ISETP.GE.AND P0, PT, R9, RZ, PT ;  /* 0x000000ff0900720c */ /* 0x000fe40003f06270 */
[----:B------:R-:W-:-:S11]  /*5330*/  LOP3.LUT R9, RZ, R7, RZ, 0x33, !PT ;  /* 0x00000007ff097212 */ /* 0x000fd600078e33ff */
[----:B------:R-:W-:-:S04]  /*5340*/  @P0 LOP3.LUT R9, R7, 0x8000, RZ, 0xfc, !PT ;  /* 0x0000800007090812 */ /* 0x000fc800078efcff */
[----:B------:R-:W-:-:S04]  /*5350*/  LOP3.LUT R7, R9, 0xffff, RZ, 0xc0, !PT ;  /* 0x0000ffff09077812 */ /* 0x000fc800078ec0ff */
[----:B------:R-:W-:-:S04]  /*5360*/  SHF.R.U32.HI R7, RZ, 0x8, R7 ;  /* 0x00000008ff077819 */ /* 0x000fc80000011607 */
[----:B------:R-:W-:-:S04]  /*5370*/  LOP3.LUT R7, R7, 0xffff, RZ, 0xc0, !PT ;  /* 0x0000ffff07077812 */ /* 0x000fc800078ec0ff */
[----:B------:R-:W-:-:S05]  /*5380*/  LEA R7, R7, UR18, 0x2 ;  /* 0x0000001207077c11 */ /* 0x000fca000f8e10ff */
[----:B------:R3:W-:Y:S02]  /*5390*/  ATOMS.POPC.INC.32 RZ, [R7+URZ] ;  /* 0x0000000007ff7f8c */ /* 0x0007e4000d8000ff */
.L_x_118:
[----:B------:R-:W-:Y:S05]  /*53a0*/  BSYNC B0 ;  /* 0x0000000000007941 */ /* 0x000fea0003800000 */
.L_x_117:
[----:B------:R-:W-:Y:S01]  /*53b0*/  BAR.SYNC.DEFER_BLOCKING 0x0 ;  /* 0x0000000000007b1d */ /* 0x000fe20000010000 */
[----:B------:R-:W-:-:S05]  /*53c0*/  ISETP.GT.U32.AND P0, PT, R13, 0xff, PT ;  /* 0x000000ff0d00780c */ /* 0x000fca0003f04070 */
[----:B------:R-:W-:Y:S08]  /*53d0*/  BSSY B0, `(.L_x_123) ;  /* 0x0000007000007945 */ /* 0x000ff00003800000 */
[----:B------:R-:W-:Y:S05]  /*53e0*/  @P0 BRA `(.L_x_124) ;  /* 0x0000000000140947 */ /* 0x000fea0003800000 */
[----:B------:R-:W-:Y:S01]  /*53f0*/  ISETP.NE.AND P2, PT, R13, 0xff, PT ;  /* 0x000000ff0d00780c */ /* 0x000fe20003f45270 */
[----:B---3--:R-:W-:-:S12]  /*5400*/  LDS R7, [R4+UR18] ;  /* 0x0000001204077984 */ /* 0x008fd80008000800 */
[----:B------:R-:W3:Y:S02]  /*5410*/  @P2 LDS R12, [R4+UR18+0x4] ;  /* 0x00000412040c2984 */ /* 0x000ee40008000800 */
[----:B---3--:R-:W-:-:S05]  /*5420*/  @P2 IMAD.IADD R7, R7, 0x1, R12 ;  /* 0x0000000107072824 */ /* 0x008fca00078e020c */
[----:B------:R4:W-:Y:S02]  /*5430*/  STS [R4+UR18+0x600], R7 ;  /* 0x0006000704007988 */ /* 0x0009e40008000812 */
.L_x_124:
[----:B------:R-:W-:Y:S05]  /*5440*/  BSYNC B0 ;  /* 0x0000000000007941 */ /* 0x000fea0003800000 */
.L_x_123:
[----:B------:R-:W-:Y:S06]  /*5450*/  BAR.SYNC.DEFER_BLOCKING 0x0 ;  /* 0x0000000000007b1d */ /* 0x000fec0000010000 */
[----:B------:R-:W-:Y:S04]  /*5460*/  BSSY B0, `(.L_x_125) ;  /* 0x0000007000007945 */ /* 0x000fe80003800000 */
[----:B------:R-:W-:Y:S05]  /*5470*/  @P0 BRA `(.L_x_126) ;  /* 0x0000000000140947 */ /* 0x000fea0003800000 */
[----:B------:R-:W-:Y:S01]  /*5480*/  ISETP.GT.U32.AND P2, PT, R13, 0xfd, PT ;  /* 0x000000fd0d00780c */ /* 0x000fe20003f44070 */
[----:B---34-:R-:W-:-:S12]  /*5490*/  LDS R7, [R4+UR18+0x600] ;  /* 0x0006001204077984 */ /* 0x018fd80008000800 */
[----:B------:R-:W3:Y:S02]  /*54a0*/  @!P2 LDS R12, [R4+UR18+0x608] ;  /* 0x00060812040ca984 */ /* 0x000ee40008000800 */
[----:B---3--:R-:W-:-:S05]  /*54b0*/  @!P2 IMAD.IADD R7, R7, 0x1, R12 ;  /* 0x000000010707a824 */ /* 0x008fca00078e020c */
[----:B------:R3:W-:Y:S02]  /*54c0*/  STS [R4+UR18], R7 ;  /* 0x0000000704007988 */ /* 0x0007e40008000812 */
.L_x_126:
[----:B------:R-:W-:Y:S05]  /*54d0*/  BSYNC B0 ;  /* 0x0000000000007941 */ /* 0x000fea0003800000 */
.L_x_125:
[----:B------:R-:W-:Y:S06]  /*54e0*/  BAR.SYNC.DEFER_BLOCKING 0x0 ;  /* 0x0000000000007b1d */ /* 0x000fec0000010000 */
[----:B------:R-:W-:Y:S04]  /*54f0*/  BSSY B0, `(.L_x_127) ;  /* 0x0000007000007945 */ /* 0x000fe80003800000 */
[----:B------:R-:W-:Y:S05]  /*5500*/  @P0 BRA `(.L_x_128) ;  /* 0x0000000000140947 */ /* 0x000fea0003800000 */
[----:B------:R-:W-:Y:S01]  /*5510*/  ISETP.GT.U32.AND P2, PT, R13, 0xfb, PT ;  /* 0x000000fb0d00780c */ /* 0x000fe20003f44070 */
[----:B---34-:R-:W-:-:S12]  /*5520*/  LDS R7, [R4+UR18] ;  /* 0x0000001204077984 */ /* 0x018fd80008000800 */
[----:B------:R-:W3:Y:S02]  /*5530*/  @!P2 LDS R12, [R4+UR18+0x10] ;  /* 0x00001012040ca984 */ /* 0x000ee40008000800 */
[----:B---3--:R-:W-:-:S05]  /*5540*/  @!P2 IMAD.IADD R7, R7, 0x1, R12 ;  /* 0x000000010707a824 */ /* 0x008fca00078e020c */
[----:B------:R3:W-:Y:S02]  /*5550*/  STS [R4+UR18+0x600], R7 ;  /* 0x0006000704007988 */ /* 0x0007e40008000812 */
.L_x_128:
[----:B------:R-:W-:Y:S05]  /*5560*/  BSYNC B0 ;  /* 0x0000000000007941 */ /* 0x000fea0003800000 */
.L_x_127:
        /* <DEDUP_REMOVED lines=8> */
.L_x_130:
[----:B------:R-:W-:Y:S05]  /*55f0*/  BSYNC B0 ;  /* 0x0000000000007941 */ /* 0x000fea0003800000 */
.L_x_129:
        /* <DEDUP_REMOVED lines=8> */
.L_x_132:
[----:B------:R-:W-:Y:S05]  /*5680*/  BSYNC B0 ;  /* 0x0000000000007941 */ /* 0x000fea0003800000 */
.L_x_131:
        /* <DEDUP_REMOVED lines=8> */
.L_x_134:
[----:B------:R-:W-:Y:S05]  /*5710*/  BSYNC B0 ;  /* 0x0000000000007941 */ /* 0x000fea0003800000 */
.L_x_133:
        /* <DEDUP_REMOVED lines=8> */
.L_x_136:
[----:B------:R-:W-:Y:S05]  /*57a0*/  BSYNC B0 ;  /* 0x0000000000007941 */ /* 0x000fea0003800000 */
.L_x_135:
        /* <DEDUP_REMOVED lines=8> */
.L_x_138:
[----:B------:R-:W-:Y:S05]  /*5830*/  BSYNC B0 ;  /* 0x0000000000007941 */ /* 0x000fea0003800000 */
.L_x_137:
[----:B------:R-:W-:Y:S06]  /*5840*/  BAR.SYNC.DEFER_BLOCKING 0x0 ;  /* 0x0000000000007b1d */ /* 0x000fec0000010000 */
[----:B------:R-:W-:Y:S04]  /*5850*/  BSSY B0, `(.L_x_139) ;  /* 0x000000a000007945 */ /* 0x000fe80003800000 */
[----:B------:R-:W-:Y:S05]  /*5860*/  @P0 BRA `(.L_x_140) ;  /* 0x0000000000200947 */ /* 0x000fea0003800000 */
[----:B---34-:R-:W3:Y:S02]  /*5870*/  LDS R7, [R4+UR18] ;  /* 0x0000001204077984 */ /* 0x018ee40008000800 */
[----:B---3--:R-:W-:-:S13]  /*5880*/  ISETP.GE.AND P0, PT, R7, 0x801, PT ;  /* 0x000008010700780c */ /* 0x008fda0003f06270 */
[----:B------:R-:W-:Y:S05]  /*5890*/  @!P0 BRA `(.L_x_140) ;  /* 0x0000000000148947 */ /* 0x000fea0003800000 */
[----:B------:R-:W3:Y:S01]  /*58a0*/  LDS R7, [R4+UR18+0x4] ;  /* 0x0000041204077984 */ /* 0x000ee20008000800 */
[----:B------:R-:W-:Y:S01]  /*58b0*/  IMAD.MOV.U32 R12, RZ, RZ, RZ ;  /* 0x000000ffff0c7224 */ /* 0x000fe200078e00ff */
[----:B---3--:R-:W-:-:S13]  /*58c0*/  ISETP.GT.AND P0, PT, R7, 0x800, PT ;  /* 0x000008000700780c */ /* 0x008fda0003f04270 */
[----:B------:R3:W-:Y:S04]  /*58d0*/  @!P0 STS.64 [UR18+0xc00], R12 ;  /* 0x000c000cff008988 */ /* 0x0007e80008000a12 */
[----:B------:R-:W-:Y:S01]  /*58e0*/  @!P0 STS [UR18+0xc08], RZ ;  /* 0x000c08ffff008988 */ /* 0x000fe20008000812 */
.L_x_140:
[----:B------:R-:W-:Y:S05]  /*58f0*/  BSYNC B0 ;  /* 0x0000000000007941 */ /* 0x000fea0003800000 */
.L_x_139:
[----:B------:R-:W-:Y:S06]  /*5900*/  BAR.SYNC.DEFER_BLOCKING 0x0 ;  /* 0x0000000000007b1d */ /* 0x000fec0000010000 */
[----:B---34-:R-:W2:Y:S02]  /*5910*/  LDS R7, [UR18+0xc04] ;  /* 0x000c0412ff077984 */ /* 0x018ea40008000800 */
[----:B--2---:R-:W-:-:S06]  /*5920*/  LEA R11, R7, UR18, 0x2 ;  /* 0x00000012070b7c11 */ /* 0x004fcc000f8e10ff */
[----:B------:R-:W2:Y:S02]  /*5930*/  LDS R11, [R11+0x4] ;  /* 0x000004000b0b7984 */ /* 0x000ea40000000800 */
[C---:B--2---:R-:W-:Y:S02]  /*5940*/  ISETP.NE.AND P0, PT, R11.reuse, 0x800, PT ;  /* 0x000008000b00780c */ /* 0x044fe40003f05270 */
[----:B------:R-:W-:-:S11]  /*5950*/  IADD3 R9, PT, PT, -R11, 0x800, RZ ;  /* 0x000008000b097810 */ /* 0x000fd60007ffe1ff */
[----:B------:R-:W-:Y:S05]  /*5960*/  @P0 BRA `(.L_x_141) ;  /* 0x0000000800d00947 */ /* 0x000fea0003800000 */
[----:B0-----:R-:W-:Y:S01]  /*5970*/  LOP3.LUT P0, R4, R6, 0x3, RZ, 0xc0, !PT ;  /* 0x0000000306047812 */ /* 0x001fe2000780c0ff */
[----:B------:R-:W-:-:S12]  /*5980*/  BSSY B0, `(.L_x_142) ;  /* 0x000002b000007945 */ /* 0x000fd80003800000 */
[----:B------:R-:W-:Y:S05]  /*5990*/  @!P0 BRA `(.L_x_143) ;  /* 0x0000000000a48947 */ /* 0x000fea0003800000 */
[----:B------:R-:W-:-:S04]  /*59a0*/  IMAD.WIDE.U32 R18, R13, 0x4, R16 ;  /* 0x000000040d127825 */ /* 0x000fc800078e0010 */
[----:B------:R-:W-:Y:S02]  /*59b0*/  IMAD.MOV R4, RZ, RZ, -R4 ;  /* 0x000000ffff047224 */ /* 0x000fe400078e0a04 */
[----:B------:R-:W-:Y:S02]  /*59c0*/  IMAD.MOV.U32 R6, RZ, RZ, R18 ;  /* 0x000000ffff067224 */ /* 0x000fe400078e0012 */
[----:B------:R-:W-:-:S07]  /*59d0*/  IMAD.MOV.U32 R9, RZ, RZ, R19 ;  /* 0x000000ffff097224 */ /* 0x000fce00078e0013 */
.L_x_146:
[----:B------:R-:W-:Y:S02]  /*59e0*/  IMAD.MOV.U32 R18, RZ, RZ, R6 ;  /* 0x000000ffff127224 */ /* 0x000fe400078e0006 */
[----:B------:R-:W-:-:S05]  /*59f0*/  IMAD.MOV.U32 R19, RZ, RZ, R9 ;  /* 0x000000ffff137224 */ /* 0x000fca00078e0009 */
[----:B------:R-:W2:Y:S01]  /*5a00*/  LDG.E R11, desc[UR22][R18.64] ;  /* 0x00000016120b7981 */ /* 0x000ea2000c1e1900 */
[----:B------:R-:W-:Y:S01]  /*5a10*/  VIADD R4, R4, 0x1 ;  /* 0x0000000104047836 */ /* 0x000fe20000000000 */
[----:B------:R-:W-:Y:S01]  /*5a20*/  BSSY B1, `(.L_x_144) ;  /* 0x000001d000017945 */ /* 0x000fe20003800000 */
[----:B------:R-:W-:-:S03]  /*5a30*/  IADD3 R6, P2, PT, R6, 0x1000, RZ ;  /* 0x0000100006067810 */ /* 0x000fc60007f5e0ff */
[----:B------:R-:W-:Y:S01]  /*5a40*/  ISETP.NE.AND P3, PT, R4, RZ, PT ;  /* 0x000000ff0400720c */ /* 0x000fe20003f65270 */
[----:B--2---:R-:W0:Y:S02]  /*5a50*/  F2F.F16.F32 R11, R11 ;  /* 0x0000000b000b7304 */ /* 0x004e240000200800 */
[----:B0-----:R-:W-:-:S04]  /*5a60*/  PRMT R12, R11, 0x9910, RZ ;  /* 0x000099100b0c7816 */ /* 0x001fc800000000ff */
[----:B------:R-:W-:Y:S02]  /*5a70*/  ISETP.GE.AND P0, PT, R12, RZ, PT ;  /* 0x000000ff0c00720c */ /* 0x000fe40003f06270 */
[----:B------:R-:W-:-:S11]  /*5a80*/  LOP3.LUT R12, RZ, R11, RZ, 0x33, !PT ;  /* 0x0000000bff0c7212 */ /* 0x000fd600078e33ff */
[----:B------:R-:W-:-:S04]  /*5a90*/  @P0 LOP3.LUT R12, R11, 0x8000, RZ, 0xfc, !PT ;  /* 0x000080000b0c0812 */ /* 0x000fc800078efcff */
[----:B------:R-:W-:-:S04]  /*5aa0*/  LOP3.LUT R12, R12, 0xffff, RZ, 0xc0, !PT ;  /* 0x0000ffff0c0c7812 */ /* 0x000fc800078ec0ff */
[----:B------:R-:W-:-:S04]  /*5ab0*/  SHF.R.U32.HI R12, RZ, 0x8, R12 ;  /* 0x00000008ff0c7819 */ /* 0x000fc8000001160c */
[----:B------:R-:W-:-:S04]  /*5ac0*/  LOP3.LUT R12, R12, 0xffff, RZ, 0xc0, !PT ;  /* 0x0000ffff0c0c7812 */ /* 0x000fc800078ec0ff */
[----:B------:R-:W-:-:S13]  /*5ad0*/  ISETP.GE.AND P0, PT, R7, R12, PT ;  /* 0x0000000c0700720c */ /* 0x000fda0003f06270 */
[----:B------:R-:W-:Y:S05]  /*5ae0*/  @P0 BRA `(.L_x_145) ;  /* 0x0000000000400947 */ /* 0x000fea0003800000 */
[----:B------:R-:W0:Y:S01]  /*5af0*/  S2R R15, SR_LANEID ;  /* 0x00000000000f7919 */ /* 0x000e220000000000 */
[----:B------:R-:W2:Y:S01]  /*5b00*/  S2UR UR6, SR_CgaCtaId ;  /* 0x00000000000679c3 */ /* 0x000ea20000008800 */
[----:B------:R-:W-:Y:S01]  /*5b10*/  VOTEU.ANY UR14, UPT, PT ;  /* 0x00000000000e7886 */ /* 0x000fe200038e0100 */
[----:B------:R-:W-:Y:S01]  /*5b20*/  UMOV UR5, 0x400 ;  /* 0x0000040000057882 */ /* 0x000fe20000000000 */
[----:B------:R-:W0:Y:S08]  /*5b30*/  FLO.U32 R12, UR14 ;  /* 0x0000000e000c7d00 */ /* 0x000e3000080e0000 */
[----:B------:R-:W3:Y:S01]  /*5b40*/  POPC R11, UR14 ;  /* 0x0000000e000b7d09 */ /* 0x000ee20008000000 */
[----:B--2---:R-:W-:Y:S01]  /*5b50*/  ULEA UR5, UR6, UR5, 0x18 ;  /* 0x0000000506057291 */ /* 0x004fe2000f8ec0ff */
[----:B0-----:R-:W-:-:S02]  /*5b60*/  ISETP.EQ.U32.AND P0, PT, R12, R15, PT ;  /* 0x0000000f0c00720c */ /* 0x001fc40003f02070 */
[----:B------:R-:W0:Y:S11]  /*5b70*/  S2R R15, SR_LTMASK ;  /* 0x00000000000f7919 */ /* 0x000e360000003900 */
[----:B---3--:R-:W2:Y:S01]  /*5b80*/  @P0 ATOMS.ADD R11, [UR5+0xc00], R11 ;  /* 0x000c000bff0b098c */ /* 0x008ea20008000005 */
[----:B0-----:R-:W-:-:S03]  /*5b90*/  LOP3.LUT R15, R15, UR14, RZ, 0xc0, !PT ;  /* 0x0000000e0f0f7c12 */ /* 0x001fc6000f8ec0ff */
[----:B--2---:R-:W0:Y:S01]  /*5ba0*/  SHFL.IDX PT, R19, R11, R12, 0x1f ;  /* 0x00001f0c0b137589 */ /* 0x004e2200000e0000 */
[----:B------:R-:W0:Y:S02]  /*5bb0*/  POPC R18, R15 ;  /* 0x0000000f00127309 */ /* 0x000e240000000000 */
[----:B0-----:R-:W-:-:S04]  /*5bc0*/  IMAD.IADD R19, R19, 0x1, R18 ;  /* 0x0000000113137824 */ /* 0x001fc800078e0212 */
[----:B------:R-:W-:-:S05]  /*5bd0*/  IMAD.WIDE R18, R19, 0x4, R20 ;  /* 0x0000000413127825 */ /* 0x000fca00078e0214 */
[----:B------:R0:W-:Y:S02]  /*5be0*/  STG.E desc[UR22][R18.64], R13 ;  /* 0x0000000d12007986 */ /* 0x0001e4000c101916 */
.L_x_145:
[----:B------:R-:W-:Y:S05]  /*5bf0*/  BSYNC B1 ;  /* 0x0000000000017941 */ /* 0x000fea0003800000 */
.L_x_144:
[----:B------:R-:W-:Y:S02]  /*5c00*/  IMAD.X R9, RZ, RZ, R9, P2 ;  /* 0x000000ffff097224 */ /* 0x000fe400010e0609 */
[----:B0-----:R-:W-:Y:S01]  /*5c10*/  VIADD R13, R13, 0x400 ;  /* 0x000004000d0d7836 */ /* 0x001fe20000000000 */
[----:B------:R-:W-:Y:S06]  /*5c20*/  @P3 BRA `(.L_x_146) ;  /* 0xfffffffc006c3947 */ /* 0x000fec000383ffff */
.L_x_143:
[----:B------:R-:W-:Y:S05]  /*5c30*/  BSYNC B0 ;  /* 0x0000000000007941 */ /* 0x000fea0003800000 */
.L_x_142:
[C---:B------:R-:W-:Y:S01]  /*5c40*/  IMAD.WIDE.U32 R16, R13.reuse, 0x4, R16 ;  /* 0x000000040d107825 */ /* 0x040fe200078e0010 */
[----:B------:R-:W-:Y:S03]  /*5c50*/  BSSY B0, `(.L_x_147) ;  /* 0x0000081000007945 */ /* 0x000fe60003800000 */
[----:B------:R-:W-:Y:S01]  /*5c60*/  VIADD R9, R13, 0x800 ;  /* 0x000008000d097836 */ /* 0x000fe20000000000 */
[----:B------:R-:W-:-:S05]  /*5c70*/  IADD3 R12, P0, PT, R16, 0x2000, RZ ;  /* 0x00002000100c7810 */ /* 0x000fca0007f1e0ff */
[----:B------:R-:W-:-:S08]  /*5c80*/  IMAD.X R13, RZ, RZ, R17, P0 ;  /* 0x000000ffff0d7224 */ /* 0x000fd000000e0611 */
.L_x_156:
[----:B--2---:R-:W2:Y:S01]  /*5c90*/  LDG.E R4, desc[UR22][R12.64+-0x2000] ;  /* 0xffe000160c047981 */ /* 0x004ea2000c1e1900 */
[----:B------:R-:W-:Y:S01]  /*5ca0*/  BSSY B1, `(.L_x_148) ;  /* 0x000001c000017945 */ /* 0x000fe20003800000 */
[----:B0-2---:R-:W0:Y:S02]  /*5cb0*/  F2F.F16.F32 R4, R4 ;  /* 0x0000000400047304 */ /* 0x005e240000200800 */
        /* <DEDUP_REMOVED lines=8> */
[----:B----4-:R-:W-:Y:S05]  /*5d40*/  @P0 BRA `(.L_x_149) ;  /* 0x0000000000440947 */ /* 0x010fea0003800000 */
[----:B------:R-:W0:Y:S01]  /*5d50*/  S2R R11, SR_LANEID ;  /* 0x00000000000b7919 */ /* 0x000e220000000000 */
[----:B------:R-:W2:Y:S01]  /*5d60*/  S2UR UR6, SR_CgaCtaId ;  /* 0x00000000000679c3 */ /* 0x000ea20000008800 */
[----:B------:R-:W-:Y:S01]  /*5d70*/  VOTEU.ANY UR14, UPT, PT ;  /* 0x00000000000e7886 */ /* 0x000fe200038e0100 */
[----:B------:R-:W-:Y:S01]  /*5d80*/  UMOV UR5, 0x400 ;  /* 0x0000040000057882 */ /* 0x000fe20000000000 */
[----:B------:R-:W0:Y:S01]  /*5d90*/  FLO.U32 R6, UR14 ;  /* 0x0000000e00067d00 */ /* 0x000e2200080e0000 */
[----:B------:R-:W3:Y:S07]  /*5da0*/  S2R R18, SR_LTMASK ;  /* 0x0000000000127919 */ /* 0x000eee0000003900 */
[----:B------:R-:W4:Y:S01]  /*5db0*/  POPC R4, UR14 ;  /* 0x0000000e00047d09 */ /* 0x000f220008000000 */
[----:B--2---:R-:W-:Y:S01]  /*5dc0*/  ULEA UR5, UR6, UR5, 0x18 ;  /* 0x0000000506057291 */ /* 0x004fe2000f8ec0ff */
[----:B0-----:R-:W-:Y:S01]  /*5dd0*/  ISETP.EQ.U32.AND P0, PT, R6, R11, PT ;  /* 0x0000000b0600720c */ /* 0x001fe20003f02070 */
[----:B------:R-:W-:Y:S01]  /*5de0*/  VIADD R11, R9, 0xfffff800 ;  /* 0xfffff800090b7836 */ /* 0x000fe20000000000 */
[----:B---3--:R-:W-:-:S06]  /*5df0*/  LOP3.LUT R18, R18, UR14, RZ, 0xc0, !PT ;  /* 0x0000000e12127c12 */ /* 0x008fcc000f8ec0ff */
[----:B------:R-:W0:Y:S05]  /*5e00*/  POPC R18, R18 ;  /* 0x0000001200127309 */ /* 0x000e2a0000000000 */
[----:B----4-:R-:W2:Y:S04]  /*5e10*/  @P0 ATOMS.ADD R15, [UR5+0xc00], R4 ;  /* 0x000c0004ff0f098c */ /* 0x010ea80008000005 */
[----:B--2---:R-:W0:Y:S02]  /*5e20*/  SHFL.IDX PT, R15, R15, R6, 0x1f ;  /* 0x00001f060f0f7589 */ /* 0x004e2400000e0000 */
[----:B0-----:R-:W-:-:S04]  /*5e30*/  IMAD.IADD R17, R15, 0x1, R18 ;  /* 0x000000010f117824 */ /* 0x001fc800078e0212 */
[----:B------:R-:W-:-:S05]  /*5e40*/  IMAD.WIDE R16, R17, 0x4, R20 ;  /* 0x0000000411107825 */ /* 0x000fca00078e0214 */
[----:B------:R0:W-:Y:S02]  /*5e50*/  STG.E desc[UR22][R16.64], R11 ;  /* 0x0000000b10007986 */ /* 0x0001e4000c101916 */
.L_x_149:
[----:B------:R-:W-:Y:S05]  /*5e60*/  BSYNC B1 ;  /* 0x0000000000017941 */ /* 0x000fea0003800000 */
.L_x_148:
[----:B------:R-:W2:Y:S01]  /*5e70*/  LDG.E R4, desc[UR22][R12.64+-0x1000] ;  /* 0xfff000160c047981 */ /* 0x000ea2000c1e1900 */
[----:B------:R-:W-:Y:S01]  /*5e80*/  BSSY B1, `(.L_x_150) ;  /* 0x000001c000017945 */ /* 0x000fe20003800000 */
[----:B--2---:R-:W2:Y:S02]  /*5e90*/  F2F.F16.F32 R4, R4 ;  /* 0x0000000400047304 */ /* 0x004ea40000200800 */
[----:B--2---:R-:W-:-:S04]  /*5ea0*/  PRMT R6, R4, 0x9910, RZ ;  /* 0x0000991004067816 */ /* 0x004fc800000000ff */
        /* <DEDUP_REMOVED lines=8> */
[----:B0-----:R-:W0:Y:S01]  /*5f30*/  S2R R11, SR_LANEID ;  /* 0x00000000000b7919 */ /* 0x001e220000000000 */
        /* <DEDUP_REMOVED lines=16> */
.L_x_151:
[----:B------:R-:W-:Y:S05]  /*6040*/  BSYNC B1 ;  /* 0x0000000000017941 */ /* 0x000fea0003800000 */
.L_x_150:
[----:B------:R-:W3:Y:S01]  /*6050*/  LDG.E R4, desc[UR22][R12.64] ;  /* 0x000000160c047981 */ /* 0x000ee2000c1e1900 */
[----:B------:R-:W-:Y:S01]  /*6060*/  BSSY B1, `(.L_x_152) ;  /* 0x000001b000017945 */ /* 0x000fe20003800000 */
[----:B---3--:R-:W3:Y:S02]  /*6070*/  F2F.F16.F32 R4, R4 ;  /* 0x0000000400047304 */ /* 0x008ee40000200800 */
[----:B---3--:R-:W-:-:S04]  /*6080*/  PRMT R6, R4, 0x9910, RZ ;  /* 0x0000991004067816 */ /* 0x008fc800000000ff */
        /* <DEDUP_REMOVED lines=8> */
[----:B0-2---:R-:W0:Y:S01]  /*6110*/  S2R R11, SR_LANEID ;  /* 0x00000000000b7919 */ /* 0x005e220000000000 */
[----:B------:R-:W2:Y:S01]  /*6120*/  S2UR UR6, SR_CgaCtaId ;  /* 0x00000000000679c3 */ /* 0x000ea20000008800 */
[----:B------:R-:W-:Y:S01]  /*6130*/  VOTEU.ANY UR14, UPT, PT ;  /* 0x00000000000e7886 */ /* 0x000fe200038e0100 */
[----:B------:R-:W-:Y:S01]  /*6140*/  UMOV UR5, 0x400 ;  /* 0x0000040000057882 */ /* 0x000fe20000000000 */
[----:B------:R-:W0:Y:S01]  /*6150*/  FLO.U32 R6, UR14 ;  /* 0x0000000e00067d00 */ /* 0x000e2200080e0000 */
[----:B------:R-:W3:Y:S07]  /*6160*/  S2R R15, SR_LTMASK ;  /* 0x00000000000f7919 */ /* 0x000eee0000003900 */
[----:B------:R-:W4:Y:S01]  /*6170*/  POPC R4, UR14 ;  /* 0x0000000e00047d09 */ /* 0x000f220008000000 */
[----:B--2---:R-:W-:Y:S01]  /*6180*/  ULEA UR5, UR6, UR5, 0x18 ;  /* 0x0000000506057291 */ /* 0x004fe2000f8ec0ff */
[----:B0-----:R-:W-:-:S02]  /*6190*/  ISETP.EQ.U32.AND P0, PT, R6, R11, PT ;  /* 0x0000000b0600720c */ /* 0x001fc40003f02070 */
[----:B---3--:R-:W-:-:S04]  /*61a0*/  LOP3.LUT R15, R15, UR14, RZ, 0xc0, !PT ;  /* 0x0000000e0f0f7c12 */ /* 0x008fc8000f8ec0ff */
[----:B------:R-:W0:Y:S07]  /*61b0*/  POPC R16, R15 ;  /* 0x0000000f00107309 */ /* 0x000e2e0000000000 */
[----:B----4-:R-:W2:Y:S04]  /*61c0*/  @P0 ATOMS.ADD R11, [UR5+0xc00], R4 ;  /* 0x000c0004ff0b098c */ /* 0x010ea80008000005 */
[----:B--2---:R-:W0:Y:S02]  /*61d0*/  SHFL.IDX PT, R11, R11, R6, 0x1f ;  /* 0x00001f060b0b7589 */ /* 0x004e2400000e0000 */
[----:B0-----:R-:W-:-:S04]  /*61e0*/  IMAD.IADD R17, R11, 0x1, R16 ;  /* 0x000000010b117824 */ /* 0x001fc800078e0210 */
[----:B------:R-:W-:-:S05]  /*61f0*/  IMAD.WIDE R16, R17, 0x4, R20 ;  /* 0x0000000411107825 */ /* 0x000fca00078e0214 */
[----:B------:R3:W-:Y:S02]  /*6200*/  STG.E desc[UR22][R16.64], R9 ;  /* 0x0000000910007986 */ /* 0x0007e4000c101916 */
.L_x_153:
[----:B------:R-:W-:Y:S05]  /*6210*/  BSYNC B1 ;  /* 0x0000000000017941 */ /* 0x000fea0003800000 */
.L_x_152:
[----:B------:R-:W4:Y:S01]  /*6220*/  LDG.E R4, desc[UR22][R12.64+0x1000] ;  /* 0x001000160c047981 */ /* 0x000f22000c1e1900 */
[----:B------:R-:W-:Y:S01]  /*6230*/  BSSY B1, `(.L_x_154) ;  /* 0x000001c000017945 */ /* 0x000fe20003800000 */
[----:B----4-:R-:W4:Y:S02]  /*6240*/  F2F.F16.F32 R4, R4 ;  /* 0x0000000400047304 */ /* 0x010f240000200800 */
[----:B----4-:R-:W-:-:S04]  /*6250*/  PRMT R6, R4, 0x9910, RZ ;  /* 0x0000991004067816 */ /* 0x010fc800000000ff */
        /* <DEDUP_REMOVED lines=13> */
[----:B------:R-:W4:Y:S07]  /*6330*/  S2R R18, SR_LTMASK ;  /* 0x0000000000127919 */ /* 0x000f2e0000003900 */
[----:B------:R-:W5:Y:S01]  /*6340*/  POPC R4, UR14 ;  /* 0x0000000e00047d09 */ /* 0x000f620008000000 */
[----:B--2---:R-:W-:Y:S01]  /*6350*/  ULEA UR5, UR6, UR5, 0x18 ;  /* 0x0000000506057291 */ /* 0x004fe2000f8ec0ff */
[----:B0-----:R-:W-:Y:S01]  /*6360*/  ISETP.EQ.U32.AND P0, PT, R6, R11, PT ;  /* 0x0000000b0600720c */ /* 0x001fe20003f02070 */
[----:B------:R-:W-:Y:S01]  /*6370*/  VIADD R11, R9, 0x400 ;  /* 0x00000400090b7836 */ /* 0x000fe20000000000 */
[----:B----4-:R-:W-:-:S06]  /*6380*/  LOP3.LUT R18, R18, UR14, RZ, 0xc0, !PT ;  /* 0x0000000e12127c12 */ /* 0x010fcc000f8ec0ff */
[----:B------:R-:W3:Y:S05]  /*6390*/  POPC R18, R18 ;  /* 0x0000001200127309 */ /* 0x000eea0000000000 */
[----:B-----5:R-:W0:Y:S04]  /*63a0*/  @P0 ATOMS.ADD R15, [UR5+0xc00], R4 ;  /* 0x000c0004ff0f098c */ /* 0x020e280008000005 */
[----:B0-----:R-:W3:Y:S02]  /*63b0*/  SHFL.IDX PT, R15, R15, R6, 0x1f ;  /* 0x00001f060f0f7589 */ /* 0x001ee400000e0000 */
[----:B---3--:R-:W-:-:S04]  /*63c0*/  IMAD.IADD R17, R15, 0x1, R18 ;  /* 0x000000010f117824 */ /* 0x008fc800078e0212 */
[----:B------:R-:W-:-:S05]  /*63d0*/  IMAD.WIDE R16, R17, 0x4, R20 ;  /* 0x0000000411107825 */ /* 0x000fca00078e0214 */
[----:B------:R4:W-:Y:S02]  /*63e0*/  STG.E desc[UR22][R16.64], R11 ;  /* 0x0000000b10007986 */ /* 0x0009e4000c101916 */
.L_x_155:
[----:B------:R-:W-:Y:S05]  /*63f0*/  BSYNC B1 ;  /* 0x0000000000017941 */ /* 0x000fea0003800000 */
.L_x_154:
[C---:B------:R-:W-:Y:S01]  /*6400*/  VIADD R4, R9.reuse, 0x800 ;  /* 0x0000080009047836 */ /* 0x040fe20000000000 */
[----:B------:R-:W-:Y:S01]  /*6410*/  IADD3 R12, P2, PT, R12, 0x4000, RZ ;  /* 0x000040000c0c7810 */ /* 0x000fe20007f5e0ff */
[----:B---3--:R-:W-:-:S03]  /*6420*/  VIADD R9, R9, 0x1000 ;  /* 0x0000100009097836 */ /* 0x008fc60000000000 */
[----:B------:R-:W-:Y:S01]  /*6430*/  ISETP.GE.U32.AND P0, PT, R4, R5, PT ;  /* 0x000000050400720c */ /* 0x000fe20003f06070 */
[----:B------:R-:W-:-:S12]  /*6440*/  IMAD.X R13, RZ, RZ, R13, P2 ;  /* 0x000000ffff0d7224 */ /* 0x000fd800010e060d */
[----:B------:R-:W-:Y:S05]  /*6450*/  @!P0 BRA `(.L_x_156) ;  /* 0xfffffff8000c8947 */ /* 0x000fea000383ffff */
[----:B------:R-:W-:Y:S05]  /*6460*/  BSYNC B0 ;  /* 0x0000000000007941 */ /* 0x000fea0003800000 */
.L_x_147:
[----:B------:R-:W-:Y:S01]  /*6470*/  BAR.SYNC.DEFER_BLOCKING 0x0 ;  /* 0x0000000000007b1d */ /* 0x000fe20000010000 */
[----:B------:R-:W-:Y:S02]  /*6480*/  IMAD.MOV.U32 R4, RZ, RZ, R29 ;  /* 0x000000ffff047224 */ /* 0x000fe400078e001d */
[----:B------:R-:W-:-:S04]  /*6490*/  IMAD.MOV.U32 R5, RZ, RZ, 0x0 ;  /* 0x00000000ff057424 */ /* 0x000fc800078e00ff */
[----:B012-4-:R-:W-:Y:S05]  /*64a0*/  RET.REL.NODEC R4 `(_ZN4vllm10persistent22persistent_topk_kernelILj1EEEvNS0_20PersistentTopKParamsE) ;  /* 0xffffff9804d47950 */ /* 0x017fea0003c3ffff */
.L_x_141:
[----:B------:R-:W-:Y:S01]  /*64b0*/  BAR.SYNC.DEFER_BLOCKING 0x0 ;  /* 0x0000000000007b1d */ /* 0x000fe20000010000 */
[----:B------:R-:W-:Y:S01]  /*64c0*/  ISETP.GT.U32.AND P0, PT, R13, 0x100, PT ;  /* 0x000001000d00780c */ /* 0x000fe20003f04070 */
[----:B------:R-:W-:-:S04]  /*64d0*/  IMAD.MOV.U32 R15, RZ, RZ, R13 ;  /* 0x000000ffff0f7224 */ /* 0x000fc800078e000d */
[----:B------:R-:W-:Y:S08]  /*64e0*/  BSSY B0, `(.L_x_157) ;  /* 0x000004c000007945 */ /* 0x000ff00003800000 */
[----:B------:R2:W-:Y:S01]  /*64f0*/  @!P0 STS [R4+UR18], RZ ;  /* 0x000000ff04008988 */ /* 0x0005e20008000812 */
[----:B------:R-:W-:Y:S01]  /*6500*/  BAR.SYNC.DEFER_BLOCKING 0x0 ;  /* 0x0000000000007b1d */ /* 0x000fe20000010000 */
[----:B------:R-:W-:-:S13]  /*6510*/  LOP3.LUT P0, R6, R6, 0x3, RZ, 0xc0, !PT ;  /* 0x0000000306067812 */ /* 0x000fda000780c0ff */
[----:B--2---:R-:W-:Y:S05]  /*6520*/  @!P0 BRA `(.L_x_158) ;  /* 0x00000004001c8947 */ /* 0x004fea0003800000 */
[----:B------:R-:W-:-:S04]  /*6530*/  IMAD.WIDE.U32 R18, R13, 0x4, R16 ;  /* 0x000000040d127825 */ /* 0x000fc800078e0010 */
[----:B------:R-:W-:Y:S02]  /*6540*/  IMAD.MOV R11, RZ, RZ, -R6 ;  /* 0x000000ffff0b7224 */ /* 0x000fe400078e0a06 */
[----:B------:R-:W-:Y:S02]  /*6550*/  IMAD.MOV.U32 R6, RZ, RZ, R18 ;  /* 0x000000ffff067224 */ /* 0x000fe400078e0012 */
[----:B-1----:R-:W-:Y:S02]  /*6560*/  IMAD.MOV.U32 R23, RZ, RZ, R19 ;  /* 0x000000ffff177224 */ /* 0x002fe400078e0013 */
[----:B------:R-:W-:-:S07]  /*6570*/  IMAD.MOV.U32 R15, RZ, RZ, R13 ;  /* 0x000000ffff0f7224 */ /* 0x000fce00078e000d */
.L_x_162:
[----:B------:R-:W-:Y:S02]  /*6580*/  IMAD.MOV.U32 R18, RZ, RZ, R6 ;  /* 0x000000ffff127224 */ /* 0x000fe400078e0006 */
[----:B------:R-:W-:-:S05]  /*6590*/  IMAD.MOV.U32 R19, RZ, RZ, R23 ;  /* 0x000000ffff137224 */ /* 0x000fca00078e0017 */
[----:B------:R-:W2:Y:S01]  /*65a0*/  LDG.E R12, desc[UR22][R18.64] ;  /* 0x00000016120c7981 */ /* 0x000ea2000c1e1900 */
[----:B------:R-:W-:Y:S01]  /*65b0*/  VIADD R11, R11, 0x1 ;  /* 0x000000010b0b7836 */ /* 0x000fe20000000000 */
[----:B------:R-:W-:Y:S01]  /*65c0*/  BSSY B1, `(.L_x_159) ;  /* 0x0000039000017945 */ /* 0x000fe20003800000 */
[----:B--2---:R-:W1:Y:S02]  /*65d0*/  F2F.F16.F32 R22, R12 ;  /* 0x0000000c00167304 */ /* 0x004e640000200800 */
[----:B-1----:R-:W-:-:S04]  /*65e0*/  PRMT R24, R22, 0x9910, RZ ;  /* 0x0000991016187816 */ /* 0x002fc800000000ff */
[----:B------:R-:W-:Y:S02]  /*65f0*/  ISETP.GE.AND P0, PT, R24, RZ, PT ;  /* 0x000000ff1800720c */ /* 0x000fe40003f06270 */
[----:B------:R-:W-:-:S11]  /*6600*/  LOP3.LUT R24, RZ, R22, RZ, 0x33, !PT ;  /* 0x00000016ff187212 */ /* 0x000fd600078e33ff */
[----:B------:R-:W-:Y:S02]  /*6610*/  @P0 LOP3.LUT R24, R22, 0x8000, RZ, 0xfc, !PT ;  /* 0x0000800016180812 */ /* 0x000fe400078efcff */
[----:B------:R-:W-:Y:S02]  /*6620*/  ISETP.NE.AND P0, PT, R11, RZ, PT ;  /* 0x000000ff0b00720c */ /* 0x000fe40003f05270 */
[----:B------:R-:W-:-:S04]  /*6630*/  LOP3.LUT R22, R24, 0xffff, RZ, 0xc0, !PT ;  /* 0x0000ffff18167812 */ /* 0x000fc800078ec0ff */
[----:B------:R-:W-:-:S04]  /*6640*/  SHF.R.U32.HI R22, RZ, 0x8, R22 ;  /* 0x00000008ff167819 */ /* 0x000fc80000011616 */
[----:B------:R-:W-:-:S04]  /*6650*/  LOP3.LUT R22, R22, 0xffff, RZ, 0xc0, !PT ;  /* 0x0000ffff16167812 */ /* 0x000fc800078ec0ff */
[----:B------:R-:W-:-:S13]  /*6660*/  ISETP.GE.AND P2, PT, R7, R22, PT ;  /* 0x000000160700720c */ /* 0x000fda0003f46270 */
[----:B------:R-:W-:Y:S05]  /*6670*/  @!P2 BRA `(.L_x_160) ;  /* 0x000000000074a947 */ /* 0x000fea0003800000 */
[----:B------:R-:W-:-:S13]  /*6680*/  ISETP.NE.AND P2, PT, R7, R22, PT ;  /* 0x000000160700720c */ /* 0x000fda0003f45270 */
[----:B------:R-:W-:Y:S05]  /*6690*/  @P2 BRA `(.L_x_161) ;  /* 0x0000000000ac2947 */ /* 0x000fea0003800000 */
[----:B------:R-:W1:Y:S01]  /*66a0*/  S2R R25, SR_LANEID ;  /* 0x0000000000197919 */ /* 0x000e620000000000 */
[----:B------:R-:W-:Y:S01]  /*66b0*/  VOTEU.ANY UR5, UPT, PT ;  /* 0x0000000000057886 */ /* 0x000fe200038e0100 */
[----:B------:R-:W-:Y:S01]  /*66c0*/  MOV R18, 0x400 ;  /* 0x0000040000127802 */ /* 0x000fe20000000f00 */
[----:B------:R-:W1:Y:S01]  /*66d0*/  FLO.U32 R22, UR5 ;  /* 0x0000000500167d00 */ /* 0x000e6200080e0000 */
[----:B------:R-:W2:Y:S01]  /*66e0*/  S2R R19, SR_CgaCtaId ;  /* 0x0000000000137919 */ /* 0x000ea20000008800 */
[----:B------:R-:W3:Y:S01]  /*66f0*/  S2R R24, SR_LTMASK ;  /* 0x0000000000187919 */ /* 0x000ee20000003900 */
[----:B-1----:R-:W-:-:S05]  /*6700*/  ISETP.EQ.U32.AND P2, PT, R22, R25, PT ;  /* 0x000000191600720c */ /* 0x002fca0003f42070 */
[----:B------:R-:W1:Y:S01]  /*6710*/  POPC R25, UR5 ;  /* 0x0000000500197d09 */ /* 0x000e620008000000 */
[----:B--2---:R-:W-:Y:S02]  /*6720*/  LEA R18, R19, R18, 0x18 ;  /* 0x0000001213127211 */ /* 0x004fe400078ec0ff */
[----:B---3--:R-:W-:-:S06]  /*6730*/  LOP3.LUT R24, R24, UR5, RZ, 0xc0, !PT ;  /* 0x0000000518187c12 */ /* 0x008fcc000f8ec0ff */
[----:B------:R-:W2:Y:S01]  /*6740*/  POPC R24, R24 ;  /* 0x0000001800187309 */ /* 0x000ea20000000000 */
[----:B-1----:R-:W1:Y:S04]  /*6750*/  @P2 ATOMS.ADD R25, [R18+0xc08], R25 ;  /* 0x000c08191219238c */ /* 0x002e680000000000 */
[----:B-1----:R-:W2:Y:S02]  /*6760*/  SHFL.IDX PT, R19, R25, R22, 0x1f ;  /* 0x00001f1619137589 */ /* 0x002ea400000e0000 */
[----:B--2---:R-:W-:-:S05]  /*6770*/  IMAD.IADD R19, R19, 0x1, R24 ;  /* 0x0000000113137824 */ /* 0x004fca00078e0218 */
[----:B------:R-:W-:-:S13]  /*6780*/  ISETP.GT.AND P2, PT, R19, 0xfff, PT ;  /* 0x00000fff1300780c */ /* 0x000fda0003f44270 */
[----:B------:R-:W-:Y:S05]  /*6790*/  @P2 BRA `(.L_x_161) ;  /* 0x00000000006c2947 */ /* 0x000fea0003800000 */
[C---:B------:R-:W-:Y:S01]  /*67a0*/  ISETP.GE.AND P2, PT, R12.reuse, RZ, PT ;  /* 0x000000ff0c00720c */ /* 0x040fe20003f46270 */
[----:B------:R-:W-:Y:S01]  /*67b0*/  IMAD R22, R19, 0x4, R18 ;  /* 0x0000000413167824 */ /* 0x000fe200078e0212 */
[----:B------:R-:W-:Y:S01]  /*67c0*/  LOP3.LUT R19, RZ, R12, RZ, 0x33, !PT ;  /* 0x0000000cff137212 */ /* 0x000fe200078e33ff */
[----:B------:R-:W-:-:S03]  /*67d0*/  FADD.FTZ R12, |R12|, -RZ ;  /* 0x800000ff0c0c7221 */ /* 0x000fc60000010200 */
[----:B------:R1:W-:Y:S07]  /*67e0*/  STS [R22+0xc80], R15 ;  /* 0x000c800f16007388 */ /* 0x0003ee0000000800 */
[----:B------:R-:W-:-:S05]  /*67f0*/  @P2 FADD.FTZ R19, -R12, -RZ ;  /* 0x800000ff0c132221 */ /* 0x000fca0000010100 */
[----:B------:R-:W-:-:S04]  /*6800*/  SHF.R.U32.HI R19, RZ, 0x16, R19 ;  /* 0x00000016ff137819 */ /* 0x000fc80000011613 */
[----:B------:R-:W-:-:S05]  /*6810*/  LOP3.LUT R19, R19, 0x3fc, RZ, 0xc0, !PT ;  /* 0x000003fc13137812 */ /* 0x000fca00078ec0ff */
[----:B------:R-:W-:-:S05]  /*6820*/  IMAD.IADD R19, R18, 0x1, R19 ;  /* 0x0000000112137824 */ /* 0x000fca00078e0213 */
[----:B------:R1:W-:Y:S01]  /*6830*/  ATOMS.POPC.INC.32 RZ, [R19+URZ] ;  /* 0x0000000013ff7f8c */ /* 0x0003e2000d8000ff */
[----:B------:R-:W-:Y:S05]  /*6840*/  BRA `(.L_x_161) ;  /* 0x0000000000407947 */ /* 0x000fea0003800000 */
.L_x_160:
[----:B------:R-:W1:Y:S01]  /*6850*/  S2R R19, SR_LANEID ;  /* 0x0000000000137919 */ /* 0x000e620000000000 */
[----:B------:R-:W2:Y:S01]  /*6860*/  S2UR UR6, SR_CgaCtaId ;  /* 0x00000000000679c3 */ /* 0x000ea20000008800 */
[----:B------:R-:W-:Y:S01]  /*6870*/  VOTEU.ANY UR14, UPT, PT ;  /* 0x00000000000e7886 */ /* 0x000fe200038e0100 */
[----:B------:R-:W-:Y:S01]  /*6880*/  UMOV UR5, 0x400 ;  /* 0x0000040000057882 */ /* 0x000fe20000000000 */
[----:B------:R-:W1:Y:S01]  /*6890*/  FLO.U32 R22, UR14 ;  /* 0x0000000e00167d00 */ /* 0x000e6200080e0000 */
[----:B------:R-:W3:Y:S07]  /*68a0*/  S2R R24, SR_LTMASK ;  /* 0x0000000000187919 */ /* 0x000eee0000003900 */
[----:B------:R-:W4:Y:S01]  /*68b0*/  POPC R12, UR14 ;  /* 0x0000000e000c7d09 */ /* 0x000f220008000000 */
[----:B--2---:R-:W-:Y:S01]  /*68c0*/  ULEA UR5, UR6, UR5, 0x18 ;  /* 0x0000000506057291 */ /* 0x004fe2000f8ec0ff */
[----:B-1----:R-:W-:-:S02]  /*68d0*/  ISETP.EQ.U32.AND P2, PT, R22, R19, PT ;  /* 0x000000131600720c */ /* 0x002fc40003f42070 */
[----:B---3--:R-:W-:-:S06]  /*68e0*/  LOP3.LUT R24, R24, UR14, RZ, 0xc0, !PT ;  /* 0x0000000e18187c12 */ /* 0x008fcc000f8ec0ff */
[----:B------:R-:W1:Y:S05]  /*68f0*/  POPC R24, R24 ;  /* 0x0000001800187309 */ /* 0x000e6a0000000000 */
[----:B----4-:R-:W2:Y:S04]  /*6900*/  @P2 ATOMS.ADD R25, [UR5+0xc00], R12 ;  /* 0x000c000cff19298c */ /* 0x010ea80008000005 */
[----:B--2---:R-:W1:Y:S02]  /*6910*/  SHFL.IDX PT, R19, R25, R22, 0x1f ;  /* 0x00001f1619137589 */ /* 0x004e6400000e0000 */
[----:B-1----:R-:W-:-:S04]  /*6920*/  IMAD.IADD R19, R19, 0x1, R24 ;  /* 0x0000000113137824 */ /* 0x002fc800078e0218 */
[----:B------:R-:W-:-:S05]  /*6930*/  IMAD.WIDE R18, R19, 0x4, R20 ;  /* 0x0000000413127825 */ /* 0x000fca00078e0214 */
[----:B------:R2:W-:Y:S02]  /*6940*/  STG.E desc[UR22][R18.64], R15 ;  /* 0x0000000f12007986 */ /* 0x0005e4000c101916 */
.L_x_161:
[----:B------:R-:W-:Y:S05]  /*6950*/  BSYNC B1 ;  /* 0x0000000000017941 */ /* 0x000fea0003800000 */
.L_x_159:
[----:B------:R-:W-:Y:S01]  /*6960*/  IADD3 R6, P2, PT, R6, 0x1000, RZ ;  /* 0x0000100006067810 */ /* 0x000fe20007f5e0ff */
[----:B-12---:R-:W-:-:S04]  /*6970*/  VIADD R15, R15, 0x400 ;  /* 0x000004000f0f7836 */ /* 0x006fc80000000000 */
[----:B------:R-:W-:Y:S01]  /*6980*/  IMAD.X R23, RZ, RZ, R23, P2 ;  /* 0x000000ffff177224 */ /* 0x000fe200010e0617 */
[----:B------:R-:W-:Y:S07]  /*6990*/  @P0 BRA `(.L_x_162) ;  /* 0xfffffff800f80947 */ /* 0x000fee000383ffff */
.L_x_158:
[----:B------:R-:W-:Y:S05]  /*69a0*/  BSYNC B0 ;  /* 0x0000000000007941 */ /* 0x000fea0003800000 */
.L_x_157:
[C---:B------:R-:W-:Y:S01]  /*69b0*/  IMAD.WIDE.U32 R18, R15.reuse, 0x4, R16 ;  /* 0x000000040f127825 */ /* 0x040fe200078e0010 */
[----:B------:R-:W-:Y:S03]  /*69c0*/  BSSY B0, `(.L_x_163) ;  /* 0x00000f5000007945 */ /* 0x000fe60003800000 */
[----:B------:R-:W-:Y:S01]  /*69d0*/  VIADD R6, R15, 0x800 ;  /* 0x000008000f067836 */ /* 0x000fe20000000000 */
[----:B------:R-:W-:-:S05]  /*69e0*/  IADD3 R18, P0, PT, R18, 0x2000, RZ ;  /* 0x0000200012127810 */ /* 0x000fca0007f1e0ff */
[----:B------:R-:W-:-:S08]  /*69f0*/  IMAD.X R19, RZ, RZ, R19, P0 ;  /* 0x000000ffff137224 */ /* 0x000fd000000e0613 */
.L_x_176:
[----:B--2---:R-:W2:Y:S01]  /*6a00*/  LDG.E R11, desc[UR22][R18.64+-0x2000] ;  /* 0xffe00016120b7981 */ /* 0x004ea2000c1e1900 */
[----:B------:R-:W-:Y:S01]  /*6a10*/  BSSY B1, `(.L_x_164) ;  /* 0x0000039000017945 */ /* 0x000fe20003800000 */
[----:B--2---:R-:W2:Y:S02]  /*6a20*/  F2F.F16.F32 R12, R11 ;  /* 0x0000000b000c7304 */ /* 0x004ea40000200800 */
[----:B--2---:R-:W-:-:S04]  /*6a30*/  PRMT R15, R12, 0x9910, RZ ;  /* 0x000099100c0f7816 */ /* 0x004fc800000000ff */
[----:B------:R-:W-:Y:S02]  /*6a40*/  ISETP.GE.AND P0, PT, R15, RZ, PT ;  /* 0x000000ff0f00720c */ /* 0x000fe40003f06270 */
[----:B------:R-:W-:-:S11]  /*6a50*/  LOP3.LUT R15, RZ, R12, RZ, 0x33, !PT ;  /* 0x0000000cff0f7212 */ /* 0x000fd600078e33ff */
[----:B------:R-:W-:-:S04]  /*6a60*/  @P0 LOP3.LUT R15, R12, 0x8000, RZ, 0xfc, !PT ;  /* 0x000080000c0f0812 */ /* 0x000fc800078efcff */
[----:B------:R-:W-:Y:S01]  /*6a70*/  LOP3.LUT R12, R15, 0xffff, RZ, 0xc0, !PT ;  /* 0x0000ffff0f0c7812 */ /* 0x000fe200078ec0ff */
[----:B------:R-:W-:-:S03]  /*6a80*/  VIADD R15, R6, 0xfffff800 ;  /* 0xfffff800060f7836 */ /* 0x000fc60000000000 */
[----:B------:R-:W-:-:S04]  /*6a90*/  SHF.R.U32.HI R12, RZ, 0x8, R12 ;  /* 0x00000008ff0c7819 */ /* 0x000fc8000001160c */
[----:B------:R-:W-:-:S04]  /*6aa0*/  LOP3.LUT R12, R12, 0xffff, RZ, 0xc0, !PT ;  /* 0x0000ffff0c0c7812 */ /* 0x000fc800078ec0ff */
[----:B------:R-:W-:-:S13]  /*6ab0*/  ISETP.GE.AND P0, PT, R7, R12, PT ;  /* 0x0000000c0700720c */ /* 0x000fda0003f06270 */
[----:B------:R-:W-:Y:S05]  /*6ac0*/  @P0 BRA `(.L_x_165) ;  /* 0x0000000000440947 */ /* 0x000fea0003800000 */
[----:B-1----:R-:W1:Y:S01]  /*6ad0*/  S2R R23, SR_LANEID ;  /* 0x0000000000177919 */ /* 0x002e620000000000 */
        /* <DEDUP_REMOVED lines=14> */
[----:B------:R1:W-:Y:S01]  /*6bc0*/  STG.E desc[UR22][R22.64], R15 ;  /* 0x0000000f16007986 */ /* 0x0003e2000c101916 */
[----:B------:R-:W-:Y:S05]  /*6bd0*/  BRA `(.L_x_166) ;  /* 0x0000000000707947 */ /* 0x000fea0003800000 */
.L_x_165:
[----:B------:R-:W-:-:S13]  /*6be0*/  ISETP.NE.AND P0, PT, R7, R12, PT ;  /* 0x0000000c0700720c */ /* 0x000fda0003f05270 */
[----:B------:R-:W-:Y:S05]  /*6bf0*/  @P0 BRA `(.L_x_166) ;  /* 0x0000000000680947 */ /* 0x000fea0003800000 */
[----:B-1----:R-:W1:Y:S01]  /*6c00*/  S2R R25, SR_LANEID ;  /* 0x0000000000197919 */ /* 0x002e620000000000 */
        /* <DEDUP_REMOVED lines=15> */
[----:B------:R-:W-:Y:S01]  /*6d00*/  ISETP.GE.AND P0, PT, R11, RZ, PT ;  /* 0x000000ff0b00720c */ /* 0x000fe20003f06270 */
        /* <DEDUP_REMOVED lines=8> */
[----:B------:R2:W-:Y:S02]  /*6d90*/  ATOMS.POPC.INC.32 RZ, [R23+URZ] ;  /* 0x0000000017ff7f8c */ /* 0x0005e4000d8000ff */
.L_x_166:
[----:B------:R-:W-:Y:S05]  /*6da0*/  BSYNC B1 ;  /* 0x0000000000017941 */ /* 0x000fea0003800000 */
.L_x_164:
[----:B------:R-:W3:Y:S01]  /*6db0*/  LDG.E R11, desc[UR22][R18.64+-0x1000] ;  /* 0xfff00016120b7981 */ /* 0x000ee2000c1e1900 */
[----:B------:R-:W-:Y:S01]  /*6dc0*/  BSSY B1, `(.L_x_167) ;  /* 0x0000039000017945 */ /* 0x000fe20003800000 */
[----:B---3--:R-:W1:Y:S02]  /*6dd0*/  F2F.F16.F32 R12, R11 ;  /* 0x0000000b000c7304 */ /* 0x008e640000200800 */
[----:B-12---:R-:W-:-:S04]  /*6de0*/  PRMT R15, R12, 0x9910, RZ ;  /* 0x000099100c0f7816 */ /* 0x006fc800000000ff */
        /* <DEDUP_REMOVED lines=38> */
.L_x_168:
        /* <DEDUP_REMOVED lines=16> */
.L_x_169:
[----:B------:R-:W-:Y:S05]  /*7150*/  BSYNC B1 ;  /* 0x0000000000017941 */ /* 0x000fea0003800000 */
.L_x_167:
[----:B------:R-:W3:Y:S01]  /*7160*/  LDG.E R12, desc[UR22][R18.64] ;  /* 0x00000016120c7981 */ /* 0x000ee2000c1e1900 */
[----:B------:R-:W-:Y:S01]  /*7170*/  BSSY B1, `(.L_x_170) ;  /* 0x0000039000017945 */ /* 0x000fe20003800000 */
[----:B---3--:R-:W1:Y:S02]  /*7180*/  F2F.F16.F32 R11, R12 ;  /* 0x0000000c000b7304 */ /* 0x008e640000200800 */
[----:B-12---:R-:W-:-:S04]  /*7190*/  PRMT R15, R11, 0x9910, RZ ;  /* 0x000099100b0f7816 */ /* 0x006fc800000000ff */
[----:B------:R-:W-:Y:S02]  /*71a0*/  ISETP.GE.AND P0, PT, R15, RZ, PT ;  /* 0x000000ff0f00720c */ /* 0x000fe40003f06270 */
[----:B------:R-:W-:-:S11]  /*71b0*/  LOP3.LUT R15, RZ, R11, RZ, 0x33, !PT ;  /* 0x0000000bff0f7212 */ /* 0x000fd600078e33ff */
[----:B------:R-:W-:-:S04]  /*71c0*/  @P0 LOP3.LUT R15, R11, 0x8000, RZ, 0xfc, !PT ;  /* 0x000080000b0f0812 */ /* 0x000fc800078efcff */
[----:B------:R-:W-:-:S04]  /*71d0*/  LOP3.LUT R11, R15, 0xffff, RZ, 0xc0, !PT ;  /* 0x0000ffff0f0b7812 */ /* 0x000fc800078ec0ff */
[----:B------:R-:W-:-:S04]  /*71e0*/  SHF.R.U32.HI R11, RZ, 0x8, R11 ;  /* 0x00000008ff0b7819 */ /* 0x000fc8000001160b */
[----:B------:R-:W-:Y:S01]  /*71f0*/  LOP3.LUT R22, R11, 0xffff, RZ, 0xc0, !PT ;  /* 0x0000ffff0b167812 */ /* 0x000fe200078ec0ff */
[----:B------:R-:W-:-:S03]  /*7200*/  VIADD R11, R6, 0x400 ;  /* 0x00000400060b7836 */ /* 0x000fc60000000000 */
        /* <DEDUP_REMOVED lines=31> */
.L_x_171:
        /* <DEDUP_REMOVED lines=16> */
.L_x_172:
[----:B------:R-:W-:Y:S05]  /*7500*/  BSYNC B1 ;  /* 0x0000000000017941 */ /* 0x000fea0003800000 */
.L_x_170:
        /* <DEDUP_REMOVED lines=41> */
.L_x_174:
        /* <DEDUP_REMOVED lines=16> */
.L_x_175:
[----:B------:R-:W-:Y:S05]  /*78a0*/  BSYNC B1 ;  /* 0x0000000000017941 */ /* 0x000fea0003800000 */
.L_x_173:
[----:B-1----:R-:W-:Y:S01]  /*78b0*/  VIADD R12, R6, 0x800 ;  /* 0x00000800060c7836 */ /* 0x002fe20000000000 */
[----:B------:R-:W-:Y:S01]  /*78c0*/  IADD3 R18, P2, PT, R18, 0x4000, RZ ;  /* 0x0000400012127810 */ /* 0x000fe20007f5e0ff */
[----:B------:R-:W-:-:S03]  /*78d0*/  VIADD R6, R6, 0x1000 ;  /* 0x0000100006067836 */ /* 0x000fc60000000000 */
[----:B------:R-:W-:Y:S01]  /*78e0*/  ISETP.GE.U32.AND P0, PT, R12, R5, PT ;  /* 0x000000050c00720c */ /* 0x000fe20003f06070 */
[----:B------:R-:W-:-:S12]  /*78f0*/  IMAD.X R19, RZ, RZ, R19, P2 ;  /* 0x000000ffff137224 */ /* 0x000fd800010e0613 */
[----:B------:R-:W-:Y:S05]  /*7900*/  @!P0 BRA `(.L_x_176) ;  /* 0xfffffff0003c8947 */ /* 0x000fea000383ffff */
[----:B------:R-:W-:Y:S05]  /*7910*/  BSYNC B0 ;  /* 0x0000000000007941 */ /* 0x000fea0003800000 */
.L_x_163:
[----:B------:R-:W1:Y:S08]  /*7920*/  S2UR UR6, SR_CgaCtaId ;  /* 0x00000000000679c3 */ /* 0x000e700000008800 */
[----:B------:R-:W-:Y:S01]  /*7930*/  BAR.SYNC.DEFER_BLOCKING 0x0 ;  /* 0x0000000000007b1d */ /* 0x000fe20000010000 */
[----:B------:R-:W-:-:S05]  /*7940*/  ISETP.GT.U32.AND P0, PT, R13, 0xff, PT ;  /* 0x000000ff0d00780c */ /* 0x000fca0003f04070 */
[----:B------:R-:W-:Y:S01]  /*7950*/  UMOV UR5, 0x400 ;  /* 0x0000040000057882 */ /* 0x000fe20000000000 */
[----:B------:R-:W-:Y:S01]  /*7960*/  BSSY B0, `(.L_x_177) ;  /* 0x000000a000007945 */ /* 0x000fe20003800000 */
[----:B-1----:R-:W-:-:S06]  /*7970*/  ULEA UR5, UR6, UR5, 0x18 ;  /* 0x0000000506057291 */ /* 0x002fcc000f8ec0ff */
[----:B------:R-:W-:-:S05]  /*7980*/  IMAD.U32 R6, RZ, RZ, UR5 ;  /* 0x00000005ff067e24 */ /* 0x000fca000f8e00ff */
[----:B------:R1:W3:Y:S01]  /*7990*/  LDS R12, [R6+0xc08] ;  /* 0x000c0800060c7984 */ /* 0x0002e20000000800 */
[----:B------:R-:W-:Y:S05]  /*79a0*/  @P0 BRA `(.L_x_178) ;  /* 0x0000000000140947 */ /* 0x000fea0003800000 */
[----:B------:R-:W-:Y:S01]  /*79b0*/  ISETP.NE.AND P2, PT, R13, 0xff, PT ;  /* 0x000000ff0d00780c */ /* 0x000fe20003f45270 */
[----:B------:R-:W-:-:S12]  /*79c0*/  LDS R5, [R4+UR18] ;  /* 0x0000001204057984 */ /* 0x000fd80008000800 */
[----:B------:R-:W4:Y:S02]  /*79d0*/  @P2 LDS R18, [R4+UR18+0x4] ;  /* 0x0000041204122984 */ /* 0x000f240008000800 */
[----:B----4-:R-:W-:-:S05]  /*79e0*/  @P2 IMAD.IADD R5, R5, 0x1, R18 ;  /* 0x0000000105052824 */ /* 0x010fca00078e0212 */
[----:B------:R4:W-:Y:S02]  /*79f0*/  STS [R4+UR18+0x600], R5 ;  /* 0x0006000504007988 */ /* 0x0009e40008000812 */
.L_x_178:
[----:B------:R-:W-:Y:S05]  /*7a00*/  BSYNC B0 ;  /* 0x0000000000007941 */ /* 0x000fea0003800000 */
.L_x_177:
[----:B------:R-:W-:Y:S06]  /*7a10*/  BAR.SYNC.DEFER_BLOCKING 0x0 ;  /* 0x0000000000007b1d */ /* 0x000fec0000010000 */
[----:B------:R-:W-:Y:S04]  /*7a20*/  BSSY B0, `(.L_x_179) ;  /* 0x0000007000007945 */ /* 0x000fe80003800000 */
[----:B------:R-:W-:Y:S05]  /*7a30*/  @P0 BRA `(.L_x_180) ;  /* 0x0000000000140947 */ /* 0x000fea0003800000 */
[----:B------:R-:W-:Y:S01]  /*7a40*/  ISETP.GT.U32.AND P2, PT, R13, 0xfd, PT ;  /* 0x000000fd0d00780c */ /* 0x000fe20003f44070 */
[----:B----4-:R-:W-:-:S12]  /*7a50*/  LDS R5, [R4+UR18+0x600] ;  /* 0x0006001204057984 */ /* 0x010fd80008000800 */
[----:B------:R-:W4:Y:S02]  /*7a60*/  @!P2 LDS R18, [R4+UR18+0x608] ;  /* 0x000608120412a984 */ /* 0x000f240008000800 */
[----:B----4-:R-:W-:-:S05]  /*7a70*/  @!P2 IMAD.IADD R5, R5, 0x1, R18 ;  /* 0x000000010505a824 */ /* 0x010fca00078e0212 */
[----:B------:R4:W-:Y:S02]  /*7a80*/  STS [R4+UR18], R5 ;  /* 0x0000000504007988 */ /* 0x0009e40008000812 */
.L_x_180:
[----:B------:R-:W-:Y:S05]  /*7a90*/  BSYNC B0 ;  /* 0x0000000000007941 */ /* 0x000fea0003800000 */
.L_x_179:
[----:B------:R-:W-:Y:S06]  /*7aa0*/  BAR.SYNC.DEFER_BLOCKING 0x0 ;  /* 0x0000000000007b1d */ /* 0x000fec0000010000 */
[----:B------:R-:W-:Y:S04]  /*7ab0*/  BSSY B0, `(.L_x_181) ;  /* 0x0000007000007945 */ /* 0x000fe80003800000 */
[----:B------:R-:W-:Y:S05]  /*7ac0*/  @P0 BRA `(.L_x_182) ;  /* 0x0000000000140947 */ /* 0x000fea0003800000 */
[----:B------:R-:W-:Y:S01]  /*7ad0*/  ISETP.GT.U32.AND P2, PT, R13, 0xfb, PT ;  /* 0x000000fb0d00780c */ /* 0x000fe20003f44070 */
[----:B----4-:R-:W-:-:S12]  /*7ae0*/  LDS R5, [R4+UR18] ;  /* 0x0000001204057984 */ /* 0x010fd80008000800 */
[----:B------:R-:W4:Y:S02]  /*7af0*/  @!P2 LDS R18, [R4+UR18+0x10] ;  /* 0x000010120412a984 */ /* 0x000f240008000800 */
[----:B----4-:R-:W-:-:S05]  /*7b00*/  @!P2 IMAD.IADD R5, R5, 0x1, R18 ;  /* 0x000000010505a824 */ /* 0x010fca00078e0212 */
[----:B------:R4:W-:Y:S02]  /*7b10*/  STS [R4+UR18+0x600], R5 ;  /* 0x0006000504007988 */ /* 0x0009e40008000812 */
.L_x_182:
[----:B------:R-:W-:Y:S05]  /*7b20*/  BSYNC B0 ;  /* 0x0000000000007941 */ /* 0x000fea0003800000 */
.L_x_181:
        /* <DEDUP_REMOVED lines=8> */
.L_x_184:
[----:B------:R-:W-:Y:S05]  /*7bb0*/  BSYNC B0 ;  /* 0x0000000000007941 */ /* 0x000fea0003800000 */
.L_x_183:
        /* <DEDUP_REMOVED lines=8> */
.L_x_186:
[----:B------:R-:W-:Y:S05]  /*7c40*/  BSYNC B0 ;  /* 0x0000000000007941 */ /* 0x000fea0003800000 */
.L_x_185:
        /* <DEDUP_REMOVED lines=8> */
.L_x_188:
[----:B------:R-:W-:Y:S05]  /*7cd0*/  BSYNC B0 ;  /* 0x0000000000007941 */ /* 0x000fea0003800000 */
.L_x_187:
        /* <DEDUP_REMOVED lines=8> */
.L_x_190:
[----:B------:R-:W-:Y:S05]  /*7d60*/  BSYNC B0 ;  /* 0x0000000000007941 */ /* 0x000fea0003800000 */
.L_x_189:
        /* <DEDUP_REMOVED lines=8> */
.L_x_192:
[----:B------:R-:W-:Y:S05]  /*7df0*/  BSYNC B0 ;  /* 0x0000000000007941 */ /* 0x000fea0003800000 */
.L_x_191:
[----:B------:R-:W-:Y:S06]  /*7e00*/  BAR.SYNC.DEFER_BLOCKING 0x0 ;  /* 0x0000000000007b1d */ /* 0x000fec0000010000 */
[----:B------:R-:W-:Y:S04]  /*7e10*/  BSSY B0, `(.L_x_193) ;  /* 0x000000c000007945 */ /* 0x000fe80003800000 */
[----:B------:R-:W-:Y:S05]  /*7e20*/  @P0 BRA `(.L_x_194) ;  /* 0x0000000000280947 */ /* 0x000fea0003800000 */
[----:B------:R-:W5:Y:S02]  /*7e30*/  LDS R18, [R4+UR18] ;  /* 0x0000001204127984 */ /* 0x000f640008000800 */
[----:B-----5:R-:W-:-:S13]  /*7e40*/  ISETP.GT.AND P0, PT, R18, R9, PT ;  /* 0x000000091200720c */ /* 0x020fda0003f04270 */
[----:B------:R-:W-:Y:S05]  /*7e50*/  @!P0 BRA `(.L_x_194) ;  /* 0x00000000001c8947 */ /* 0x000fea0003800000 */
[----:B------:R-:W5:Y:S02]  /*7e60*/  LDS R18, [R4+UR18+0x4] ;  /* 0x0000041204127984 */ /* 0x000f640008000800 */
[----:B-----5:R-:W-:-:S13]  /*7e70*/  ISETP.GT.AND P0, PT, R18, R9, PT ;  /* 0x000000091200720c */ /* 0x020fda0003f04270 */
[----:B------:R-:W-:Y:S04]  /*7e80*/  @!P0 STS [R6+0xc04], R13 ;  /* 0x000c040d06008388 */ /* 0x000fe80000000800 */
[----:B------:R-:W-:Y:S04]  /*7e90*/  @!P0 STS [R6+0xc0c], RZ ;  /* 0x000c0cff06008388 */ /* 0x000fe80000000800 */
[----:B------:R-:W4:Y:S02]  /*7ea0*/  @!P0 LDS R18, [R4+UR18+0x4] ;  /* 0x0000041204128984 */ /* 0x000f240008000800 */
[----:B----4-:R-:W-:-:S05]  /*7eb0*/  @!P0 IMAD.IADD R5, R9, 0x1, -R18 ;  /* 0x0000000109058824 */ /* 0x010fca00078e0a12 */
[----:B------:R4:W-:Y:S02]  /*7ec0*/  @!P0 STS [R6+0xc10], R5 ;  /* 0x000c100506008388 */ /* 0x0009e40000000800 */
.L_x_194:
[----:B------:R-:W-:Y:S05]  /*7ed0*/  BSYNC B0 ;  /* 0x0000000000007941 */ /* 0x000fea0003800000 */
.L_x_193:
[----:B------:R-:W-:Y:S06]  /*7ee0*/  BAR.SYNC.DEFER_BLOCKING 0x0 ;  /* 0x0000000000007b1d */ /* 0x000fec0000010000 */
[----:B------:R-:W-:Y:S01]  /*7ef0*/  UMOV UR5, 0x18 ;  /* 0x0000001800057882 */ /* 0x000fe20000000000 */
[----:B------:R-:W-:Y:S01]  /*7f00*/  UMOV UR6, URZ ;  /* 0x000000ff00067c82 */ /* 0x000fe20008000000 */
[----:B----4-:R-:W4:Y:S02]  /*7f10*/  LDS R5, [R6+0xc04] ;  /* 0x000c040006057984 */ /* 0x010f240000000800 */
[----:B----4-:R-:W-:-:S05]  /*7f20*/  IMAD R7, R5, 0x4, R6 ;  /* 0x0000000405077824 */ /* 0x010fca00078e0206 */
[----:B------:R-:W2:Y:S02]  /*7f30*/  LDS R18, [R7+0x4] ;  /* 0x0000040007127984 */ /* 0x000ea40000000800 */
[----:B--2---:R-:W-:Y:S01]  /*7f40*/  IMAD.IADD R11, R9, 0x1, -R18 ;  /* 0x00000001090b7824 */ /* 0x004fe200078e0a12 */
[----:B---3--:R-:W-:-:S04]  /*7f50*/  VIMNMX R9, PT, PT, R12, 0x1000, PT ;  /* 0x000010000c097848 */ /* 0x008fc80003fe0100 */
[----:B------:R-:W-:-:S13]  /*7f60*/  ISETP.NE.AND P0, PT, R11, RZ, PT ;  /* 0x000000ff0b00720c */ /* 0x000fda0003f05270 */
[----:B------:R-:W-:Y:S05]  /*7f70*/  @!P0 BRA `(.L_x_195) ;  /* 0x0000002000e08947 */ /* 0x000fea0003800000 */
[----:B------:R-:W-:Y:S01]  /*7f80*/  BAR.SYNC.DEFER_BLOCKING 0x0 ;  /* 0x0000000000007b1d */ /* 0x000fe20000010000 */
[----:B------:R-:W-:-:S05]  /*7f90*/  ISETP.GT.U32.AND P0, PT, R13, 0x100, PT ;  /* 0x000001000d00780c */ /* 0x000fca0003f04070 */
[----:B------:R-:W-:Y:S08]  /*7fa0*/  BSSY B0, `(.L_x_196) ;  /* 0x000003f000007945 */ /* 0x000ff00003800000 */
[----:B------:R2:W-:Y:S01]  /*7fb0*/  @!P0 STS [R4+UR18], RZ ;  /* 0x000000ff04008988 */ /* 0x0005e20008000812 */
[----:B------:R-:W-:Y:S01]  /*7fc0*/  BAR.SYNC.DEFER_BLOCKING 0x0 ;  /* 0x0000000000007b1d */ /* 0x000fe20000010000 */
[----:B------:R-:W-:-:S13]  /*7fd0*/  ISETP.GT.AND P0, PT, R12, R13, PT ;  /* 0x0000000d0c00720c */ /* 0x000fda0003f04270 */
[----:B--2---:R-:W-:Y:S05]  /*7fe0*/  @!P0 BRA `(.L_x_197) ;  /* 0x0000000000e88947 */ /* 0x004fea0003800000 */
[----:B------:R-:W-:Y:S01]  /*7ff0*/  IADD3 R12, PT, PT, R4, 0xc80, R6 ;  /* 0x00000c80040c7810 */ /* 0x000fe20007ffe006 */
[----:B------:R-:W-:-:S07]  /*8000*/  IMAD.MOV.U32 R18, RZ, RZ, R13 ;  /* 0x000000ffff127224 */ /* 0x000fce00078e000d */
.L_x_201:
[----:B-12---:R-:W1:Y:S02]  /*8010*/  LDS R15, [R12] ;  /* 0x000000000c0f7984 */ /* 0x006e640000000800 */
[----:B-1----:R-:W-:-:S06]  /*8020*/  IMAD.WIDE R6, R15, 0x4, R16 ;  /* 0x000000040f067825 */ /* 0x002fcc00078e0210 */
[----:B------:R-:W2:Y:S01]  /*8030*/  LDG.E R6, desc[UR22][R6.64] ;  /* 0x0000001606067981 */ /* 0x000ea2000c1e1900 */
[----:B------:R-:W-:Y:S01]  /*8040*/  VIADD R18, R18, 0x400 ;  /* 0x0000040012127836 */ /* 0x000fe20000000000 */
[----:B------:R-:W-:Y:S04]  /*8050*/  BSSY B1, `(.L_x_198) ;  /* 0x0000031000017945 */ /* 0x000fe80003800000 */
[----:B------:R-:W-:Y:S02]  /*8060*/  ISETP.GE.AND P2, PT, R18, R9, PT ;  /* 0x000000091200720c */ /* 0x000fe40003f46270 */
[----:B--2---:R-:W-:Y:S02]  /*8070*/  ISETP.GE.AND P0, PT, R6, RZ, PT ;  /* 0x000000ff0600720c */ /* 0x004fe40003f06270 */
[----:B------:R-:W-:-:S11]  /*8080*/  LOP3.LUT R19, RZ, R6, RZ, 0x33, !PT ;  /* 0x00000006ff137212 */ /* 0x000fd600078e33ff */
[----:B------:R-:W-:-:S04]  /*8090*/  @P0 LOP3.LUT R19, R6, 0x80000000, RZ, 0xfc, !PT ;  /* 0x8000000006130812 */ /* 0x000fc800078efcff */
[----:B------:R-:W-:-:S04]  /*80a0*/  SHF.R.U32.HI R22, RZ, 0x18, R19 ;  /* 0x00000018ff167819 */ /* 0x000fc80000011613 */
[----:B------:R-:W-:-:S13]  /*80b0*/  ISETP.GT.AND P0, PT, R22, R5, PT ;  /* 0x000000051600720c */ /* 0x000fda0003f04270 */
[----:B------:R-:W-:Y:S05]  /*80c0*/  @!P0 BRA `(.L_x_199) ;  /* 0x0000000000448947 */ /* 0x000fea0003800000 */
        /* <DEDUP_REMOVED lines=9> */
[----:B---3--:R-:W-:-:S04]  /*8160*/  LOP3.LUT R23, R23, UR14, RZ, 0xc0, !PT ;  /* 0x0000000e17177c12 */ /* 0x008fc8000f8ec0ff */
[----:B------:R-:W1:Y:S07]  /*8170*/  POPC R6, R23 ;  /* 0x0000001700067309 */ /* 0x000e6e0000000000 */
[----:B----4-:R-:W2:Y:S04]  /*8180*/  @P0 ATOMS.ADD R19, [UR5+0xc00], R19 ;  /* 0x000c0013ff13098c */ /* 0x010ea80008000005 */
[----:B--2---:R-:W1:Y:S02]  /*8190*/  SHFL.IDX PT, R7, R19, R22, 0x1f ;  /* 0x00001f1613077589 */ /* 0x004e6400000e0000 */
[----:B-1----:R-:W-:-:S04]  /*81a0*/  IMAD.IADD R7, R7, 0x1, R6 ;  /* 0x0000000107077824 */ /* 0x002fc800078e0206 */
[----:B------:R-:W-:-:S05]  /*81b0*/  IMAD.WIDE R6, R7, 0x4, R20 ;  /* 0x0000000407067825 */ /* 0x000fca00078e0214 */
[----:B------:R2:W-:Y:S01]  /*81c0*/  STG.E desc[UR22][R6.64], R15 ;  /* 0x0000000f06007986 */ /* 0x0005e2000c101916 */
[----:B------:R-:W-:Y:S05]  /*81d0*/  BRA `(.L_x_200) ;  /* 0x0000000000607947 */ /* 0x000fea0003800000 */
.L_x_199:
[----:B------:R-:W-:-:S13]  /*81e0*/  ISETP.NE.AND P0, PT, R22, R5, PT ;  /* 0x000000051600720c */ /* 0x000fda0003f05270 */
[----:B------:R-:W-:Y:S05]  /*81f0*/  @P0 BRA `(.L_x_200) ;  /* 0x0000000000580947 */ /* 0x000fea0003800000 */
[----:B------:R-:W1:Y:S01]  /*8200*/  S2R R6, SR_LANEID ;  /* 0x0000000000067919 */ /* 0x000e620000000000 */
[----:B------:R-:W-:Y:S02]  /*8210*/  VOTEU.ANY UR5, UPT, PT ;  /* 0x0000000000057886 */ /* 0x000fe400038e0100 */
[----:B------:R-:W1:Y:S01]  /*8220*/  FLO.U32 R7, UR5 ;  /* 0x0000000500077d00 */ /* 0x000e6200080e0000 */
[----:B------:R-:W2:Y:S01]  /*8230*/  S2R R23, SR_CgaCtaId ;  /* 0x0000000000177919 */ /* 0x000ea20000008800 */
[----:B------:R-:W3:Y:S06]  /*8240*/  S2R R24, SR_LTMASK ;  /* 0x0000000000187919 */ /* 0x000eec0000003900 */
[----:B------:R-:W4:Y:S01]  /*8250*/  POPC R25, UR5 ;  /* 0x0000000500197d09 */ /* 0x000f220008000000 */
[----:B-1----:R-:W-:-:S02]  /*8260*/  ISETP.EQ.U32.AND P0, PT, R7, R6, PT ;  /* 0x000000060700720c */ /* 0x002fc40003f02070 */
[----:B------:R-:W-:-:S04]  /*8270*/  MOV R6, 0x400 ;  /* 0x0000040000067802 */ /* 0x000fc80000000f00 */
[----:B--2---:R-:W-:Y:S02]  /*8280*/  LEA R6, R23, R6, 0x18 ;  /* 0x0000000617067211 */ /* 0x004fe400078ec0ff */
[----:B---3--:R-:W-:-:S04]  /*8290*/  LOP3.LUT R24, R24, UR5, RZ, 0xc0, !PT ;  /* 0x0000000518187c12 */ /* 0x008fc8000f8ec0ff */
[----:B------:R-:W1:Y:S01]  /*82a0*/  POPC R23, R24 ;  /* 0x0000001800177309 */ /* 0x000e620000000000 */
[----:B----4-:R-:W2:Y:S04]  /*82b0*/  @P0 ATOMS.ADD R22, [R6+0xc0c], R25 ;  /* 0x000c0c190616038c */ /* 0x010ea80000000000 */
[----:B--2---:R-:W1:Y:S02]  /*82c0*/  SHFL.IDX PT, R22, R22, R7, 0x1f ;  /* 0x00001f0716167589 */ /* 0x004e6400000e0000 */
[----:B-1----:R-:W-:-:S05]  /*82d0*/  IMAD.IADD R23, R22, 0x1, R23 ;  /* 0x0000000116177824 */ /* 0x002fca00078e0217 */
[----:B------:R-:W-:-:S13]  /*82e0*/  ISETP.GT.AND P0, PT, R23, 0xfff, PT ;  /* 0x00000fff1700780c */ /* 0x000fda0003f04270 */
[----:B------:R-:W-:Y:S05]  /*82f0*/  @P0 BRA `(.L_x_200) ;  /* 0x0000000000180947 */ /* 0x000fea0003800000 */
[----:B------:R-:W-:Y:S01]  /*8300*/  SHF.R.U32.HI R19, RZ, 0xe, R19 ;  /* 0x0000000eff137819 */ /* 0x000fe20000011613 */
[----:B------:R-:W-:-:S03]  /*8310*/  IMAD R22, R23, 0x4, R6 ;  /* 0x0000000417167824 */ /* 0x000fc600078e0206 */
[----:B------:R-:W-:Y:S02]  /*8320*/  LOP3.LUT R19, R19, 0x3fc, RZ, 0xc0, !PT ;  /* 0x000003fc13137812 */ /* 0x000fe400078ec0ff */
[----:B------:R1:W-:Y:S03]  /*8330*/  STS [R22+0x4c80], R15 ;  /* 0x004c800f16007388 */ /* 0x0003e60000000800 */
[----:B------:R-:W-:-:S05]  /*8340*/  IMAD.IADD R19, R6, 0x1, R19 ;  /* 0x0000000106137824 */ /* 0x000fca00078e0213 */
[----:B------:R1:W-:Y:S02]  /*8350*/  ATOMS.POPC.INC.32 RZ, [R19+URZ] ;  /* 0x0000000013ff7f8c */ /* 0x0003e4000d8000ff */
.L_x_200:
[----:B------:R-:W-:Y:S05]  /*8360*/  BSYNC B1 ;  /* 0x0000000000017941 */ /* 0x000fea0003800000 */
.L_x_198:
[----:B------:R-:W-:Y:S01]  /*8370*/  VIADD R12, R12, 0x1000 ;  /* 0x000010000c0c7836 */ /* 0x000fe20000000000 */
[----:B------:R-:W-:Y:S06]  /*8380*/  @!P2 BRA `(.L_x_201) ;  /* 0xfffffffc0020a947 */ /* 0x000fec000383ffff */
.L_x_197:
[----:B------:R-:W-:Y:S05]  /*8390*/  BSYNC B0 ;  /* 0x0000000000007941 */ /* 0x000fea0003800000 */
.L_x_196:
[----:B------:R-:W3:Y:S01]  /*83a0*/  S2R R5, SR_CgaCtaId ;  /* 0x0000000000057919 */ /* 0x000ee20000008800 */
[----:B-12---:R-:W-:Y:S01]  /*83b0*/  MOV R6, 0x400 ;  /* 0x0000040000067802 */ /* 0x006fe20000000f00 */
[----:B------:R-:W-:Y:S01]  /*83c0*/  BSSY B0, `(.L_x_202) ;  /* 0x000000b000007945 */ /* 0x000fe20003800000 */
[----:B------:R-:W-:Y:S01]  /*83d0*/  BAR.SYNC.DEFER_BLOCKING 0x0 ;  /* 0x0000000000007b1d */ /* 0x000fe20000010000 */
[----:B------:R-:W-:Y:S02]  /*83e0*/  ISETP.GT.U32.AND P0, PT, R13, 0xff, PT ;  /* 0x000000ff0d00780c */ /* 0x000fe40003f04070 */
[----:B---3--:R-:W-:-:S05]  /*83f0*/  LEA R6, R5, R6, 0x18 ;  /* 0x0000000605067211 */ /* 0x008fca00078ec0ff */
[----:B------:R1:W2:Y:S06]  /*8400*/  LDS R12, [R6+0xc0c] ;  /* 0x000c0c00060c7984 */ /* 0x0002ac0000000800 */
[----:B------:R-:W-:Y:S05]  /*8410*/  @P0 BRA `(.L_x_203) ;  /* 0x0000000000140947 */ /* 0x000fea0003800000 */
[----:B------:R-:W-:Y:S01]  /*8420*/  ISETP.NE.AND P2, PT, R13, 0xff, PT ;  /* 0x000000ff0d00780c */ /* 0x000fe20003f45270 */
[----:B------:R-:W-:-:S12]  /*8430*/  LDS R5, [R4+UR18] ;  /* 0x0000001204057984 */ /* 0x000fd80008000800 */
[----:B------:R-:W3:Y:S02]  /*8440*/  @P2 LDS R18, [R4+UR18+0x4] ;  /* 0x0000041204122984 */ /* 0x000ee40008000800 */
[----:B---3--:R-:W-:-:S05]  /*8450*/  @P2 IMAD.IADD R5, R5, 0x1, R18 ;  /* 0x0000000105052824 */ /* 0x008fca00078e0212 */
[----:B------:R3:W-:Y:S02]  /*8460*/  STS [R4+UR18+0x600], R5 ;  /* 0x0006000504007988 */ /* 0x0007e40008000812 */
.L_x_203:
[----:B------:R-:W-:Y:S05]  /*8470*/  BSYNC B0 ;  /* 0x0000000000007941 */ /* 0x000fea0003800000 */
.L_x_202:
[----:B------:R-:W-:Y:S06]  /*8480*/  BAR.SYNC.DEFER_BLOCKING 0x0 ;  /* 0x0000000000007b1d */ /* 0x000fec0000010000 */
[----:B------:R-:W-:Y:S04]  /*8490*/  BSSY B0, `(.L_x_204) ;  /* 0x0000007000007945 */ /* 0x000fe80003800000 */
[----:B------:R-:W-:Y:S05]  /*84a0*/  @P0 BRA `(.L_x_205) ;  /* 0x0000000000140947 */ /* 0x000fea0003800000 */
[----:B------:R-:W-:Y:S01]  /*84b0*/  ISETP.GT.U32.AND P2, PT, R13, 0xfd, PT ;  /* 0x000000fd0d00780c */ /* 0x000fe20003f44070 */
[----:B---3--:R-:W-:-:S12]  /*84c0*/  LDS R5, [R4+UR18+0x600] ;  /* 0x0006001204057984 */ /* 0x008fd80008000800 */
[----:B------:R-:W3:Y:S02]  /*84d0*/  @!P2 LDS R18, [R4+UR18+0x608] ;  /* 0x000608120412a984 */ /* 0x000ee40008000800 */
[----:B---3--:R-:W-:-:S05]  /*84e0*/  @!P2 IMAD.IADD R5, R5, 0x1, R18 ;  /* 0x000000010505a824 */ /* 0x008fca00078e0212 */
[----:B------:R4:W-:Y:S02]  /*84f0*/  STS [R4+UR18], R5 ;  /* 0x0000000504007988 */ /* 0x0009e40008000812 */
.L_x_205:
[----:B------:R-:W-:Y:S05]  /*8500*/  BSYNC B0 ;  /* 0x0000000000007941 */ /* 0x000fea0003800000 */
.L_x_204:
        /* <DEDUP_REMOVED lines=8> */
.L_x_207:
[----:B------:R-:W-:Y:S05]  /*8590*/  BSYNC B0 ;  /* 0x0000000000007941 */ /* 0x000fea0003800000 */
.L_x_206:
        /* <DEDUP_REMOVED lines=8> */
.L_x_209:
[----:B------:R-:W-:Y:S05]  /*8620*/  BSYNC B0 ;  /* 0x0000000000007941 */ /* 0x000fea0003800000 */
.L_x_208:
        /* <DEDUP_REMOVED lines=8> */
.L_x_211:
[----:B------:R-:W-:Y:S05]  /*86b0*/  BSYNC B0 ;  /* 0x0000000000007941 */ /* 0x000fea0003800000 */
.L_x_210:
        /* <DEDUP_REMOVED lines=8> */
.L_x_213:
[----:B------:R-:W-:Y:S05]  /*8740*/  BSYNC B0 ;  /* 0x0000000000007941 */ /* 0x000fea0003800000 */
.L_x_212:
        /* <DEDUP_REMOVED lines=8> */
.L_x_215:
[----:B------:R-:W-:Y:S05]  /*87d0*/  BSYNC B0 ;  /* 0x0000000000007941 */ /* 0x000fea0003800000 */
.L_x_214:
        /* <DEDUP_REMOVED lines=8> */
.L_x_217:
[----:B------:R-:W-:Y:S05]  /*8860*/  BSYNC B0 ;  /* 0x0000000000007941 */ /* 0x000fea0003800000 */
.L_x_216:
        /* <DEDUP_REMOVED lines=10> */
[----:B------:R-:W3:Y:S02]  /*8910*/  @!P0 LDS R18, [R4+UR18+0x4] ;  /* 0x0000041204128984 */ /* 0x000ee40008000800 */
[----:B---34-:R-:W-:-:S05]  /*8920*/  @!P0 IMAD.IADD R5, R11, 0x1, -R18 ;  /* 0x000000010b058824 */ /* 0x018fca00078e0a12 */
[----:B------:R3:W-:Y:S02]  /*8930*/  @!P0 STS [R6+0xc10], R5 ;  /* 0x000c100506008388 */ /* 0x0007e40000000800 */
.L_x_219:
[----:B------:R-:W-:Y:S05]  /*8940*/  BSYNC B0 ;  /* 0x0000000000007941 */ /* 0x000fea0003800000 */
.L_x_218:
[----:B------:R-:W-:Y:S01]  /*8950*/  BAR.SYNC.DEFER_BLOCKING 0x0 ;  /* 0x0000000000007b1d */ /* 0x000fe20000010000 */
[----:B--2---:R-:W-:-:S05]  /*8960*/  VIMNMX R9, PT, PT, R12, 0x1000, PT ;  /* 0x000010000c097848 */ /* 0x004fca0003fe0100 */
[----:B------:R-:W-:Y:S01]  /*8970*/  UMOV UR5, 0x10 ;  /* 0x0000001000057882 */ /* 0x000fe20000000000 */
[----:B------:R-:W-:Y:S01]  /*8980*/  UMOV UR6, 0x1 ;  /* 0x0000000100067882 */ /* 0x000fe20000000000 */
[----:B---34-:R-:W2:Y:S02]  /*8990*/  LDS R5, [R6+0xc04] ;  /* 0x000c040006057984 */ /* 0x018ea40000000800 */
[----:B--2---:R-:W-:-:S05]  /*89a0*/  IMAD R7, R5, 0x4, R6 ;  /* 0x0000000405077824 */ /* 0x004fca00078e0206 */
[----:B------:R-:W2:Y:S02]  /*89b0*/  LDS R18, [R7+0x4] ;  /* 0x0000040007127984 */ /* 0x000ea40000000800 */
[----:B--2---:R-:W-:-:S05]  /*89c0*/  IMAD.IADD R11, R11, 0x1, -R18 ;  /* 0x000000010b0b7824 */ /* 0x004fca00078e0a12 */
        /* <DEDUP_REMOVED lines=11> */
.L_x_225:
        /* <DEDUP_REMOVED lines=10> */
[----:B------:R-:W-:-:S04]  /*8b20*/  LOP3.LUT R22, R22, 0xff, RZ, 0xc0, !PT ;  /* 0x000000ff16167812 */ /* 0x000fc800078ec0ff */
[----:B------:R-:W-:-:S13]  /*8b30*/  ISETP.GT.AND P0, PT, R22, R5, PT ;  /* 0x000000051600720c */ /* 0x000fda0003f04270 */
[----:B------:R-:W-:Y:S05]  /*8b40*/  @P0 BRA `(.L_x_223) ;  /* 0x0000000000640947 */ /* 0x000fea0003800000 */
        /* <DEDUP_REMOVED lines=23> */
[----:B------:R1:W-:Y:S01]  /*8cc0*/  ATOMS.POPC.INC.32 RZ, [R19+URZ] ;  /* 0x0000000013ff7f8c */ /* 0x0003e2000d8000ff */
[----:B------:R-:W-:Y:S05]  /*8cd0*/  BRA `(.L_x_224) ;  /* 0x0000000000407947 */ /* 0x000fea0003800000 */
.L_x_223:
        /* <DEDUP_REMOVED lines=15> */
[----:B------:R2:W-:Y:S02]  /*8dd0*/  STG.E desc[UR22][R6.64], R15 ;  /* 0x0000000f06007986 */ /* 0x0005e4000c101916 */
.L_x_224:
[----:B------:R-:W-:Y:S05]  /*8de0*/  BSYNC B1 ;  /* 0x0000000000017941 */ /* 0x000fea0003800000 */
.L_x_222:
[----:B------:R-:W-:Y:S01]  /*8df0*/  VIADD R12, R12, 0x1000 ;  /* 0x000010000c0c7836 */ /* 0x000fe20000000000 */
[----:B------:R-:W-:Y:S06]  /*8e00*/  @!P2 BRA `(.L_x_225) ;  /* 0xfffffffc001ca947 */ /* 0x000fec000383ffff */
.L_x_221:
[----:B------:R-:W-:Y:S05]  /*8e10*/  BSYNC B0 ;  /* 0x0000000000007941 */ /* 0x000fea0003800000 */
.L_x_220:
        /* <DEDUP_REMOVED lines=13> */
.L_x_227:
[----:B------:R-:W-:Y:S05]  /*8ef0*/  BSYNC B0 ;  /* 0x0000000000007941 */ /* 0x000fea0003800000 */
.L_x_226:
        /* <DEDUP_REMOVED lines=8> */
.L_x_229:
[----:B------:R-:W-:Y:S05]  /*8f80*/  BSYNC B0 ;  /* 0x0000000000007941 */ /* 0x000fea0003800000 */
.L_x_228:
        /* <DEDUP_REMOVED lines=8> */
.L_x_231:
[----:B------:R-:W-:Y:S05]  /*9010*/  BSYNC B0 ;  /* 0x0000000000007941 */ /* 0x000fea0003800000 */
.L_x_230:
        /* <DEDUP_REMOVED lines=8> */
.L_x_233:
[----:B------:R-:W-:Y:S05]  /*90a0*/  BSYNC B0 ;  /* 0x0000000000007941 */ /* 0x000fea0003800000 */
.L_x_232:
        /* <DEDUP_REMOVED lines=8> */
.L_x_235:
[----:B------:R-:W-:Y:S05]  /*9130*/  BSYNC B0 ;  /* 0x0000000000007941 */ /* 0x000fea0003800000 */
.L_x_234:
        /* <DEDUP_REMOVED lines=8> */
.L_x_237:
[----:B------:R-:W-:Y:S05]  /*91c0*/  BSYNC B0 ;  /* 0x0000000000007941 */ /* 0x000fea0003800000 */
.L_x_236:
        /* <DEDUP_REMOVED lines=8> */
.L_x_239:
[----:B------:R-:W-:Y:S05]  /*9250*/  BSYNC B0 ;  /* 0x0000000000007941 */ /* 0x000fea0003800000 */
.L_x_238:
        /* <DEDUP_REMOVED lines=8> */
.L_x_241:
[----:B------:R-:W-:Y:S05]  /*92e0*/  BSYNC B0 ;  /* 0x0000000000007941 */ /* 0x000fea0003800000 */
.L_x_240:
        /* <DEDUP_REMOVED lines=13> */
.L_x_243:
[----:B------:R-:W-:Y:S05]  /*93c0*/  BSYNC B0 ;  /* 0x0000000000007941 */ /* 0x000fea0003800000 */
.L_x_242:
[----:B------:R-:W-:Y:S01]  /*93d0*/  BAR.SYNC.DEFER_BLOCKING 0x0 ;  /* 0x0000000000007b1d */ /* 0x000fe20000010000 */
[----:B--2---:R-:W-:-:S05]  /*93e0*/  VIMNMX R9, PT, PT, R12, 0x1000, PT ;  /* 0x000010000c097848 */ /* 0x004fca0003fe0100 */
[----:B------:R-:W-:Y:S01]  /*93f0*/  UMOV UR5, 0x8 ;  /* 0x0000000800057882 */ /* 0x000fe20000000000 */
[----:B------:R-:W-:Y:S01]  /*9400*/  UMOV UR6, URZ ;  /* 0x000000ff00067c82 */ /* 0x000fe20008000000 */
        /* <DEDUP_REMOVED lines=15> */
.L_x_249:
        /* <DEDUP_REMOVED lines=31> */
[----:B------:R-:W-:Y:S02]  /*96f0*/  IMAD.SHL.U32 R19, R19, 0x4, RZ ;  /* 0x0000000413137824 */ /* 0x000fe400078e00ff */
[----:B------:R-:W-:-:S03]  /*9700*/  IMAD R22, R23, 0x4, R6 ;  /* 0x0000000417167824 */ /* 0x000fc600078e0206 */
[----:B------:R-:W-:Y:S02]  /*9710*/  LOP3.LUT R19, R19, 0x3fc, RZ, 0xc0, !PT ;  /* 0x000003fc13137812 */ /* 0x000fe400078ec0ff */
[----:B------:R1:W-:Y:S03]  /*9720*/  STS [R22+0x4c80], R15 ;  /* 0x004c800f16007388 */ /* 0x0003e60000000800 */
[----:B------:R-:W-:-:S05]  /*9730*/  IMAD.IADD R19, R6, 0x1, R19 ;  /* 0x0000000106137824 */ /* 0x000fca00078e0213 */
[----:B------:R1:W-:Y:S01]  /*9740*/  ATOMS.POPC.INC.32 RZ, [R19+URZ] ;  /* 0x0000000013ff7f8c */ /* 0x0003e2000d8000ff */
[----:B------:R-:W-:Y:S05]  /*9750*/  BRA `(.L_x_248) ;  /* 0x0000000000407947 */ /* 0x000fea0003800000 */
.L_x_247:
        /* <DEDUP_REMOVED lines=16> */
.L_x_248:
[----:B------:R-:W-:Y:S05]  /*9860*/  BSYNC B1 ;  /* 0x0000000000017941 */ /* 0x000fea0003800000 */
.L_x_246:
[----:B------:R-:W-:Y:S01]  /*9870*/  VIADD R12, R12, 0x1000 ;  /* 0x000010000c0c7836 */ /* 0x000fe20000000000 */
[----:B------:R-:W-:Y:S06]  /*9880*/  @!P2 BRA `(.L_x_249) ;  /* 0xfffffffc001ca947 */ /* 0x000fec000383ffff */
.L_x_245:
[----:B------:R-:W-:Y:S05]  /*9890*/  BSYNC B0 ;  /* 0x0000000000007941 */ /* 0x000fea0003800000 */
.L_x_244:
        /* <DEDUP_REMOVED lines=13> */
.L_x_251:
[----:B------:R-:W-:Y:S05]  /*9970*/  BSYNC B0 ;  /* 0x0000000000007941 */ /* 0x000fea0003800000 */
.L_x_250:
        /* <DEDUP_REMOVED lines=8> */
.L_x_253:
[----:B------:R-:W-:Y:S05]  /*9a00*/  BSYNC B0 ;  /* 0x0000000000007941 */ /* 0x000fea0003800000 */
.L_x_252:
        /* <DEDUP_REMOVED lines=8> */
.L_x_255:
[----:B------:R-:W-:Y:S05]  /*9a90*/  BSYNC B0 ;  /* 0x0000000000007941 */ /* 0x000fea0003800000 */
.L_x_254:
        /* <DEDUP_REMOVED lines=8> */
.L_x_257:
[----:B------:R-:W-:Y:S05]  /*9b20*/  BSYNC B0 ;  /* 0x0000000000007941 */ /* 0x000fea0003800000 */
.L_x_256:
        /* <DEDUP_REMOVED lines=8> */
.L_x_259:
[----:B------:R-:W-:Y:S05]  /*9bb0*/  BSYNC B0 ;  /* 0x0000000000007941 */ /* 0x000fea0003800000 */
.L_x_258:
        /* <DEDUP_REMOVED lines=8> */
.L_x_261:
[----:B------:R-:W-:Y:S05]  /*9c40*/  BSYNC B0 ;  /* 0x0000000000007941 */ /* 0x000fea0003800000 */
.L_x_260:
        /* <DEDUP_REMOVED lines=8> */
.L_x_263:
[----:B------:R-:W-:Y:S05]  /*9cd0*/  BSYNC B0 ;  /* 0x0000000000007941 */ /* 0x000fea0003800000 */
.L_x_262:
        /* <DEDUP_REMOVED lines=8> */
.L_x_265:
[----:B------:R-:W-:Y:S05]  /*9d60*/  BSYNC B0 ;  /* 0x0000000000007941 */ /* 0x000fea0003800000 */
.L_x_264:
        /* <DEDUP_REMOVED lines=13> */
.L_x_267:
[----:B------:R-:W-:Y:S05]  /*9e40*/  BSYNC B0 ;  /* 0x0000000000007941 */ /* 0x000fea0003800000 */
.L_x_266:
[----:B------:R-:W-:Y:S01]  /*9e50*/  BAR.SYNC.DEFER_BLOCKING 0x0 ;  /* 0x0000000000007b1d */ /* 0x000fe20000010000 */
[----:B--2---:R-:W-:-:S05]  /*9e60*/  VIMNMX R9, PT, PT, R12, 0x1000, PT ;  /* 0x000010000c097848 */ /* 0x004fca0003fe0100 */
[----:B------:R-:W-:Y:S01]  /*9e70*/  UMOV UR6, 0x1 ;  /* 0x0000000100067882 */ /* 0x000fe20000000000 */
[----:B------:R-:W-:Y:S01]  /*9e80*/  UMOV UR5, URZ ;  /* 0x000000ff00057c82 */ /* 0x000fe20008000000 */
[----:B---34-:R-:W2:Y:S02]  /*9e90*/  LDS R5, [R6+0xc04] ;  /* 0x000c040006057984 */ /* 0x018ea40000000800 */
[----:B--2---:R-:W-:-:S05]  /*9ea0*/  IMAD R7, R5, 0x4, R6 ;  /* 0x0000000405077824 */ /* 0x004fca00078e0206 */
[----:B------:R-:W2:Y:S02]  /*9eb0*/  LDS R18, [R7+0x4] ;  /* 0x0000040007127984 */ /* 0x000ea40000000800 */
[----:B--2---:R-:W-:-:S13]  /*9ec0*/  ISETP.NE.AND P0, PT, R11, R18, PT ;  /* 0x000000120b00720c */ /* 0x004fda0003f05270 */
        /* <DEDUP_REMOVED lines=8> */
[----:B0-----:R-:W-:-:S07]  /*9f50*/  IADD3 R4, PT, PT, R4, 0x4c80, R6 ;  /* 0x00004c8004047810 */ /* 0x001fce0007ffe006 */
.L_x_273:
[----:B01----:R-:W1:Y:S02]  /*9f60*/  LDS R11, [R4] ;  /* 0x00000000040b7984 */ /* 0x003e640000000800 */
[----:B-1----:R-:W-:-:S06]  /*9f70*/  IMAD.WIDE R6, R11, 0x4, R16 ;  /* 0x000000040b067825 */ /* 0x002fcc00078e0210 */
[----:B------:R-:W2:Y:S01]  /*9f80*/  LDG.E R6, desc[UR22][R6.64] ;  /* 0x0000001606067981 */ /* 0x000ea2000c1e1900 */
[----:B------:R-:W-:Y:S01]  /*9f90*/  BSSY B1, `(.L_x_270) ;  /* 0x000002d000017945 */ /* 0x000fe20003800000 */
[----:B--2---:R-:W-:-:S04]  /*9fa0*/  SHF.R.S32.HI R15, RZ, 0x1f, R6 ;  /* 0x0000001fff0f7819 */ /* 0x004fc80000011406 */
[----:B------:R-:W-:-:S04]  /*9fb0*/  LOP3.LUT R12, R6, 0xff, R15, 0x48, !PT ;  /* 0x000000ff060c7812 */ /* 0x000fc800078e480f */
[----:B------:R-:W-:-:S13]  /*9fc0*/  ISETP.GT.AND P0, PT, R12, R5, PT ;  /* 0x000000050c00720c */ /* 0x000fda0003f04270 */
[----:B------:R-:W-:Y:S05]  /*9fd0*/  @P0 BRA `(.L_x_271) ;  /* 0x0000000000600947 */ /* 0x000fea0003800000 */
[----:B------:R-:W-:-:S13]  /*9fe0*/  ISETP.NE.AND P0, PT, R12, R5, PT ;  /* 0x000000050c00720c */ /* 0x000fda0003f05270 */
[----:B------:R-:W-:Y:S05]  /*9ff0*/  @P0 BRA `(.L_x_272) ;  /* 0x0000000000980947 */ /* 0x000fea0003800000 */
[----:B------:R-:W0:Y:S01]  /*a000*/  S2R R6, SR_LANEID ;  /* 0x0000000000067919 */ /* 0x000e220000000000 */
[----:B------:R-:W1:Y:S01]  /*a010*/  S2UR UR6, SR_CgaCtaId ;  /* 0x00000000000679c3 */ /* 0x000e620000008800 */
[----:B------:R-:W-:Y:S01]  /*a020*/  VOTEU.ANY UR14, UPT, PT ;  /* 0x00000000000e7886 */ /* 0x000fe200038e0100 */
[----:B------:R-:W-:Y:S01]  /*a030*/  UMOV UR5, 0x400 ;  /* 0x0000040000057882 */ /* 0x000fe20000000000 */
[----:B------:R-:W0:Y:S01]  /*a040*/  FLO.U32 R7, UR14 ;  /* 0x0000000e00077d00 */ /* 0x000e2200080e0000 */
[----:B------:R-:W-:Y:S01]  /*a050*/  UPOPC UR15, UR14 ;  /* 0x0000000e000f72bf */ /* 0x000fe20008000000 */
[----:B------:R-:W2:Y:S05]  /*a060*/  S2R R15, SR_LTMASK ;  /* 0x00000000000f7919 */ /* 0x000eaa0000003900 */
[----:B------:R-:W-:Y:S01]  /*a070*/  IMAD R12, RZ, RZ, -UR15 ;  /* 0x8000000fff0c7e24 */ /* 0x000fe2000f8e02ff */
[----:B-1----:R-:W-:Y:S01]  /*a080*/  ULEA UR5, UR6, UR5, 0x18 ;  /* 0x0000000506057291 */ /* 0x002fe2000f8ec0ff */
[----:B0-----:R-:W-:-:S02]  /*a090*/  ISETP.EQ.U32.AND P0, PT, R7, R6, PT ;  /* 0x000000060700720c */ /* 0x001fc40003f02070 */
[----:B--2---:R-:W-:-:S06]  /*a0a0*/  LOP3.LUT R15, R15, UR14, RZ, 0xc0, !PT ;  /* 0x0000000e0f0f7c12 */ /* 0x004fcc000f8ec0ff */
[----:B------:R-:W0:Y:S05]  /*a0b0*/  POPC R15, R15 ;  /* 0x0000000f000f7309 */ /* 0x000e2a0000000000 */
[----:B------:R-:W1:Y:S04]  /*a0c0*/  @P0 ATOMS.ADD R12, [UR5+0xc10], R12 ;  /* 0x000c100cff0c098c */ /* 0x000e680008000005 */
[----:B-1----:R-:W0:Y:S02]  /*a0d0*/  SHFL.IDX PT, R6, R12, R7, 0x1f ;  /* 0x00001f070c067589 */ /* 0x002e2400000e0000 */
[----:B0-----:R-:W-:-:S05]  /*a0e0*/  IMAD.IADD R6, R6, 0x1, -R15 ;  /* 0x0000000106067824 */ /* 0x001fca00078e0a0f */
[----:B------:R-:W-:-:S13]  /*a0f0*/  ISETP.GE.AND P0, PT, R6, 0x1, PT ;  /* 0x000000010600780c */ /* 0x000fda0003f06270 */
[----:B------:R-:W-:Y:S05]  /*a100*/  @!P0 BRA `(.L_x_272) ;  /* 0x0000000000548947 */ /* 0x000fea0003800000 */
[----:B------:R-:W-:-:S03]  /*a110*/  IMAD.WIDE.U32 R6, R6, 0x4, RZ ;  /* 0x0000000406067825 */ /* 0x000fc600078e00ff */
[----:B------:R-:W-:-:S05]  /*a120*/  IADD3 R6, P0, PT, R20, -R6, RZ ;  /* 0x8000000614067210 */ /* 0x000fca0007f1e0ff */
[----:B------:R-:W-:-:S05]  /*a130*/  IMAD.X R7, R21, 0x1, ~R7, P0 ;  /* 0x0000000115077824 */ /* 0x000fca00000e0e07 */
[----:B------:R0:W-:Y:S01]  /*a140*/  STG.E desc[UR22][R6.64+0x2000], R11 ;  /* 0x0020000b06007986 */ /* 0x0001e2000c101916 */
[----:B------:R-:W-:Y:S05]  /*a150*/  BRA `(.L_x_272) ;  /* 0x0000000000407947 */ /* 0x000fea0003800000 */
.L_x_271:
[----:B------:R-:W0:Y:S01]  /*a160*/  S2R R6, SR_LANEID ;  /* 0x0000000000067919 */ /* 0x000e220000000000 */
[----:B------:R-:W1:Y:S01]  /*a170*/  S2UR UR6, SR_CgaCtaId ;  /* 0x00000000000679c3 */ /* 0x000e620000008800 */
[----:B------:R-:W-:Y:S01]  /*a180*/  VOTEU.ANY UR14, UPT, PT ;  /* 0x00000000000e7886 */ /* 0x000fe200038e0100 */
[----:B------:R-:W-:Y:S01]  /*a190*/  UMOV UR5, 0x400 ;  /* 0x0000040000057882 */ /* 0x000fe20000000000 */
[----:B------:R-:W0:Y:S01]  /*a1a0*/  FLO.U32 R15, UR14 ;  /* 0x0000000e000f7d00 */ /* 0x000e2200080e0000 */
[----:B------:R-:W2:Y:S07]  /*a1b0*/  S2R R18, SR_LTMASK ;  /* 0x0000000000127919 */ /* 0x000eae0000003900 */
[----:B------:R-:W3:Y:S01]  /*a1c0*/  POPC R12, UR14 ;  /* 0x0000000e000c7d09 */ /* 0x000ee20008000000 */
[----:B-1----:R-:W-:Y:S01]  /*a1d0*/  ULEA UR5, UR6, UR5, 0x18 ;  /* 0x0000000506057291 */ /* 0x002fe2000f8ec0ff */
[----:B0-----:R-:W-:-:S02]  /*a1e0*/  ISETP.EQ.U32.AND P0, PT, R15, R6, PT ;  /* 0x000000060f00720c */ /* 0x001fc40003f02070 */
[----:B--2---:R-:W-:-:S06]  /*a1f0*/  LOP3.LUT R18, R18, UR14, RZ, 0xc0, !PT ;  /* 0x0000000e12127c12 */ /* 0x004fcc000f8ec0ff */
[----:B------:R-:W0:Y:S05]  /*a200*/  POPC R18, R18 ;  /* 0x0000001200127309 */ /* 0x000e2a0000000000 */
[----:B---3--:R-:W1:Y:S04]  /*a210*/  @P0 ATOMS.ADD R12, [UR5+0xc00], R12 ;  /* 0x000c000cff0c098c */ /* 0x008e680008000005 */
[----:B-1----:R-:W0:Y:S02]  /*a220*/  SHFL.IDX PT, R7, R12, R15, 0x1f ;  /* 0x00001f0f0c077589 */ /* 0x002e2400000e0000 */
[----:B0-----:R-:W-:-:S04]  /*a230*/  IMAD.IADD R7, R7, 0x1, R18 ;  /* 0x0000000107077824 */ /* 0x001fc800078e0212 */
[----:B------:R-:W-:-:S05]  /*a240*/  IMAD.WIDE R6, R7, 0x4, R20 ;  /* 0x0000000407067825 */ /* 0x000fca00078e0214 */
[----:B------:R1:W-:Y:S02]  /*a250*/  STG.E desc[UR22][R6.64], R11 ;  /* 0x0000000b06007986 */ /* 0x0003e4000c101916 */
.L_x_272:
[----:B------:R-:W-:Y:S05]  /*a260*/  BSYNC B1 ;  /* 0x0000000000017941 */ /* 0x000fea0003800000 */
.L_x_270:
[----:B------:R-:W-:Y:S02]  /*a270*/  VIADD R13, R13, 0x400 ;  /* 0x000004000d0d7836 */ /* 0x000fe40000000000 */
[----:B------:R-:W-:-:S03]  /*a280*/  VIADD R4, R4, 0x1000 ;  /* 0x0000100004047836 */ /* 0x000fc60000000000 */
[----:B------:R-:W-:-:S13]  /*a290*/  ISETP.GE.AND P0, PT, R13, R9, PT ;  /* 0x000000090d00720c */ /* 0x000fda0003f06270 */
[----:B------:R-:W-:Y:S05]  /*a2a0*/  @!P0 BRA `(.L_x_273) ;  /* 0xfffffffc002c8947 */ /* 0x000fea000383ffff */
.L_x_269:
[----:B------:R-:W-:Y:S05]  /*a2b0*/  BSYNC B0 ;  /* 0x0000000000007941 */ /* 0x000fea0003800000 */
.L_x_268:
[----:B------:R-:W-:Y:S01]  /*a2c0*/  BAR.SYNC.DEFER_BLOCKING 0x0 ;  /* 0x0000000000007b1d */ /* 0x000fe20000010000 */
[----:B0-----:R-:W-:Y:S02]  /*a2d0*/  IMAD.MOV.U32 R4, RZ, RZ, R29 ;  /* 0x000000ffff047224 */ /* 0x001fe400078e001d */
[----:B------:R-:W-:-:S04]  /*a2e0*/  IMAD.MOV.U32 R5, RZ, RZ, 0x0 ;  /* 0x00000000ff057424 */ /* 0x000fc800078e00ff */
[----:B-1----:R-:W-:Y:S05]  /*a2f0*/  RET.REL.NODEC R4 `(_ZN4vllm10persistent22persistent_topk_kernelILj1EEEvNS0_20PersistentTopKParamsE) ;  /* 0xffffff5c04407950 */ /* 0x002fea0003c3ffff */
.L_x_195:
[----:B------:R-:W-:Y:S01]  /*a300*/  ISETP.GT.AND P0, PT, R12, R13, PT ;  /* 0x0000000d0c00720c */ /* 0x000fe20003f04270 */
[----:B------:R-:W-:-:S12]  /*a310*/  BSSY B0, `(.L_x_274) ;  /* 0x0000025000007945 */ /* 0x000fd80003800000 */
[----:B------:R-:W-:Y:S05]  /*a320*/  @!P0 BRA `(.L_x_275) ;  /* 0x00000000008c8947 */ /* 0x000fea0003800000 */
[----:B------:R-:W-:-:S06]  /*a330*/  USHF.L.U32 UR14, UR6, 0xe, URZ ;  /* 0x0000000e060e7899 */ /* 0x000fcc00080006ff */
[----:B------:R-:W-:-:S04]  /*a340*/  LOP3.LUT R7, R4, UR14, RZ, 0xfc, !PT ;  /* 0x0000000e04077c12 */ /* 0x000fc8000f8efcff */
[----:B0-----:R-:W-:-:S07]  /*a350*/  IADD3 R4, PT, PT, R7, 0xc80, R6 ;  /* 0x00000c8007047810 */ /* 0x001fce0007ffe006 */
.L_x_278:
[----:B0-----:R-:W1:Y:S02]  /*a360*/  LDS R11, [R4] ;  /* 0x00000000040b7984 */ /* 0x001e640000000800 */
        /* <DEDUP_REMOVED lines=8> */
[----:B------:R-:W-:-:S04]  /*a3f0*/  SHF.R.U32.HI R12, RZ, UR5, R12 ;  /* 0x00000005ff0c7c19 */ /* 0x000fc8000801160c */
[----:B------:R-:W-:-:S04]  /*a400*/  LOP3.LUT R12, R12, 0xff, RZ, 0xc0, !PT ;  /* 0x000000ff0c0c7812 */ /* 0x000fc800078ec0ff */
[----:B------:R-:W-:-:S13]  /*a410*/  ISETP.GT.AND P0, PT, R12, R5, PT ;  /* 0x000000050c00720c */ /* 0x000fda0003f04270 */
[----:B------:R-:W-:Y:S05]  /*a420*/  @!P0 BRA `(.L_x_277) ;  /* 0x0000000000408947 */ /* 0x000fea0003800000 */
        /* <DEDUP_REMOVED lines=16> */
.L_x_277:
[----:B------:R-:W-:Y:S05]  /*a530*/  BSYNC B1 ;  /* 0x0000000000017941 */ /* 0x000fea0003800000 */
.L_x_276:
[----:B------:R-:W-:Y:S01]  /*a540*/  VIADD R4, R4, 0x1000 ;  /* 0x0000100004047836 */ /* 0x000fe20000000000 */
[----:B------:R-:W-:Y:S06]  /*a550*/  @!P2 BRA `(.L_x_278) ;  /* 0xfffffffc0080a947 */ /* 0x000fec000383ffff */
.L_x_275:
[----:B------:R-:W-:Y:S05]  /*a560*/  BSYNC B0 ;  /* 0x0000000000007941 */ /* 0x000fea0003800000 */
.L_x_274:
[----:B------:R-:W-:Y:S01]  /*a570*/  BAR.SYNC.DEFER_BLOCKING 0x0 ;  /* 0x0000000000007b1d */ /* 0x000fe20000010000 */
[----:B0-----:R-:W-:Y:S02]  /*a580*/  IMAD.MOV.U32 R4, RZ, RZ, R29 ;  /* 0x000000ffff047224 */ /* 0x001fe400078e001d */
[----:B------:R-:W-:-:S04]  /*a590*/  IMAD.MOV.U32 R5, RZ, RZ, 0x0 ;  /* 0x00000000ff057424 */ /* 0x000fc800078e00ff */
[----:B-1----:R-:W-:Y:S05]  /*a5a0*/  RET.REL.NODEC R4 `(_ZN4vllm10persistent22persistent_topk_kernelILj1EEEvNS0_20PersistentTopKParamsE) ;  /* 0xffffff5804947950 */ /* 0x002fea0003c3ffff */
        .type           $_ZN4vllm10persistent22persistent_topk_kernelILj1EEEvNS0_20PersistentTopKParamsE$_ZN4vllm10persistent19histogram_2048_topkEPKfPii,@function
        .size           $_ZN4vllm10persistent22persistent_topk_kernelILj1EEEvNS0_20PersistentTopKParamsE$_ZN4vllm10persistent19histogram_2048_topkEPKfPii,(.L_x_2115 - $_ZN4vllm10persistent22persistent_topk_kernelILj1EEEvNS0_20PersistentTopKParamsE$_ZN4vllm10persistent19histogram_2048_topkEPKfPii)
$_ZN4vllm10persistent22persistent_topk_kernelILj1EEEvNS0_20PersistentTopKParamsE$_ZN4vllm10persistent19histogram_2048_topkEPKfPii:
[----:B------:R-:W0:Y:S01]  /*a5b0*/  S2R R12, SR_TID.X ;  /* 0x00000000000c7919 */ /* 0x000e220000002100 */
[----:B------:R-:W1:Y:S01]  /*a5c0*/  S2UR UR5, SR_CgaCtaId ;  /* 0x00000000000579c3 */ /* 0x000e620000008800 */
[----:B------:R-:W-:Y:S01]  /*a5d0*/  UMOV UR6, 0x400 ;  /* 0x0000040000067882 */ /* 0x000fe20000000000 */
[----:B------:R-:W-:Y:S01]  /*a5e0*/  R2UR UR18, R6 ;  /* 0x00000000061272ca */ /* 0x000fe200000e0000 */
[----:B------:R-:W-:Y:S01]  /*a5f0*/  BSSY B0, `(.L_x_279) ;  /* 0x000000e000007945 */ /* 0x000fe20003800000 */
[----:B------:R-:W2:Y:S01]  /*a600*/  LDCU.64 UR24, c[0x0][0x358] ;  /* 0x00006b00ff1877ac */ /* 0x000ea20008000a00 */
[----:B-1----:R-:W-:Y:S01]  /*a610*/  ULEA UR6, UR5, UR6, 0x18 ;  /* 0x0000000605067291 */ /* 0x002fe2000f8ec0ff */
[C---:B0-----:R-:W-:Y:S01]  /*a620*/  ISETP.GT.U32.AND P0, PT, R12.reuse, 0x7, PT ;  /* 0x000000070c00780c */ /* 0x041fe20003f04070 */
[----:B------:R-:W-:Y:S02]  /*a630*/  IMAD.SHL.U32 R9, R12, 0x4, RZ ;  /* 0x000000040c097824 */ /* 0x000fe400078e00ff */
[----:B------:R-:W-:-:S02]  /*a640*/  IMAD.MOV.U32 R5, RZ, RZ, R12 ;  /* 0x000000ffff057224 */ /* 0x000fc400078e000c */
[----:B------:R-:W-:-:S04]  /*a650*/  VIADD R18, R9, UR6 ;  /* 0x0000000609127c36 */ /* 0x000fc80008000000 */
[----:B------:R-:W-:-:S04]  /*a660*/  IMAD.MOV.U32 R4, RZ, RZ, R18 ;  /* 0x000000ffff047224 */ /* 0x000fc800078e0012 */
[----:B--2---:R0:W-:Y:S03]  /*a670*/  @!P0 STS [R9+UR6+0x7fe0], RZ ;  /* 0x007fe0ff09008988 */ /* 0x0041e60008000806 */
.L_x_280:
[C---:B------:R-:W-:Y:S01]  /*a680*/  ISETP.GE.U32.AND P0, PT, R5.reuse, 0x400, PT ;  /* 0x000004000500780c */ /* 0x040fe20003f06070 */
[----:B------:R1:W-:Y:S01]  /*a690*/  STS [R4], RZ ;  /* 0x000000ff04007388 */ /* 0x0003e20000000800 */
[----:B------:R-:W-:Y:S02]  /*a6a0*/  VIADD R5, R5, 0x400 ;  /* 0x0000040005057836 */ /* 0x000fe40000000000 */
[----:B-1----:R-:W-:-:S09]  /*a6b0*/  VIADD R4, R4, 0x1000 ;  /* 0x0000100004047836 */ /* 0x002fd20000000000 */
[----:B------:R-:W-:Y:S05]  /*a6c0*/  @!P0 BRA `(.L_x_280) ;  /* 0xfffffffc00ec8947 */ /* 0x000fea000383ffff */
[----:B------:R-:W-:Y:S05]  /*a6d0*/  BSYNC B0 ;  /* 0x0000000000007941 */ /* 0x000fea0003800000 */
.L_x_279:
[----:B------:R-:W-:Y:S01]  /*a6e0*/  UIADD3 UR5, UPT, UPT, UR18, 0x3, URZ ;  /* 0x0000000312057890 */ /* 0x000fe2000fffe0ff */
[----:B------:R-:W-:Y:S03]  /*a6f0*/  BAR.SYNC.DEFER_BLOCKING 0x0 ;  /* 0x0000000000007b1d */ /* 0x000fe60000010000 */
[----:B------:R-:W-:-:S03]  /*a700*/  USHF.R.U32.HI UR22, URZ, 0x2, UR5 ;  /* 0x00000002ff167899 */ /* 0x000fc60008011605 */
[----:B------:R-:W-:Y:S03]  /*a710*/  BSSY B0, `(.L_x_281) ;  /* 0x0000092000007945 */ /* 0x000fe60003800000 */
[----:B------:R-:W-:-:S13]  /*a720*/  ISETP.GE.U32.AND P3, PT, R12, UR22, PT ;  /* 0x000000160c007c0c */ /* 0x000fda000bf66070 */
[----:B------:R-:W-:Y:S05]  /*a730*/  @P3 BRA `(.L_x_282) ;  /* 0x00000008003c3947 */ /* 0x000fea0003800000 */
[----:B------:R-:W-:Y:S01]  /*a740*/  IMAD.U32 R24, RZ, RZ, UR18 ;  /* 0x00000012ff187e24 */ /* 0x000fe2000f8e00ff */
[----:B------:R-:W-:Y:S01]  /*a750*/  BSSY B1, `(.L_x_283) ;  /* 0x000001e000017945 */ /* 0x000fe20003800000 */
[----:B------:R-:W-:Y:S02]  /*a760*/  IMAD.U32 R11, RZ, RZ, UR16 ;  /* 0x00000010ff0b7e24 */ /* 0x000fe4000f8e00ff */
[----:B------:R-:W-:Y:S02]  /*a770*/  VIADD R20, R24, 0xfffffffd ;  /* 0xfffffffd18147836 */ /* 0x000fe40000000000 */
[----:B------:R-:W-:Y:S01]  /*a780*/  IMAD.U32 R7, RZ, RZ, UR17 ;  /* 0x00000011ff077e24 */ /* 0x000fe2000f8e00ff */
[----:B------:R-:W-:Y:S01]  /*a790*/  LOP3.LUT R11, R11, 0xf, RZ, 0xc0, !PT ;  /* 0x0000000f0b0b7812 */ /* 0x000fe200078ec0ff */
[----:B------:R-:W-:Y:S01]  /*a7a0*/  IMAD.U32 R5, RZ, RZ, UR17 ;  /* 0x00000011ff057e24 */ /* 0x000fe2000f8e00ff */
[----:B------:R-:W-:Y:S01]  /*a7b0*/  ISETP.GE.U32.AND P0, PT, R9, R20, PT ;  /* 0x000000140900720c */ /* 0x000fe20003f06070 */
[----:B------:R-:W-:Y:S01]  /*a7c0*/  IMAD.U32 R4, RZ, RZ, UR16 ;  /* 0x00000010ff047e24 */ /* 0x000fe2000f8e00ff */
[----:B------:R-:W-:Y:S01]  /*a7d0*/  ISETP.NE.U32.AND P2, PT, R11, RZ, PT ;  /* 0x000000ff0b00720c */ /* 0x000fe20003f45070 */
[----:B------:R-:W-:-:S02]  /*a7e0*/  IMAD.MOV.U32 R5, RZ, RZ, R7 ;  /* 0x000000ffff057224 */ /* 0x000fc400078e0007 */
[----:B------:R-:W-:Y:S01]  /*a7f0*/  IMAD.U32 R6, RZ, RZ, UR16 ;  /* 0x00000010ff067e24 */ /* 0x000fe2000f8e00ff */
[----:B------:R-:W-:Y:S01]  /*a800*/  ISETP.NE.OR.EX P0, PT, RZ, RZ, P0, P2 ;  /* 0x000000ffff00720c */ /* 0x000fe20000705720 */
[C---:B------:R-:W-:Y:S02]  /*a810*/  VIADD R22, R24.reuse, 0xffffffff ;  /* 0xffffffff18167836 */ /* 0x040fe40000000000 */
[----:B------:R-:W-:Y:S02]  /*a820*/  VIADD R24, R24, 0xfffffffe ;  /* 0xfffffffe18187836 */ /* 0x000fe40000000000 */
[----:B------:R-:W-:-:S08]  /*a830*/  IMAD.WIDE.U32 R16, R9, 0x4, R4 ;  /* 0x0000000409107825 */ /* 0x000fd000078e0004 */
[----:B------:R-:W-:Y:S05]  /*a840*/  @P0 BRA `(.L_x_284) ;  /* 0x0000000000080947 */ /* 0x000fea0003800000 */
[----:B------:R2:W5:Y:S01]  /*a850*/  LDG.E.128.STRONG.GPU R4, desc[UR24][R16.64] ;  /* 0x0000001810047981 */ /* 0x000562000c1efd00 */
[----:B------:R-:W-:Y:S05]  /*a860*/  BRA `(.L_x_285) ;  /* 0x0000000000307947 */ /* 0x000fea0003800000 */
.L_x_284:
[C---:B------:R-:W-:Y:S01]  /*a870*/  ISETP.GE.U32.AND P0, PT, R9.reuse, UR18, PT ;  /* 0x0000001209007c0c */ /* 0x040fe2000bf06070 */
[----:B------:R-:W-:Y:S01]  /*a880*/  IMAD.MOV.U32 R4, RZ, RZ, -0x800000 ;  /* 0xff800000ff047424 */ /* 0x000fe200078e00ff */
[C---:B------:R-:W-:Y:S01]  /*a890*/  ISETP.GE.U32.AND P4, PT, R9.reuse, R22, PT ;  /* 0x000000160900720c */ /* 0x040fe20003f86070 */
[----:B------:R-:W-:Y:S01]  /*a8a0*/  IMAD.MOV.U32 R5, RZ, RZ, -0x800000 ;  /* 0xff800000ff057424 */ /* 0x000fe200078e00ff */
[C---:B------:R-:W-:Y:S01]  /*a8b0*/  ISETP.GE.U32.AND P5, PT, R9.reuse, R24, PT ;  /* 0x000000180900720c */ /* 0x040fe20003fa6070 */
[----:B------:R-:W-:Y:S01]  /*a8c0*/  IMAD.MOV.U32 R6, RZ, RZ, -0x800000 ;  /* 0xff800000ff067424 */ /* 0x000fe200078e00ff */
[----:B------:R-:W-:Y:S01]  /*a8d0*/  ISETP.GE.U32.AND P2, PT, R9, R20, PT ;  /* 0x000000140900720c */ /* 0x000fe20003f46070 */
[----:B------:R-:W-:-:S06]  /*a8e0*/  IMAD.MOV.U32 R7, RZ, RZ, -0x800000 ;  /* 0xff800000ff077424 */ /* 0x000fcc00078e00ff */
[----:B------:R1:W5:Y:S04]  /*a8f0*/  @!P0 LDG.E.STRONG.GPU R4, desc[UR24][R16.64] ;  /* 0x0000001810048981 */ /* 0x000368000c1ef900 */
[----:B------:R1:W5:Y:S04]  /*a900*/  @!P4 LDG.E.STRONG.GPU R5, desc[UR24][R16.64+0x4] ;  /* 0x000004181005c981 */ /* 0x000368000c1ef900 */
[----:B------:R1:W5:Y:S04]  /*a910*/  @!P5 LDG.E.STRONG.GPU R6, desc[UR24][R16.64+0x8] ;  /* 0x000008181006d981 */ /* 0x000368000c1ef900 */
[----:B------:R1:W5:Y:S02]  /*a920*/  @!P2 LDG.E.STRONG.GPU R7, desc[UR24][R16.64+0xc] ;  /* 0x00000c181007a981 */ /* 0x000364000c1ef900 */
.L_x_285:
[----:B------:R-:W-:Y:S05]  /*a930*/  BSYNC B1 ;  /* 0x0000000000017941 */ /* 0x000fea0003800000 */
.L_x_283:
[----:B-----5:R-:W3:Y:S08]  /*a940*/  F2F.F16.F32 R6, R6 ;  /* 0x0000000600067304 */ /* 0x020ef00000200800 */
[----:B------:R-:W4:Y:S01]  /*a950*/  F2F.F16.F32 R4, R4 ;  /* 0x0000000400047304 */ /* 0x000f220000200800 */
[----:B---3--:R-:W-:-:S07]  /*a960*/  PRMT R15, R6, 0x9910, RZ ;  /* 0x00009910060f7816 */ /* 0x008fce00000000ff */
[----:B------:R-:W3:Y:S01]  /*a970*/  F2F.F16.F32 R7, R7 ;  /* 0x0000000700077304 */ /* 0x000ee20000200800 */
[----:B------:R-:W-:Y:S02]  /*a980*/  ISETP.GE.AND P4, PT, R15, RZ, PT ;  /* 0x000000ff0f00720c */ /* 0x000fe40003f86270 */
[----:B------:R-:W-:Y:S02]  /*a990*/  LOP3.LUT R15, RZ, R6, RZ, 0x33, !PT ;  /* 0x00000006ff0f7212 */ /* 0x000fe400078e33ff */
[----:B----4-:R-:W-:-:S03]  /*a9a0*/  PRMT R10, R4, 0x9910, RZ ;  /* 0x00009910040a7816 */ /* 0x010fc600000000ff */
[----:B------:R-:W4:Y:S01]  /*a9b0*/  F2F.F16.F32 R5, R5 ;  /* 0x0000000500057304 */ /* 0x000f220000200800 */
[----:B------:R-:W-:Y:S02]  /*a9c0*/  ISETP.GE.AND P0, PT, R10, RZ, PT ;  /* 0x000000ff0a00720c */ /* 0x000fe40003f06270 */
[----:B------:R-:W-:Y:S02]  /*a9d0*/  LOP3.LUT R10, RZ, R4, RZ, 0x33, !PT ;  /* 0x00000004ff0a7212 */ /* 0x000fe400078e33ff */
[----:B---3--:R-:W-:Y:S02]  /*a9e0*/  PRMT R19, R7, 0x9910, RZ ;  /* 0x0000991007137816 */ /* 0x008fe400000000ff */
[----:B------:R-:W-:Y:S02]  /*a9f0*/  @P4 LOP3.LUT R15, R6, 0x8000, RZ, 0xfc, !PT ;  /* 0x00008000060f4812 */ /* 0x000fe400078efcff */
[----:B------:R-:W-:Y:S02]  /*aa00*/  ISETP.GE.AND P5, PT, R19, RZ, PT ;  /* 0x000000ff1300720c */ /* 0x000fe40003fa6270 */
[----:B------:R-:W-:-:S02]  /*aa10*/  LOP3.LUT R19, RZ, R7, RZ, 0x33, !PT ;  /* 0x00000007ff137212 */ /* 0x000fc400078e33ff */
[----:B----4-:R-:W-:Y:S02]  /*aa20*/  PRMT R13, R5, 0x9910, RZ ;  /* 0x00009910050d7816 */ /* 0x010fe400000000ff */
[----:B------:R-:W-:Y:S02]  /*aa30*/  @P0 LOP3.LUT R10, R4, 0x8000, RZ, 0xfc, !PT ;  /* 0x00008000040a0812 */ /* 0x000fe400078efcff */
[----:B------:R-:W-:Y:S02]  /*aa40*/  ISETP.GE.AND P2, PT, R13, RZ, PT ;  /* 0x000000ff0d00720c */ /* 0x000fe40003f46270 */
[----:B------:R-:W-:Y:S02]  /*aa50*/  LOP3.LUT R13, RZ, R5, RZ, 0x33, !PT ;  /* 0x00000005ff0d7212 */ /* 0x000fe400078e33ff */
[----:B------:R-:W-:Y:S02]  /*aa60*/  LOP3.LUT R10, R10, 0xffff, RZ, 0xc0, !PT ;  /* 0x0000ffff0a0a7812 */ /* 0x000fe400078ec0ff */
[----:B------:R-:W-:-:S02]  /*aa70*/  @P5 LOP3.LUT R19, R7, 0x8000, RZ, 0xfc, !PT ;  /* 0x0000800007135812 */ /* 0x000fc400078efcff */
[----:B------:R-:W-:Y:S02]  /*aa80*/  SHF.R.U32.HI R21, RZ, 0x5, R10 ;  /* 0x00000005ff157819 */ /* 0x000fe4000001160a */
[----:B------:R-:W-:Y:S02]  /*aa90*/  LOP3.LUT R4, R19, 0xffff, RZ, 0xc0, !PT ;  /* 0x0000ffff13047812 */ /* 0x000fe400078ec0ff */
[----:B------:R-:W-:Y:S01]  /*aaa0*/  LOP3.LUT R6, R12, 0x400, RZ, 0xfc, !PT ;  /* 0x000004000c067812 */ /* 0x000fe200078efcff */
[----:B------:R3:W-:Y:S01]  /*aab0*/  STL [R1+0x70], R21 ;  /* 0x0000701501007387 */ /* 0x0007e20000100800 */
[----:B------:R-:W-:Y:S02]  /*aac0*/  @P2 LOP3.LUT R13, R5, 0x8000, RZ, 0xfc, !PT ;  /* 0x00008000050d2812 */ /* 0x000fe400078efcff */
[----:B------:R-:W-:Y:S02]  /*aad0*/  LOP3.LUT R5, R15, 0xffff, RZ, 0xc0, !PT ;  /* 0x0000ffff0f057812 */ /* 0x000fe400078ec0ff */
[----:B------:R-:W-:-:S02]  /*aae0*/  LOP3.LUT R13, R13, 0xffff, RZ, 0xc0, !PT ;  /* 0x0000ffff0d0d7812 */ /* 0x000fc400078ec0ff */
[----:B------:R-:W-:Y:S02]  /*aaf0*/  SHF.R.U32.HI R5, RZ, 0x5, R5 ;  /* 0x00000005ff057819 */ /* 0x000fe40000011605 */
[----:B------:R-:W-:Y:S02]  /*ab00*/  SHF.R.U32.HI R4, RZ, 0x5, R4 ;  /* 0x00000005ff047819 */ /* 0x000fe40000011604 */
[----:B------:R-:W-:Y:S02]  /*ab10*/  SHF.R.U32.HI R10, RZ, 0x5, R13 ;  /* 0x00000005ff0a7819 */ /* 0x000fe4000001160d */
[C---:B------:R-:W-:Y:S02]  /*ab20*/  LOP3.LUT R15, R5.reuse, 0xffff, RZ, 0xc0, !PT ;  /* 0x0000ffff050f7812 */ /* 0x040fe400078ec0ff */
[----:B------:R-:W-:Y:S02]  /*ab30*/  PRMT R5, R5, 0x5410, R4 ;  /* 0x0000541005057816 */ /* 0x000fe40000000004 */
[----:B------:R-:W-:-:S02]  /*ab40*/  LOP3.LUT R19, R4, 0xffff, RZ, 0xc0, !PT ;  /* 0x0000ffff04137812 */ /* 0x000fc400078ec0ff */
[C---:B------:R-:W-:Y:S02]  /*ab50*/  PRMT R4, R21.reuse, 0x5410, R10 ;  /* 0x0000541015047816 */ /* 0x040fe4000000000a */
[----:B------:R-:W-:Y:S02]  /*ab60*/  LOP3.LUT R7, R21, 0xffff, RZ, 0xc0, !PT ;  /* 0x0000ffff15077812 */ /* 0x000fe400078ec0ff */
[----:B------:R-:W-:Y:S01]  /*ab70*/  ISETP.GE.U32.AND P0, PT, R6, UR22, PT ;  /* 0x0000001606007c0c */ /* 0x000fe2000bf06070 */
[----:B------:R3:W-:Y:S01]  /*ab80*/  STL.64 [R1], R4 ;  /* 0x0000000401007387 */ /* 0x0007e20000100a00 */
[----:B------:R-:W-:Y:S02]  /*ab90*/  LOP3.LUT R13, R10, 0xffff, RZ, 0xc0, !PT ;  /* 0x0000ffff0a0d7812 */ /* 0x000fe400078ec0ff */
[----:B------:R-:W-:Y:S02]  /*aba0*/  LEA R7, R7, UR6, 0x2 ;  /* 0x0000000607077c11 */ /* 0x000fe4000f8e10ff */
[----:B------:R-:W-:-:S02]  /*abb0*/  LEA R13, R13, UR6, 0x2 ;  /* 0x000000060d0d7c11 */ /* 0x000fc4000f8e10ff */
[----:B------:R-:W-:Y:S01]  /*abc0*/  LEA R15, R15, UR6, 0x2 ;  /* 0x000000060f0f7c11 */ /* 0x000fe2000f8e10ff */
[----:B------:R3:W-:Y:S01]  /*abd0*/  ATOMS.POPC.INC.32 RZ, [R7+URZ] ;  /* 0x0000000007ff7f8c */ /* 0x0007e2000d8000ff */
[----:B------:R-:W-:-:S03]  /*abe0*/  LEA R19, R19, UR6, 0x2 ;  /* 0x0000000613137c11 */ /* 0x000fc6000f8e10ff */
[----:B------:R3:W-:Y:S04]  /*abf0*/  ATOMS.POPC.INC.32 RZ, [R13+URZ] ;  /* 0x000000000dff7f8c */ /* 0x0007e8000d8000ff */
[----:B------:R3:W-:Y:S04]  /*ac00*/  ATOMS.POPC.INC.32 RZ, [R15+URZ] ;  /* 0x000000000fff7f8c */ /* 0x0007e8000d8000ff */
[----:B------:R3:W-:Y:S01]  /*ac10*/  ATOMS.POPC.INC.32 RZ, [R19+URZ] ;  /* 0x0000000013ff7f8c */ /* 0x0007e2000d8000ff */
[----:B------:R-:W-:Y:S05]  /*ac20*/  @P0 BRA `(.L_x_282) ;  /* 0x0000000400000947 */ /* 0x000fea0003800000 */
[----:B---3--:R-:W-:Y:S01]  /*ac30*/  IMAD.SHL.U32 R5, R6, 0x4, RZ ;  /* 0x0000000406057824 */ /* 0x008fe200078e00ff */
[----:B------:R-:W-:Y:S01]  /*ac40*/  ISETP.EQ.U32.AND P0, PT, R11, RZ, PT ;  /* 0x000000ff0b00720c */ /* 0x000fe20003f02070 */
[----:B------:R-:W-:Y:S03]  /*ac50*/  BSSY B1, `(.L_x_286) ;  /* 0x0000012000017945 */ /* 0x000fe60003800000 */
[----:B------:R-:W-:Y:S02]  /*ac60*/  ISETP.GE.U32.AND P2, PT, R5, R20, PT ;  /* 0x000000140500720c */ /* 0x000fe40003f46070 */
[----:B------:R-:W-:-:S13]  /*ac70*/  ISETP.EQ.AND.EX P0, PT, RZ, RZ, PT, P0 ;  /* 0x000000ffff00720c */ /* 0x000fda0003f02300 */
[----:B------:R-:W-:Y:S05]  /*ac80*/  @!P2 BRA P0, `(.L_x_287) ;  /* 0x000000000034a947 */ /* 0x000fea0000000000 */
[C---:B------:R-:W-:Y:S01]  /*ac90*/  ISETP.GE.U32.AND P0, PT, R5.reuse, UR18, PT ;  /* 0x0000001205007c0c */ /* 0x040fe2000bf06070 */
[----:B------:R-:W-:Y:S01]  /*aca0*/  IMAD.MOV.U32 R4, RZ, RZ, -0x800000 ;  /* 0xff800000ff047424 */ /* 0x000fe200078e00ff */
[C---:B------:R-:W-:Y:S01]  /*acb0*/  ISETP.GE.U32.AND P4, PT, R5.reuse, R22, PT ;  /* 0x000000160500720c */ /* 0x040fe20003f86070 */
[----:B------:R-:W-:Y:S01]  /*acc0*/  IMAD.MOV.U32 R6, RZ, RZ, -0x800000 ;  /* 0xff800000ff067424 */ /* 0x000fe200078e00ff */
[----:B------:R-:W-:Y:S01]  /*acd0*/  ISETP.GE.U32.AND P5, PT, R5, R24, PT ;  /* 0x000000180500720c */ /* 0x000fe20003fa6070 */
[----:B------:R-:W-:-:S08]  /*ace0*/  IMAD.MOV.U32 R5, RZ, RZ, -0x800000 ;  /* 0xff800000ff057424 */ /* 0x000fd000078e00ff */
[----:B------:R4:W5:Y:S04]  /*acf0*/  @!P0 LDG.E.STRONG.GPU R4, desc[UR24][R16.64+0x4000] ;  /* 0x0040001810048981 */ /* 0x000968000c1ef900 */
[----:B------:R4:W5:Y:S04]  /*ad00*/  @!P4 LDG.E.STRONG.GPU R5, desc[UR24][R16.64+0x4004] ;  /* 0x004004181005c981 */ /* 0x000968000c1ef900 */
[----:B------:R4:W5:Y:S01]  /*ad10*/  @!P5 LDG.E.STRONG.GPU R6, desc[UR24][R16.64+0x4008] ;  /* 0x004008181006d981 */ /* 0x000962000c1ef900 */
[----:B------:R-:W-:Y:S01]  /*ad20*/  IMAD.MOV.U32 R7, RZ, RZ, -0x800000 ;  /* 0xff800000ff077424 */ /* 0x000fe200078e00ff */
[----:B------:R-:W-:Y:S06]  /*ad30*/  @P2 BRA `(.L_x_288) ;  /* 0x00000000000c2947 */ /* 0x000fec0003800000 */
[----:B------:R3:W5:Y:S01]  /*ad40*/  LDG.E.STRONG.GPU R7, desc[UR24][R16.64+0x400c] ;  /* 0x00400c1810077981 */ /* 0x000762000c1ef900 */
[----:B------:R-:W-:Y:S05]  /*ad50*/  BRA `(.L_x_288) ;  /* 0x0000000000047947 */ /* 0x000fea0003800000 */
.L_x_287:
[----:B------:R3:W5:Y:S02]  /*ad60*/  LDG.E.128.STRONG.GPU R4, desc[UR24][R16.64+0x4000] ;  /* 0x0040001810047981 */ /* 0x000764000c1efd00 */
.L_x_288:
[----:B------:R-:W-:Y:S05]  /*ad70*/  BSYNC B1 ;  /* 0x0000000000017941 */ /* 0x000fea0003800000 */
.L_x_286:
[----:B-----5:R-:W0:Y:S08]  /*ad80*/  F2F.F16.F32 R4, R4 ;  /* 0x0000000400047304 */ /* 0x020e300000200800 */
[----:B------:R-:W1:Y:S01]  /*ad90*/  F2F.F16.F32 R5, R5 ;  /* 0x0000000500057304 */ /* 0x000e620000200800 */
[----:B0-----:R-:W-:-:S07]  /*ada0*/  PRMT R11, R4, 0x9910, RZ ;  /* 0x00009910040b7816 */ /* 0x001fce00000000ff */
[----:B------:R-:W2:Y:S01]  /*adb0*/  F2F.F16.F32 R6, R6 ;  /* 0x0000000600067304 */ /* 0x000ea20000200800 */
[----:B------:R-:W-:Y:S02]  /*adc0*/  ISETP.GE.AND P0, PT, R11, RZ, PT ;  /* 0x000000ff0b00720c */ /* 0x000fe40003f06270 */
[----:B-1----:R-:W-:-:S05]  /*add0*/  PRMT R13, R5, 0x9910, RZ ;  /* 0x00009910050d7816 */ /* 0x002fca00000000ff */
[----:B------:R0:W1:Y:S01]  /*ade0*/  F2F.F16.F32 R15, R7 ;  /* 0x00000007000f7304 */ /* 0x0000620000200800 */
[----:B------:R-:W-:Y:S02]  /*adf0*/  LOP3.LUT R11, RZ, R5, RZ, 0x33, !PT ;  /* 0x00000005ff0b7212 */ /* 0x000fe400078e33ff */
[----:B------:R-:W-:Y:S02]  /*ae00*/  ISETP.GE.AND P2, PT, R13, RZ, PT ;  /* 0x000000ff0d00720c */ /* 0x000fe40003f46270 */
[----:B--234-:R-:W-:Y:S02]  /*ae10*/  PRMT R16, R6, 0x9910, RZ ;  /* 0x0000991006107816 */ /* 0x01cfe400000000ff */
[----:B0-----:R-:W-:Y:S02]  /*ae20*/  LOP3.LUT R7, RZ, R4, RZ, 0x33, !PT ;  /* 0x00000004ff077212 */ /* 0x001fe400078e33ff */
[----:B------:R-:W-:Y:S02]  /*ae30*/  ISETP.GE.AND P4, PT, R16, RZ, PT ;  /* 0x000000ff1000720c */ /* 0x000fe40003f86270 */
[----:B------:R-:W-:-:S02]  /*ae40*/  @P0 LOP3.LUT R7, R4, 0x8000, RZ, 0xfc, !PT ;  /* 0x0000800004070812 */ /* 0x000fc400078efcff */
[----:B-1----:R-:W-:Y:S02]  /*ae50*/  PRMT R17, R15, 0x9910, RZ ;  /* 0x000099100f117816 */ /* 0x002fe400000000ff */
[----:B------:R-:W-:Y:S02]  /*ae60*/  LOP3.LUT R13, RZ, R6, RZ, 0x33, !PT ;  /* 0x00000006ff0d7212 */ /* 0x000fe400078e33ff */
[----:B------:R-:W-:Y:S02]  /*ae70*/  ISETP.GE.AND P5, PT, R17, RZ, PT ;  /* 0x000000ff1100720c */ /* 0x000fe40003fa6270 */
[----:B------:R-:W-:Y:S02]  /*ae80*/  @P2 LOP3.LUT R11, R5, 0x8000, RZ, 0xfc, !PT ;  /* 0x00008000050b2812 */ /* 0x000fe400078efcff */
[----:B------:R-:W-:Y:S02]  /*ae90*/  LOP3.LUT R16, RZ, R15, RZ, 0x33, !PT ;  /* 0x0000000fff107212 */ /* 0x000fe400078e33ff */
[----:B------:R-:W-:-:S02]  /*aea0*/  @P4 LOP3.LUT R13, R6, 0x8000, RZ, 0xfc, !PT ;  /* 0x00008000060d4812 */ /* 0x000fc400078efcff */
[----:B------:R-:W-:Y:S02]  /*aeb0*/  LOP3.LUT R4, R7, 0xffff, RZ, 0xc0, !PT ;  /* 0x0000ffff07047812 */ /* 0x000fe400078ec0ff */
[----:B------:R-:W-:Y:S02]  /*aec0*/  LOP3.LUT R5, R11, 0xffff, RZ, 0xc0, !PT ;  /* 0x0000ffff0b057812 */ /* 0x000fe400078ec0ff */
[----:B------:R-:W-:Y:S02]  /*aed0*/  LOP3.LUT R6, R13, 0xffff, RZ, 0xc0, !PT ;  /* 0x0000ffff0d067812 */ /* 0x000fe400078ec0ff */
[----:B------:R-:W-:Y:S02]  /*aee0*/  @P5 LOP3.LUT R16, R15, 0x8000, RZ, 0xfc, !PT ;  /* 0x000080000f105812 */ /* 0x000fe400078efcff */
[----:B------:R-:W-:Y:S02]  /*aef0*/  SHF.R.U32.HI R4, RZ, 0x5, R4 ;  /* 0x00000005ff047819 */ /* 0x000fe40000011604 */
[----:B------:R-:W-:-:S02]  /*af00*/  LOP3.LUT R7, R16, 0xffff, RZ, 0xc0, !PT ;  /* 0x0000ffff10077812 */ /* 0x000fc400078ec0ff */
[----:B------:R-:W-:Y:S02]  /*af10*/  SHF.R.U32.HI R5, RZ, 0x5, R5 ;  /* 0x00000005ff057819 */ /* 0x000fe40000011605 */
[----:B------:R-:W-:Y:S02]  /*af20*/  SHF.R.U32.HI R6, RZ, 0x5, R6 ;  /* 0x00000005ff067819 */ /* 0x000fe40000011606 */
[----:B------:R-:W-:Y:S02]  /*af30*/  SHF.R.U32.HI R7, RZ, 0x5, R7 ;  /* 0x00000005ff077819 */ /* 0x000fe40000011607 */
[C---:B------:R-:W-:Y:S02]  /*af40*/  LOP3.LUT R11, R4.reuse, 0xffff, RZ, 0xc0, !PT ;  /* 0x0000ffff040b7812 */ /* 0x040fe400078ec0ff */
[----:B------:R-:W-:Y:S02]  /*af50*/  LOP3.LUT R13, R5, 0xffff, RZ, 0xc0, !PT ;  /* 0x0000ffff050d7812 */ /* 0x000fe400078ec0ff */
[----:B------:R-:W-:-:S02]  /*af60*/  PRMT R4, R4, 0x5410, R5 ;  /* 0x0000541004047816 */ /* 0x000fc40000000005 */
[C---:B------:R-:W-:Y:S02]  /*af70*/  LOP3.LUT R15, R6.reuse, 0xffff, RZ, 0xc0, !PT ;  /* 0x0000ffff060f7812 */ /* 0x040fe400078ec0ff */
[----:B------:R-:W-:Y:S02]  /*af80*/  PRMT R5, R6, 0x5410, R7 ;  /* 0x0000541006057816 */ /* 0x000fe40000000007 */
[----:B------:R-:W-:Y:S02]  /*af90*/  LOP3.LUT R16, R7, 0xffff, RZ, 0xc0, !PT ;  /* 0x0000ffff07107812 */ /* 0x000fe400078ec0ff */
[----:B------:R-:W-:Y:S01]  /*afa0*/  LEA R6, R11, UR6, 0x2 ;  /* 0x000000060b067c11 */ /* 0x000fe2000f8e10ff */
[----:B------:R4:W-:Y:S01]  /*afb0*/  STL.64 [R1+0x8], R4 ;  /* 0x0000080401007387 */ /* 0x0009e20000100a00 */
[----:B------:R-:W-:Y:S02]  /*afc0*/  LEA R7, R13, UR6, 0x2 ;  /* 0x000000060d077c11 */ /* 0x000fe4000f8e10ff */
[----:B------:R-:W-:Y:S01]  /*afd0*/  LEA R11, R15, UR6, 0x2 ;  /* 0x000000060f0b7c11 */ /* 0x000fe2000f8e10ff */
[----:B------:R4:W-:Y:S01]  /*afe0*/  ATOMS.POPC.INC.32 RZ, [R6+URZ] ;  /* 0x0000000006ff7f8c */ /* 0x0009e2000d8000ff */
[----:B------:R-:W-:-:S03]  /*aff0*/  LEA R13, R16, UR6, 0x2 ;  /* 0x00000006100d7c11 */ /* 0x000fc6000f8e10ff */
[----:B------:R4:W-:Y:S04]  /*b000*/  ATOMS.POPC.INC.32 RZ, [R7+URZ] ;  /* 0x0000000007ff7f8c */ /* 0x0009e8000d8000ff */
[----:B------:R4:W-:Y:S04]  /*b010*/  ATOMS.POPC.INC.32 RZ, [R11+URZ] ;  /* 0x000000000bff7f8c */ /* 0x0009e8000d8000ff */
[----:B------:R4:W-:Y:S02]  /*b020*/  ATOMS.POPC.INC.32 RZ, [R13+URZ] ;  /* 0x000000000dff7f8c */ /* 0x0009e4000d8000ff */
.L_x_282:
[----:B------:R-:W-:Y:S05]  /*b030*/  BSYNC B0 ;  /* 0x0000000000007941 */ /* 0x000fea0003800000 */
.L_x_281:
[----:B------:R-:W-:Y:S01]  /*b040*/  BAR.SYNC.DEFER_BLOCKING 0x0 ;  /* 0x0000000000007b1d */ /* 0x000fe20000010000 */
[----:B---34-:R-:W-:Y:S01]  /*b050*/  IMAD.IADD R4, R9, 0x1, R18 ;  /* 0x0000000109047824 */ /* 0x018fe200078e0212 */
[C---:B------:R-:W-:Y:S02]  /*b060*/  LEA.HI R6, R12.reuse, R12, RZ, 0x1b ;  /* 0x0000000c0c067211 */ /* 0x040fe400078fd8ff */
[----:B------:R-:W-:Y:S02]  /*b070*/  ISETP.GT.U32.AND P0, PT, R12, 0x1f, PT ;  /* 0x0000001f0c00780c */ /* 0x000fe40003f04070 */
[----:B------:R-:W-:-:S05]  /*b080*/  LEA R7, R6, UR6, 0x2 ;  /* 0x0000000606077c11 */ /* 0x000fca000f8e10ff */
[----:B------:R-:W-:Y:S04]  /*b090*/  STL [R1+0x6c], R7 ;  /* 0x00006c0701007387 */ /* 0x000fe80000100800 */
[----:B------:R-:W3:Y:S02]  /*b0a0*/  LDS.64 R4, [R4] ;  /* 0x0000000004047984 */ /* 0x000ee40000000a00 */
[----:B---3--:R-:W-:-:S05]  /*b0b0*/  IMAD.IADD R5, R4, 0x1, R5 ;  /* 0x0000000104057824 */ /* 0x008fca00078e0205 */
[----:B------:R3:W-:Y:S04]  /*b0c0*/  STL [R1+0x68], R5 ;  /* 0x0000680501007387 */ /* 0x0007e80000100800 */
[----:B------:R3:W-:Y:S01]  /*b0d0*/  STS [R7+0x2010], R5 ;  /* 0x0020100507007388 */ /* 0x0007e20000000800 */
[----:B------:R-:W-:Y:S06]  /*b0e0*/  BAR.SYNC.DEFER_BLOCKING 0x0 ;  /* 0x0000000000007b1d */ /* 0x000fec0000010000 */
[----:B------:R-:W-:Y:S05]  /*b0f0*/  @P0 BRA `(.L_x_289) ;  /* 0x0000000800e80947 */ /* 0x000fea0003800000 */
[----:B------:R-:W-:Y:S01]  /*b100*/  IMAD.U32 R27, RZ, RZ, UR6 ;  /* 0x00000006ff1b7e24 */ /* 0x000fe2000f8e00ff */
[----:B------:R-:W-:Y:S03]  /*b110*/  STL [R1+0x84], R3 ;  /* 0x0000840301007387 */ /* 0x000fe60000100800 */
[----:B------:R-:W-:Y:S01]  /*b120*/  IMAD R27, R12, 0x84, R27 ;  /* 0x000000840c1b7824 */ /* 0x000fe200078e021b */
[----:B------:R-:W-:Y:S04]  /*b130*/  STL [R1+0x80], R2 ;  /* 0x0000800201007387 */ /* 0x000fe80000100800 */
[----:B------:R-:W4:Y:S04]  /*b140*/  LDS R26, [R27+0x2010] ;  /* 0x002010001b1a7984 */ /* 0x000f280000000800 */
[----:B------:R-:W-:Y:S04]  /*b150*/  LDS R25, [R27+0x2014] ;  /* 0x002014001b197984 */ /* 0x000fe80000000800 */
[----:B------:R-:W0:Y:S04]  /*b160*/  LDS R24, [R27+0x2018] ;  /* 0x002018001b187984 */ /* 0x000e280000000800 */
[----:B------:R-:W1:Y:S04]  /*b170*/  LDS R3, [R27+0x2054] ;  /* 0x002054001b037984 */ /* 0x000e680000000800 */
[----:B---3--:R-:W-:Y:S04]  /*b180*/  LDS R7, [R27+0x201c] ;  /* 0x00201c001b077984 */ /* 0x008fe80000000800 */
[----:B------:R-:W3:Y:S04]  /*b190*/  LDS R2, [R27+0x2020] ;  /* 0x002020001b027984 */ /* 0x000ee80000000800 */
[----:B------:R-:W-:Y:S04]  /*b1a0*/  STL [R1+0x7c], R0 ;  /* 0x00007c0001007387 */ /* 0x000fe80000100800 */
[----:B------:R-:W-:Y:S04]  /*b1b0*/  LDS R6, [R27+0x2024] ;  /* 0x002024001b067984 */ /* 0x000fe80000000800 */
[----:B------:R-:W3:Y:S04]  /*b1c0*/  LDS R0, [R27+0x2028] ;  /* 0x002028001b007984 */ /* 0x000ee80000000800 */
[----:B------:R-:W-:Y:S04]  /*b1d0*/  LDS R23, [R27+0x202c] ;  /* 0x00202c001b177984 */ /* 0x000fe80000000800 */
[----:B----4-:R4:W-:Y:S04]  /*b1e0*/  STL [R1+0x9c], R26 ;  /* 0x00009c1a01007387 */ /* 0x0109e80000100800 */
[----:B------:R-:W3:Y:S01]  /*b1f0*/  LDS R22, [R27+0x2030] ;  /* 0x002030001b167984 */ /* 0x000ee20000000800 */
[----:B0-----:R-:W-:-:S03]  /*b200*/  IADD3 R5, PT, PT, R24, R25, R26 ;  /* 0x0000001918057210 */ /* 0x001fc60007ffe01a */
[----:B------:R-:W-:Y:S04]  /*b210*/  LDS R21, [R27+0x2034] ;  /* 0x002034001b157984 */ /* 0x000fe80000000800 */
[----:B-1----:R-:W-:Y:S04]  /*b220*/  STL [R1+0x30], R3 ;  /* 0x0000300301007387 */ /* 0x002fe80000100800 */
[----:B----4-:R-:W4:Y:S04]  /*b230*/  LDL R26, [R1+0x30] ;  /* 0x00003000011a7983 */ /* 0x010f280000100800 */
[----:B------:R-:W0:Y:S04]  /*b240*/  LDS R20, [R27+0x2038] ;  /* 0x002038001b147984 */ /* 0x000e280000000800 */
[----:B------:R-:W-:Y:S04]  /*b250*/  LDS R19, [R27+0x203c] ;  /* 0x00203c001b137984 */ /* 0x000fe80000000800 */
[----:B------:R-:W-:Y:S04]  /*b260*/  LDS R18, [R27+0x2040] ;  /* 0x002040001b127984 */ /* 0x000fe80000000800 */
[----:B--2---:R-:W-:Y:S04]  /*b270*/  LDS R17, [R27+0x2044] ;  /* 0x002044001b117984 */ /* 0x004fe80000000800 */
[----:B------:R-:W-:Y:S04]  /*b280*/  LDS R16, [R27+0x2048] ;  /* 0x002048001b107984 */ /* 0x000fe80000000800 */
[----:B------:R-:W-:Y:S04]  /*b290*/  LDS R15, [R27+0x204c] ;  /* 0x00204c001b0f7984 */ /* 0x000fe80000000800 */
[----:B------:R-:W-:Y:S04]  /*b2a0*/  LDS R13, [R27+0x2050] ;  /* 0x002050001b0d7984 */ /* 0x000fe80000000800 */
[----:B------:R-:W-:Y:S04]  /*b2b0*/  STL [R1+0x98], R12 ;  /* 0x0000980c01007387 */ /* 0x000fe80000100800 */
[----:B------:R-:W1:Y:S04]  /*b2c0*/  LDS R12, [R27+0x2058] ;  /* 0x002058001b0c7984 */ /* 0x000e680000000800 */
[----:B------:R-:W-:Y:S04]  /*b2d0*/  STL [R1+0x94], R10 ;  /* 0x0000940a01007387 */ /* 0x000fe80000100800 */
[----:B------:R-:W-:Y:S04]  /*b2e0*/  STL [R1+0x90], R9 ;  /* 0x0000900901007387 */ /* 0x000fe80000100800 */
[----:B------:R-:W2:Y:S04]  /*b2f0*/  LDS R10, [R27+0x205c] ;  /* 0x00205c001b0a7984 */ /* 0x000ea80000000800 */
[----:B------:R-:W2:Y:S04]  /*b300*/  LDS R9, [R27+0x2060] ;  /* 0x002060001b097984 */ /* 0x000ea80000000800 */
[----:B------:R-:W-:Y:S04]  /*b310*/  STL [R1+0x8c], R8 ;  /* 0x00008c0801007387 */ /* 0x000fe80000100800 */
[----:B------:R-:W-:Y:S01]  /*b320*/  STL [R1+0x88], R4 ;  /* 0x0000880401007387 */ /* 0x000fe20000100800 */
[----:B---3--:R-:W-:-:S03]  /*b330*/  IADD3 R5, PT, PT, R2, R5, R7 ;  /* 0x0000000502057210 */ /* 0x008fc60007ffe007 */
[----:B------:R-:W3:Y:S04]  /*b340*/  LDS R8, [R27+0x2064] ;  /* 0x002064001b087984 */ /* 0x000ee80000000800 */
[----:B------:R-:W3:Y:S04]  /*b350*/  LDS R4, [R27+0x2068] ;  /* 0x002068001b047984 */ /* 0x000ee80000000800 */
[----:B------:R-:W-:Y:S01]  /*b360*/  STL [R1+0x28], R2 ;  /* 0x0000280201007387 */ /* 0x000fe20000100800 */
[----:B------:R-:W-:-:S03]  /*b370*/  IADD3 R5, PT, PT, R0, R5, R6 ;  /* 0x0000000500057210 */ /* 0x000fc60007ffe006 */
[----:B------:R-:W3:Y:S04]  /*b380*/  LDS R3, [R27+0x206c] ;  /* 0x00206c001b037984 */ /* 0x000ee80000000800 */
[----:B------:R-:W3:Y:S04]  /*b390*/  LDS R2, [R27+0x2070] ;  /* 0x002070001b027984 */ /* 0x000ee80000000800 */
[----:B------:R-:W-:Y:S04]  /*b3a0*/  STL [R1+0x20], R0 ;  /* 0x0000200001007387 */ /* 0x000fe80000100800 */
[----:B------:R-:W3:Y:S04]  /*b3b0*/  LDS R0, [R27+0x2074] ;  /* 0x002074001b007984 */ /* 0x000ee80000000800 */
[----:B------:R-:W4:Y:S01]  /*b3c0*/  LDS R14, [R27+0x2078] ;  /* 0x002078001b0e7984 */ /* 0x000f220000000800 */
[----:B------:R-:W-:-:S03]  /*b3d0*/  IADD3 R5, PT, PT, R22, R5, R23 ;  /* 0x0000000516057210 */ /* 0x000fc60007ffe017 */
[----:B------:R-:W-:Y:S01]  /*b3e0*/  STL [R1+0x2c], R7 ;  /* 0x00002c0701007387 */ /* 0x000fe20000100800 */
[----:B0-----:R-:W-:-:S03]  /*b3f0*/  IADD3 R5, PT, PT, R20, R5, R21 ;  /* 0x0000000514057210 */ /* 0x001fc60007ffe015 */
[----:B-1----:R0:W-:Y:S01]  /*b400*/  STL [R1+0x34], R12 ;  /* 0x0000340c01007387 */ /* 0x0021e20000100800 */
[----:B------:R-:W-:-:S03]  /*b410*/  IADD3 R5, PT, PT, R18, R5, R19 ;  /* 0x0000000512057210 */ /* 0x000fc60007ffe013 */
[----:B--2---:R1:W-:Y:S01]  /*b420*/  STL [R1+0x40], R10 ;  /* 0x0000400a01007387 */ /* 0x0043e20000100800 */
[----:B------:R-:W-:-:S03]  /*b430*/  IADD3 R5, PT, PT, R16, R5, R17 ;  /* 0x0000000510057210 */ /* 0x000fc60007ffe011 */
[----:B------:R2:W-:Y:S01]  /*b440*/  STL [R1+0x44], R9 ;  /* 0x0000440901007387 */ /* 0x0005e20000100800 */
[----:B------:R-:W-:-:S03]  /*b450*/  IADD3 R5, PT, PT, R13, R5, R15 ;  /* 0x000000050d057210 */ /* 0x000fc60007ffe00f */
[----:B---3--:R3:W-:Y:S04]  /*b460*/  STL [R1+0x50], R8 ;  /* 0x0000500801007387 */ /* 0x0087e80000100800 */
[----:B------:R3:W-:Y:S04]  /*b470*/  STL [R1+0x58], R4 ;  /* 0x0000580401007387 */ /* 0x0007e80000100800 */
[----:B------:R3:W-:Y:S04]  /*b480*/  STL [R1+0x54], R3 ;  /* 0x0000540301007387 */ /* 0x0007e80000100800 */
[----:B------:R3:W-:Y:S04]  /*b490*/  STL [R1+0x64], R2 ;  /* 0x0000640201007387 */ /* 0x0007e80000100800 */
[----:B------:R3:W-:Y:S04]  /*b4a0*/  STL [R1+0x60], R0 ;  /* 0x0000600001007387 */ /* 0x0007e80000100800 */
[----:B------:R-:W-:Y:S04]  /*b4b0*/  STL [R1+0x24], R6 ;  /* 0x0000240601007387 */ /* 0x000fe80000100800 */
[----:B------:R-:W3:Y:S04]  /*b4c0*/  LDS R29, [R27+0x207c] ;  /* 0x00207c001b1d7984 */ /* 0x000ee80000000800 */
[----:B------:R-:W3:Y:S04]  /*b4d0*/  LDS R28, [R27+0x2080] ;  /* 0x002080001b1c7984 */ /* 0x000ee80000000800 */
[----:B------:R-:W3:Y:S04]  /*b4e0*/  LDS R7, [R27+0x2084] ;  /* 0x002084001b077984 */ /* 0x000ee80000000800 */
[----:B------:R-:W3:Y:S04]  /*b4f0*/  LDS R6, [R27+0x2088] ;  /* 0x002088001b067984 */ /* 0x000ee80000000800 */
[----:B------:R-:W3:Y:S01]  /*b500*/  LDS R11, [R27+0x208c] ;  /* 0x00208c001b0b7984 */ /* 0x000ee20000000800 */
[----:B----4-:R-:W-:-:S03]  /*b510*/  IADD3 R5, PT, PT, R12, R5, R26 ;  /* 0x000000050c057210 */ /* 0x010fc60007ffe01a */
[----:B------:R4:W5:Y:S01]  /*b520*/  LDL.LU R26, [R1+0x9c] ;  /* 0x00009c00011a7983 */ /* 0x0009620000300800 */
[----:B------:R-:W-:-:S03]  /*b530*/  IADD3 R5, PT, PT, R9, R5, R10 ;  /* 0x0000000509057210 */ /* 0x000fc60007ffe00a */
[----:B0-----:R4:W5:Y:S01]  /*b540*/  LDL.LU R12, [R1+0x98] ;  /* 0x00009800010c7983 */ /* 0x0019620000300800 */
[----:B------:R-:W-:-:S03]  /*b550*/  IADD3 R5, PT, PT, R4, R5, R8 ;  /* 0x0000000504057210 */ /* 0x000fc60007ffe008 */
[----:B-1----:R4:W5:Y:S01]  /*b560*/  LDL.LU R10, [R1+0x94] ;  /* 0x00009400010a7983 */ /* 0x0029620000300800 */
[----:B------:R-:W-:-:S03]  /*b570*/  IADD3 R5, PT, PT, R2, R5, R3 ;  /* 0x0000000502057210 */ /* 0x000fc60007ffe003 */
[----:B--2---:R4:W5:Y:S01]  /*b580*/  LDL.LU R9, [R1+0x90] ;  /* 0x0000900001097983 */ /* 0x0049620000300800 */
[----:B------:R-:W-:-:S03]  /*b590*/  IADD3 R5, PT, PT, R14, R5, R0 ;  /* 0x000000050e057210 */ /* 0x000fc60007ffe000 */
[----:B---3--:R4:W5:Y:S04]  /*b5a0*/  LDL.LU R8, [R1+0x8c] ;  /* 0x00008c0001087983 */ /* 0x0089680000300800 */
[----:B------:R4:W5:Y:S04]  /*b5b0*/  LDL.LU R4, [R1+0x88] ;  /* 0x0000880001047983 */ /* 0x0009680000300800 */
[----:B------:R4:W5:Y:S04]  /*b5c0*/  LDL.LU R3, [R1+0x84] ;  /* 0x0000840001037983 */ /* 0x0009680000300800 */
[----:B------:R4:W5:Y:S04]  /*b5d0*/  LDL.LU R2, [R1+0x80] ;  /* 0x0000800001027983 */ /* 0x0009680000300800 */
[----:B------:R4:W5:Y:S04]  /*b5e0*/  LDL.LU R0, [R1+0x7c] ;  /* 0x00007c0001007983 */ /* 0x0009680000300800 */
[----:B------:R0:W-:Y:S04]  /*b5f0*/  STL [R1+0x5c], R14 ;  /* 0x00005c0e01007387 */ /* 0x0001e80000100800 */
[----:B------:R4:W-:Y:S04]  /*b600*/  STL [R1+0x4c], R29 ;  /* 0x00004c1d01007387 */ /* 0x0009e80000100800 */
[----:B------:R4:W-:Y:S04]  /*b610*/  STL [R1+0x48], R28 ;  /* 0x0000481c01007387 */ /* 0x0009e80000100800 */
[----:B------:R4:W-:Y:S04]  /*b620*/  STL [R1+0x3c], R7 ;  /* 0x00003c0701007387 */ /* 0x0009e80000100800 */
[----:B------:R4:W-:Y:S01]  /*b630*/  STL [R1+0x38], R6 ;  /* 0x0000380601007387 */ /* 0x0009e20000100800 */
[----:B0-----:R-:W0:Y:S01]  /*b640*/  S2R R14, SR_TID.X ;  /* 0x00000000000e7919 */ /* 0x001e220000002100 */
[----:B------:R-:W-:Y:S01]  /*b650*/  IADD3 R5, PT, PT, R28, R5, R29 ;  /* 0x000000051c057210 */ /* 0x000fe20007ffe01d */
[----:B------:R-:W-:-:S03]  /*b660*/  UMOV UR5, 0xffffffff ;  /* 0xffffffff00057882 */ /* 0x000fc60000000000 */
[----:B------:R-:W-:-:S05]  /*b670*/  IADD3 R5, PT, PT, R6, R5, R7 ;  /* 0x0000000506057210 */ /* 0x000fca0007ffe007 */
[----:B------:R-:W-:Y:S01]  /*b680*/  IMAD.IADD R11, R11, 0x1, R5 ;  /* 0x000000010b0b7824 */ /* 0x000fe200078e0205 */
[----:B----4-:R-:W-:Y:S06]  /*b690*/  BRA.DIV UR5, `(.L_x_290) ;  /* 0x0000007205f07947 */ /* 0x010fec000b800000 */
[----:B------:R-:W1:Y:S02]  /*b6a0*/  SHFL.UP P0, R29, R11, 0x1, RZ ;  /* 0x042000000b1d7989 */ /* 0x000e6400000000ff */
[----:B-1----:R-:W-:-:S05]  /*b6b0*/  @P0 IMAD.IADD R29, R11, 0x1, R29 ;  /* 0x000000010b1d0824 */ /* 0x002fca00078e021d */
[----:B------:R-:W1:Y:S02]  /*b6c0*/  SHFL.UP P0, R28, R29, 0x2, RZ ;  /* 0x044000001d1c7989 */ /* 0x000e6400000000ff */
[----:B-1----:R-:W-:-:S05]  /*b6d0*/  @P0 IMAD.IADD R28, R29, 0x1, R28 ;  /* 0x000000011d1c0824 */ /* 0x002fca00078e021c */
[----:B------:R-:W1:Y:S02]  /*b6e0*/  SHFL.UP P0, R29, R28, 0x4, RZ ;  /* 0x048000001c1d7989 */ /* 0x000e6400000000ff */
[----:B-1----:R-:W-:-:S05]  /*b6f0*/  @P0 IMAD.IADD R29, R28, 0x1, R29 ;  /* 0x000000011c1d0824 */ /* 0x002fca00078e021d */
[----:B------:R-:W1:Y:S02]  /*b700*/  SHFL.UP P0, R28, R29, 0x8, RZ ;  /* 0x050000001d1c7989 */ /* 0x000e6400000000ff */
[----:B-1----:R-:W-:-:S05]  /*b710*/  @P0 IMAD.IADD R28, R29, 0x1, R28 ;  /* 0x000000011d1c0824 */ /* 0x002fca00078e021c */
[----:B------:R1:W2:Y:S02]  /*b720*/  SHFL.UP P0, R5, R28, 0x10, RZ ;  /* 0x060000001c057989 */ /* 0x0002a400000000ff */
.L_x_487:
[----:B------:R-:W3:Y:S01]  /*b730*/  LDL.LU R6, [R1+0x2c] ;  /* 0x00002c0001067983 */ /* 0x000ee20000300800 */
[----:B--2---:R-:W-:-:S03]  /*b740*/  @P0 IMAD.IADD R5, R28, 0x1, R5 ;  /* 0x000000011c050824 */ /* 0x004fc600078e0205 */
[----:B------:R-:W2:Y:S04]  /*b750*/  LDL.LU R7, [R1+0x28] ;  /* 0x0000280001077983 */ /* 0x000ea80000300800 */
[----:B-1----:R-:W4:Y:S04]  /*b760*/  LDL.LU R28, [R1+0x24] ;  /* 0x00002400011c7983 */ /* 0x002f280000300800 */
[----:B------:R-:W4:Y:S01]  /*b770*/  LDL.LU R29, [R1+0x20] ;  /* 0x00002000011d7983 */ /* 0x000f220000300800 */
[----:B------:R-:W-:-:S04]  /*b780*/  IMAD.IADD R11, R5, 0x1, -R11 ;  /* 0x00000001050b7824 */ /* 0x000fc800078e0a0b */
[----:B-----5:R-:W-:-:S04]  /*b790*/  IMAD.IADD R26, R26, 0x1, R11 ;  /* 0x000000011a1a7824 */ /* 0x020fc800078e020b */
[----:B------:R-:W-:-:S04]  /*b7a0*/  IMAD.IADD R25, R25, 0x1, R26 ;  /* 0x0000000119197824 */ /* 0x000fc800078e021a */
[----:B------:R-:W-:Y:S01]  /*b7b0*/  IMAD.IADD R24, R24, 0x1, R25 ;  /* 0x0000000118187824 */ /* 0x000fe200078e0219 */
[----:B------:R1:W-:Y:S04]  /*b7c0*/  STS [R27+0x2010], R11 ;  /* 0x0020100b1b007388 */ /* 0x0003e80000000800 */
[----:B------:R0:W-:Y:S04]  /*b7d0*/  STS [R27+0x2014], R26 ;  /* 0x0020141a1b007388 */ /* 0x0001e80000000800 */
[----:B-1----:R-:W4:Y:S04]  /*b7e0*/  LDL.LU R11, [R1+0x30] ;  /* 0x00003000010b7983 */ /* 0x002f280000300800 */
[----:B0-----:R-:W4:Y:S04]  /*b7f0*/  LDL.LU R26, [R1+0x34] ;  /* 0x00003400011a7983 */ /* 0x001f280000300800 */
[----:B------:R0:W-:Y:S04]  /*b800*/  STS [R27+0x2018], R25 ;  /* 0x002018191b007388 */ /* 0x0001e80000000800 */
[----:B------:R1:W-:Y:S04]  /*b810*/  STS [R27+0x201c], R24 ;  /* 0x00201c181b007388 */ /* 0x0003e80000000800 */
[----:B0-----:R-:W4:Y:S01]  /*b820*/  LDL.LU R25, [R1+0x40] ;  /* 0x0000400001197983 */ /* 0x001f220000300800 */
[----:B---3--:R-:W-:-:S03]  /*b830*/  IMAD.IADD R6, R6, 0x1, R24 ;  /* 0x0000000106067824 */ /* 0x008fc600078e0218 */
[----:B-1----:R-:W3:Y:S01]  /*b840*/  LDL.LU R24, [R1+0x44] ;  /* 0x0000440001187983 */ /* 0x002ee20000300800 */
[----:B--2---:R-:W-:-:S04]  /*b850*/  IMAD.IADD R7, R7, 0x1, R6 ;  /* 0x0000000107077824 */ /* 0x004fc800078e0206 */
[----:B----4-:R-:W-:-:S04]  /*b860*/  IMAD.IADD R28, R28, 0x1, R7 ;  /* 0x000000011c1c7824 */ /* 0x010fc800078e0207 */
[----:B------:R-:W-:-:S04]  /*b870*/  IMAD.IADD R29, R29, 0x1, R28 ;  /* 0x000000011d1d7824 */ /* 0x000fc800078e021c */
[----:B------:R-:W-:-:S04]  /*b880*/  IMAD.IADD R23, R23, 0x1, R29 ;  /* 0x0000000117177824 */ /* 0x000fc800078e021d */
[----:B------:R-:W-:Y:S01]  /*b890*/  IMAD.IADD R22, R22, 0x1, R23 ;  /* 0x0000000116167824 */ /* 0x000fe200078e0217 */
[----:B------:R0:W-:Y:S03]  /*b8a0*/  STS [R27+0x2020], R6 ;  /* 0x002020061b007388 */ /* 0x0001e60000000800 */
[----:B------:R-:W-:Y:S01]  /*b8b0*/  IMAD.IADD R21, R21, 0x1, R22 ;  /* 0x0000000115157824 */ /* 0x000fe200078e0216 */
[----:B------:R1:W-:Y:S03]  /*b8c0*/  STS [R27+0x2024], R7 ;  /* 0x002024071b007388 */ /* 0x0003e60000000800 */
[----:B------:R-:W-:Y:S01]  /*b8d0*/  IMAD.IADD R20, R20, 0x1, R21 ;  /* 0x0000000114147824 */ /* 0x000fe200078e0215 */
[----:B0-----:R-:W2:Y:S03]  /*b8e0*/  LDL.LU R6, [R1+0x50] ;  /* 0x0000500001067983 */ /* 0x001ea60000300800 */
[----:B------:R-:W-:Y:S01]  /*b8f0*/  IMAD.IADD R19, R19, 0x1, R20 ;  /* 0x0000000113137824 */ /* 0x000fe200078e0214 */
[----:B-1----:R-:W4:Y:S03]  /*b900*/  LDL.LU R7, [R1+0x58] ;  /* 0x0000580001077983 */ /* 0x002f260000300800 */
[----:B------:R-:W-:Y:S01]  /*b910*/  IMAD.IADD R18, R18, 0x1, R19 ;  /* 0x0000000112127824 */ /* 0x000fe200078e0213 */
[----:B------:R0:W-:Y:S04]  /*b920*/  STS [R27+0x2030], R23 ;  /* 0x002030171b007388 */ /* 0x0001e80000000800 */
[----:B------:R1:W-:Y:S04]  /*b930*/  STS [R27+0x203c], R20 ;  /* 0x00203c141b007388 */ /* 0x0003e80000000800 */
[----:B0-----:R-:W4:Y:S01]  /*b940*/  LDL.LU R23, [R1+0x54] ;  /* 0x0000540001177983 */ /* 0x001f220000300800 */
[----:B------:R-:W-:-:S03]  /*b950*/  IMAD.IADD R17, R17, 0x1, R18 ;  /* 0x0000000111117824 */ /* 0x000fc600078e0212 */
[----:B-1----:R-:W4:Y:S04]  /*b960*/  LDL.LU R20, [R1+0x64] ;  /* 0x0000640001147983 */ /* 0x002f280000300800 */
[----:B------:R0:W-:Y:S04]  /*b970*/  STS [R27+0x2044], R18 ;  /* 0x002044121b007388 */ /* 0x0001e80000000800 */
[----:B------:R1:W-:Y:S04]  /*b980*/  STS [R27+0x2040], R19 ;  /* 0x002040131b007388 */ /* 0x0003e80000000800 */
[----:B0-----:R-:W4:Y:S04]  /*b990*/  LDL.LU R18, [R1+0x60] ;  /* 0x0000600001127983 */ /* 0x001f280000300800 */
        /* <DEDUP_REMOVED lines=8> */
[----:B-1----:R-:W4:Y:S01]  /*ba20*/  LDL.LU R28, [R1+0x38] ;  /* 0x00003800011c7983 */ /* 0x002f220000300800 */
[----:B------:R-:W-:-:S04]  /*ba30*/  IMAD.IADD R16, R16, 0x1, R17 ;  /* 0x0000000110107824 */ /* 0x000fc800078e0211 */
[----:B------:R-:W-:-:S04]  /*ba40*/  IMAD.IADD R15, R15, 0x1, R16 ;  /* 0x000000010f0f7824 */ /* 0x000fc800078e0210 */
[----:B------:R-:W-:-:S04]  /*ba50*/  IMAD.IADD R13, R13, 0x1, R15 ;  /* 0x000000010d0d7824 */ /* 0x000fc800078e020f */
[----:B------:R-:W-:-:S04]  /*ba60*/  IMAD.IADD R11, R11, 0x1, R13 ;  /* 0x000000010b0b7824 */ /* 0x000fc800078e020d */
[----:B------:R-:W-:-:S04]  /*ba70*/  IMAD.IADD R26, R26, 0x1, R11 ;  /* 0x000000011a1a7824 */ /* 0x000fc800078e020b */
[----:B------:R-:W-:Y:S01]  /*ba80*/  IMAD.IADD R25, R25, 0x1, R26 ;  /* 0x0000000119197824 */ /* 0x000fe200078e021a */
[----:B------:R0:W-:Y:S01]  /*ba90*/  STS [R27+0x2048], R17 ;  /* 0x002048111b007388 */ /* 0x0001e20000000800 */
[----:B------:R-:W-:Y:S05]  /*baa0*/  WARPSYNC.ALL ;  /* 0x0000000000007948 */ /* 0x000fea0003800000 */
[----:B------:R-:W1:Y:S04]  /*bab0*/  SHFL.IDX PT, R5, R5, 0x1f, 0x1f ;  /* 0x03e01f0005057f89 */ /* 0x000e6800000e0000 */
[----:B------:R0:W-:Y:S04]  /*bac0*/  STS [R27+0x204c], R16 ;  /* 0x00204c101b007388 */ /* 0x0001e80000000800 */
[----:B------:R1:W-:Y:S01]  /*bad0*/  STS [R27+0x2058], R11 ;  /* 0x0020580b1b007388 */ /* 0x0003e20000000800 */
[----:B------:R-:W-:-:S03]  /*bae0*/  ISETP.NE.AND P0, PT, R12, RZ, PT ;  /* 0x000000ff0c00720c */ /* 0x000fc60003f05270 */
[----:B------:R1:W-:Y:S04]  /*baf0*/  STS [R27+0x205c], R26 ;  /* 0x00205c1a1b007388 */ /* 0x0003e80000000800 */
[----:B------:R0:W-:Y:S04]  /*bb00*/  STS [R27+0x2050], R15 ;  /* 0x0020500f1b007388 */ /* 0x0001e80000000800 */
[----:B------:R0:W-:Y:S04]  /*bb10*/  STS [R27+0x2054], R13 ;  /* 0x0020540d1b007388 */ /* 0x0001e80000000800 */
[----:B------:R0:W-:Y:S01]  /*bb20*/  STS [R27+0x2060], R25 ;  /* 0x002060191b007388 */ /* 0x0001e20000000800 */
[----:B---3--:R-:W-:-:S04]  /*bb30*/  IMAD.IADD R24, R24, 0x1, R25 ;  /* 0x0000000118187824 */ /* 0x008fc800078e0219 */
[----:B--2---:R-:W-:-:S04]  /*bb40*/  IMAD.IADD R6, R6, 0x1, R24 ;  /* 0x0000000106067824 */ /* 0x004fc800078e0218 */
[----:B----4-:R-:W-:-:S04]  /*bb50*/  IMAD.IADD R7, R7, 0x1, R6 ;  /* 0x0000000107077824 */ /* 0x010fc800078e0206 */
[----:B------:R-:W-:-:S04]  /*bb60*/  IMAD.IADD R23, R23, 0x1, R7 ;  /* 0x0000000117177824 */ /* 0x000fc800078e0207 */
[----:B------:R-:W-:-:S04]  /*bb70*/  IMAD.IADD R20, R20, 0x1, R23 ;  /* 0x0000000114147824 */ /* 0x000fc800078e0217 */
[----:B0-----:R-:W-:-:S04]  /*bb80*/  IMAD.IADD R17, R18, 0x1, R20 ;  /* 0x0000000112117824 */ /* 0x001fc800078e0214 */
[----:B------:R-:W-:-:S04]  /*bb90*/  IMAD.IADD R16, R19, 0x1, R17 ;  /* 0x0000000113107824 */ /* 0x000fc800078e0211 */
[----:B-1----:R-:W-:-:S04]  /*bba0*/  IMAD.IADD R11, R21, 0x1, R16 ;  /* 0x00000001150b7824 */ /* 0x002fc800078e0210 */
[----:B------:R-:W-:Y:S01]  /*bbb0*/  IMAD.IADD R18, R22, 0x1, R11 ;  /* 0x0000000116127824 */ /* 0x000fe200078e020b */
[----:B------:R4:W-:Y:S04]  /*bbc0*/  STS [R27+0x2064], R24 ;  /* 0x002064181b007388 */ /* 0x0009e80000000800 */
[----:B------:R4:W-:Y:S01]  /*bbd0*/  STS [R27+0x2068], R6 ;  /* 0x002068061b007388 */ /* 0x0009e20000000800 */
[----:B------:R-:W-:-:S04]  /*bbe0*/  IMAD.IADD R22, R29, 0x1, R18 ;  /* 0x000000011d167824 */ /* 0x000fc800078e0212 */
[----:B------:R-:W-:Y:S01]  /*bbf0*/  IMAD.IADD R26, R28, 0x1, R22 ;  /* 0x000000011c1a7824 */ /* 0x000fe200078e0216 */
[----:B------:R4:W-:Y:S04]  /*bc00*/  STS [R27+0x206c], R7 ;  /* 0x00206c071b007388 */ /* 0x0009e80000000800 */
        /* <DEDUP_REMOVED lines=8> */
[----:B------:R4:W-:Y:S02]  /*bc90*/  @!P0 STS [UR6+0x3090], R5 ;  /* 0x00309005ff008988 */ /* 0x0009e40008000806 */
.L_x_289:
[----:B------:R-:W-:Y:S05]  /*bca0*/  WARPSYNC.ALL ;  /* 0x0000000000007948 */ /* 0x000fea0003800000 */
[----:B---34-:R-:W3:Y:S04]  /*bcb0*/  LDL.LU R5, [R1+0x6c] ;  /* 0x00006c0001057983 */ /* 0x018ee80000300800 */
[----:B------:R-:W4:Y:S04]  /*bcc0*/  LDL.LU R11, [R1+0x68] ;  /* 0x00006800010b7983 */ /* 0x000f280000300800 */
[----:B------:R-:W5:Y:S01]  /*bcd0*/  LDL R7, [R1+0x70] ;  /* 0x0000700001077983 */ /* 0x000f620000100800 */
[----:B------:R-:W0:Y:S01]  /*bce0*/  S2UR UR5, SR_SWINHI ;  /* 0x00000000000579c3 */ /* 0x000e220000002f00 */
[----:B------:R-:W-:-:S07]  /*bcf0*/  IMAD.MOV.U32 R13, RZ, RZ, -0x1 ;  /* 0xffffffffff0d7424 */ /* 0x000fce00078e00ff */
[----:B------:R-:W-:Y:S06]  /*bd00*/  BAR.SYNC.DEFER_BLOCKING 0x0 ;  /* 0x0000000000007b1d */ /* 0x000fec0000010000 */
[----:B------:R-:W-:Y:S01]  /*bd10*/  UMOV UR18, UR6 ;  /* 0x0000000600127c82 */ /* 0x000fe20008000000 */
[----:B0-----:R-:W-:Y:S01]  /*bd20*/  UMOV UR19, UR5 ;  /* 0x0000000500137c82 */ /* 0x001fe20008000000 */
[----:B------:R-:W-:Y:S01]  /*bd30*/  UIADD3 UR5, UP1, UPT, UR18, 0xc00, URZ ;  /* 0x00000c0012057890 */ /* 0x000fe2000ff3e0ff */
[----:B------:R-:W-:Y:S01]  /*bd40*/  LDS R6, [UR6+0x3090] ;  /* 0x00309006ff067984 */ /* 0x000fe20008000800 */
[----:B------:R-:W-:-:S02]  /*bd50*/  UIADD3 UR26, UP0, UPT, UR18, 0x45f0, URZ ;  /* 0x000045f0121a7890 */ /* 0x000fc4000ff1e0ff */
[----:B------:R-:W-:Y:S02]  /*bd60*/  UIADD3.X UR23, UPT, UPT, URZ, UR19, URZ, UP1, !UPT ;  /* 0x00000013ff177290 */ /* 0x000fe40008ffe4ff */
[----:B------:R-:W-:Y:S01]  /*bd70*/  UIADD3.X UR18, UPT, UPT, URZ, UR19, URZ, UP0, !UPT ;  /* 0x00000013ff127290 */ /* 0x000fe200087fe4ff */
[----:B---3--:R-:W0:Y:S01]  /*bd80*/  LDS R5, [R5+0x2010] ;  /* 0x0020100005057984 */ /* 0x008e220000000800 */
[----:B-----5:R-:W-:-:S04]  /*bd90*/  LOP3.LUT R18, R7, 0xffff, RZ, 0xc0, !PT ;  /* 0x0000ffff07127812 */ /* 0x020fc800078ec0ff */
[----:B------:R-:W-:Y:S02]  /*bda0*/  IMAD.U32 R7, RZ, RZ, UR18 ;  /* 0x00000012ff077e24 */ /* 0x000fe4000f8e00ff */
[----:B0-----:R-:W-:-:S04]  /*bdb0*/  IMAD.IADD R5, R6, 0x1, -R5 ;  /* 0x0000000106057824 */ /* 0x001fc800078e0a05 */
[C---:B------:R-:W-:Y:S02]  /*bdc0*/  IMAD.IADD R4, R5.reuse, 0x1, -R4 ;  /* 0x0000000105047824 */ /* 0x040fe400078e0a04 */
[----:B----4-:R-:W-:-:S03]  /*bdd0*/  IMAD.IADD R6, R5, 0x1, -R11 ;  /* 0x0000000105067824 */ /* 0x010fc600078e0a0b */
[----:B------:R-:W-:Y:S02]  /*bde0*/  ISETP.GE.AND P0, PT, R4, 0x800, PT ;  /* 0x000008000400780c */ /* 0x000fe40003f06270 */
[----:B------:R-:W-:Y:S01]  /*bdf0*/  ISETP.GE.AND P2, PT, R6, 0x800, PT ;  /* 0x000008000600780c */ /* 0x000fe20003f46270 */
[----:B------:R-:W-:Y:S01]  /*be00*/  IMAD.U32 R6, RZ, RZ, UR26 ;  /* 0x0000001aff067e24 */ /* 0x000fe2000f8e00ff */
[----:B------:R-:W-:Y:S02]  /*be10*/  ISETP.GT.AND P0, PT, R5, 0x7ff, !P0 ;  /* 0x000007ff0500780c */ /* 0x000fe40004704270 */
[----:B------:R-:W-:-:S04]  /*be20*/  ISETP.GT.AND P2, PT, R4, 0x7ff, !P2 ;  /* 0x000007ff0400780c */ /* 0x000fc80005744270 */
[----:B------:R-:W-:Y:S02]  /*be30*/  PLOP3.LUT P0, PT, P0, P2, PT, 0xf8, 0x8f ;  /* 0x00000000008f781c */ /* 0x000fe40000705f70 */
[----:B------:R-:W-:-:S11]  /*be40*/  SEL R5, RZ, 0x1, !P2 ;  /* 0x00000001ff057807 */ /* 0x000fd60005000000 */
[----:B------:R-:W-:Y:S02]  /*be50*/  @P0 IMAD R4, R12, 0x2, R5 ;  /* 0x000000020c040824 */ /* 0x000fe400078e0205 */
[----:B------:R-:W-:-:S03]  /*be60*/  IMAD.U32 R5, RZ, RZ, UR23 ;  /* 0x00000017ff057e24 */ /* 0x000fc6000f8e00ff */
[----:B------:R0:W-:Y:S01]  /*be70*/  @P0 STS [UR6+0x7fe0], R4 ;  /* 0x007fe004ff000988 */ /* 0x0001e20008000806 */
[----:B------:R-:W-:Y:S01]  /*be80*/  BAR.SYNC.DEFER_BLOCKING 0x0 ;  /* 0x0000000000007b1d */ /* 0x000fe20000010000 */
[----:B------:R-:W-:Y:S01]  /*be90*/  ISETP.GE.U32.AND P0, PT, R12, UR22, PT ;  /* 0x000000160c007c0c */ /* 0x000fe2000bf06070 */
[----:B0-----:R-:W-:-:S03]  /*bea0*/  IMAD.U32 R4, RZ, RZ, UR5 ;  /* 0x00000005ff047e24 */ /* 0x001fc6000f8e00ff */
[----:B------:R-:W-:Y:S02]  /*beb0*/  SEL R18, R18, RZ, !P0 ;  /* 0x000000ff12127207 */ /* 0x000fe40004000000 */
[----:B------:R0:W-:Y:S04]  /*bec0*/  STL.128 [R1+0x10], R4 ;  /* 0x0000100401007387 */ /* 0x0001e80000100c00 */
[----:B------:R-:W3:Y:S01]  /*bed0*/  LDS R11, [UR6+0x7fe0] ;  /* 0x007fe006ff0b7984 */ /* 0x000ee20008000800 */
[----:B0-----:R-:W-:-:S04]  /*bee0*/  LOP3.LUT R4, R12, 0x1f, RZ, 0xc0, !PT ;  /* 0x0000001f0c047812 */ /* 0x001fc800078ec0ff */
[----:B------:R-:W-:Y:S02]  /*bef0*/  SHF.L.U32 R5, R13, R4, RZ ;  /* 0x000000040d057219 */ /* 0x000fe400000006ff */
[CC--:B---3--:R-:W-:Y:S02]  /*bf00*/  ISETP.GT.U32.AND P4, PT, R18.reuse, R11.reuse, !P0 ;  /* 0x0000000b1200720c */ /* 0x0c8fe40004784070 */
[----:B------:R-:W-:-:S11]  /*bf10*/  ISETP.EQ.AND P2, PT, R18, R11, !P0 ;  /* 0x0000000b1200720c */ /* 0x000fd60004742270 */
[----:B-12---:R-:W-:-:S04]  /*bf20*/  VOTE.ANY R16, PT, P4 ;  /* 0x0000000000107806 */ /* 0x006fc800020e0100 */
[----:B------:R-:W-:-:S13]  /*bf30*/  ISETP.NE.AND P5, PT, R16, RZ, PT ;  /* 0x000000ff1000720c */ /* 0x000fda0003fa5270 */
[----:B------:R-:W-:Y:S05]  /*bf40*/  @!P5 BRA `(.L_x_291) ;  /* 0x000000000068d947 */ /* 0x000fea0003800000 */
[----:B------:R0:W5:Y:S01]  /*bf50*/  LDL R15, [R1+0x78] ;  /* 0x00007800010f7983 */ /* 0x0001620000100800 */
[----:B------:R-:W-:Y:S01]  /*bf60*/  ISETP.NE.AND P5, PT, R4, RZ, PT ;  /* 0x000000ff0400720c */ /* 0x000fe20003fa5270 */
[----:B------:R-:W-:-:S12]  /*bf70*/  BSSY B0, `(.L_x_292) ;  /* 0x0000010000007945 */ /* 0x000fd80003800000 */
[----:B0-----:R-:W-:Y:S05]  /*bf80*/  @P5 BRA `(.L_x_293) ;  /* 0x0000000000385947 */ /* 0x001fea0003800000 */
[----:B------:R-:W0:Y:S01]  /*bf90*/  S2R R6, SR_LANEID ;  /* 0x0000000000067919 */ /* 0x000e220000000000 */
[----:B------:R-:W-:Y:S01]  /*bfa0*/  VOTEU.ANY UR5, UPT, PT ;  /* 0x0000000000057886 */ /* 0x000fe200038e0100 */
[----:B------:R-:W-:Y:S01]  /*bfb0*/  POPC R3, R16 ;  /* 0x0000001000037309 */ /* 0x000fe20000000000 */
[----:B------:R-:W-:Y:S01]  /*bfc0*/  UPOPC UR18, UR5 ;  /* 0x00000005001272bf */ /* 0x000fe20008000000 */
[----:B------:R-:W1:Y:S06]  /*bfd0*/  S2R R13, SR_LTMASK ;  /* 0x00000000000d7919 */ /* 0x000e6c0000003900 */
[----:B------:R-:W0:Y:S02]  /*bfe0*/  FLO.U32 R7, UR5 ;  /* 0x0000000500077d00 */ /* 0x000e2400080e0000 */
[----:B0-----:R-:W-:Y:S01]  /*bff0*/  ISETP.EQ.U32.AND P5, PT, R7, R6, PT ;  /* 0x000000060700720c */ /* 0x001fe20003fa2070 */
[----:B------:R-:W-:Y:S01]  /*c000*/  IMAD R6, R3, UR18, RZ ;  /* 0x0000001203067c24 */ /* 0x000fe2000f8e02ff */
[----:B-1----:R-:W-:-:S06]  /*c010*/  LOP3.LUT R13, R13, UR5, RZ, 0xc0, !PT ;  /* 0x000000050d0d7c12 */ /* 0x002fcc000f8ec0ff */
[----:B------:R-:W0:Y:S05]  /*c020*/  POPC R13, R13 ;  /* 0x0000000d000d7309 */ /* 0x000e2a0000000000 */
[----:B------:R-:W1:Y:S04]  /*c030*/  @P5 ATOMS.ADD R6, [UR6+0x7fe4], R6 ;  /* 0x007fe406ff06598c */ /* 0x000e680008000006 */
[----:B-1----:R-:W0:Y:S02]  /*c040*/  SHFL.IDX PT, R18, R6, R7, 0x1f ;  /* 0x00001f0706127589 */ /* 0x002e2400000e0000 */
[----:B0----5:R-:W-:-:S05]  /*c050*/  IMAD R15, R3, R13, R18 ;  /* 0x0000000d030f7224 */ /* 0x021fca00078e0212 */
[----:B------:R0:W-:Y:S02]  /*c060*/  STL [R1+0x78], R15 ;  /* 0x0000780f01007387 */ /* 0x0001e40000100800 */
.L_x_293:
[----:B------:R-:W-:Y:S05]  /*c070*/  BSYNC B0 ;  /* 0x0000000000007941 */ /* 0x000fea0003800000 */
.L_x_292:
[----:B-----5:R-:W1:Y:S01]  /*c080*/  SHFL.IDX PT, R3, R15, RZ, 0x1f ;  /* 0x00001fff0f037589 */ /* 0x020e6200000e0000 */
[----:B------:R-:W-:Y:S01]  /*c090*/  @P4 LOP3.LUT R16, R16, R5, RZ, 0x30, !PT ;  /* 0x0000000510104212 */ /* 0x000fe200078e30ff */
[----:B------:R-:W-:-:S05]  /*c0a0*/  IMAD.MOV.U32 R7, RZ, RZ, 0x4 ;  /* 0x00000004ff077424 */ /* 0x000fca00078e00ff */
[----:B------:R-:W1:Y:S02]  /*c0b0*/  @P4 POPC R16, R16 ;  /* 0x0000001000104309 */ /* 0x000e640000000000 */
[----:B-1----:R-:W-:-:S04]  /*c0c0*/  @P4 IMAD.IADD R6, R3, 0x1, R16 ;  /* 0x0000000103064824 */ /* 0x002fc800078e0210 */
[----:B------:R-:W-:-:S05]  /*c0d0*/  @P4 IMAD.WIDE R6, R6, R7, UR14 ;  /* 0x0000000e06064e25 */ /* 0x000fca000f8e0207 */
[----:B------:R1:W-:Y:S02]  /*c0e0*/  @P4 STG.E desc[UR24][R6.64], R9 ;  /* 0x0000000906004986 */ /* 0x0003e4000c101918 */
.L_x_291:
[----:B------:R-:W-:-:S04]  /*c0f0*/  VOTE.ANY R16, PT, P2 ;  /* 0x0000000000107806 */ /* 0x000fc800010e0100 */
[----:B------:R-:W-:-:S13]  /*c100*/  ISETP.NE.AND P4, PT, R16, RZ, PT ;  /* 0x000000ff1000720c */ /* 0x000fda0003f85270 */
[----:B------:R-:W-:Y:S05]  /*c110*/  @!P4 BRA `(.L_x_294) ;  /* 0x000000000068c947 */ /* 0x000fea0003800000 */
[----:B------:R2:W5:Y:S01]  /*c120*/  LDL R17, [R1+0x74] ;  /* 0x0000740001117983 */ /* 0x0005620000100800 */
[----:B------:R-:W-:Y:S01]  /*c130*/  ISETP.NE.AND P4, PT, R4, RZ, PT ;  /* 0x000000ff0400720c */ /* 0x000fe20003f85270 */
[----:B------:R-:W-:-:S12]  /*c140*/  BSSY B0, `(.L_x_295) ;  /* 0x0000010000007945 */ /* 0x000fd80003800000 */
[----:B--2---:R-:W-:Y:S05]  /*c150*/  @P4 BRA `(.L_x_296) ;  /* 0x0000000000384947 */ /* 0x004fea0003800000 */
[----:B-1----:R-:W1:Y:S01]  /*c160*/  S2R R7, SR_LANEID ;  /* 0x0000000000077919 */ /* 0x002e620000000000 */
[----:B------:R-:W-:Y:S01]  /*c170*/  VOTEU.ANY UR5, UPT, PT ;  /* 0x0000000000057886 */ /* 0x000fe200038e0100 */
[----:B------:R-:W-:Y:S01]  /*c180*/  POPC R6, R16 ;  /* 0x0000001000067309 */ /* 0x000fe20000000000 */
[----:B------:R-:W-:Y:S01]  /*c190*/  UPOPC UR18, UR5 ;  /* 0x00000005001272bf */ /* 0x000fe20008000000 */
[----:B0-----:R-:W0:Y:S06]  /*c1a0*/  S2R R15, SR_LTMASK ;  /* 0x00000000000f7919 */ /* 0x001e2c0000003900 */
[----:B------:R-:W1:Y:S02]  /*c1b0*/  FLO.U32 R8, UR5 ;  /* 0x0000000500087d00 */ /* 0x000e6400080e0000 */
[----:B-1----:R-:W-:Y:S01]  /*c1c0*/  ISETP.EQ.U32.AND P4, PT, R8, R7, PT ;  /* 0x000000070800720c */ /* 0x002fe20003f82070 */
[----:B------:R-:W-:Y:S01]  /*c1d0*/  IMAD R7, R6, UR18, RZ ;  /* 0x0000001206077c24 */ /* 0x000fe2000f8e02ff */
[----:B0-----:R-:W-:-:S06]  /*c1e0*/  LOP3.LUT R15, R15, UR5, RZ, 0xc0, !PT ;  /* 0x000000050f0f7c12 */ /* 0x001fcc000f8ec0ff */
[----:B------:R-:W0:Y:S05]  /*c1f0*/  POPC R15, R15 ;  /* 0x0000000f000f7309 */ /* 0x000e2a0000000000 */
[----:B------:R-:W1:Y:S04]  /*c200*/  @P4 ATOMS.ADD R7, [UR6+0x7ff0], R7 ;  /* 0x007ff007ff07498c */ /* 0x000e680008000006 */
[----:B-1----:R-:W0:Y:S02]  /*c210*/  SHFL.IDX PT, R13, R7, R8, 0x1f ;  /* 0x00001f08070d7589 */ /* 0x002e2400000e0000 */
[----:B0----5:R-:W-:-:S05]  /*c220*/  IMAD R17, R6, R15, R13 ;  /* 0x0000000f06117224 */ /* 0x021fca00078e020d */
[----:B------:R2:W-:Y:S02]  /*c230*/  STL [R1+0x74], R17 ;  /* 0x0000741101007387 */ /* 0x0005e40000100800 */
.L_x_296:
[----:B------:R-:W-:Y:S05]  /*c240*/  BSYNC B0 ;  /* 0x0000000000007941 */ /* 0x000fea0003800000 */
.L_x_295:
[----:B-----5:R-:W3:Y:S01]  /*c250*/  SHFL.IDX PT, R8, R17, RZ, 0x1f ;  /* 0x00001fff11087589 */ /* 0x020ee200000e0000 */
[----:B-1----:R-:W-:-:S04]  /*c260*/  LOP3.LUT R6, R16, R5, RZ, 0x30, !PT ;  /* 0x0000000510067212 */ /* 0x002fc800078e30ff */
[----:B------:R-:W3:Y:S02]  /*c270*/  POPC R7, R6 ;  /* 0x0000000600077309 */ /* 0x000ee40000000000 */
[----:B---3--:R-:W-:-:S05]  /*c280*/  IMAD.IADD R7, R8, 0x1, R7 ;  /* 0x0000000108077824 */ /* 0x008fca00078e0207 */
[----:B------:R-:W-:-:S13]  /*c290*/  ISETP.GT.OR P2, PT, R7, 0xe7b, !P2 ;  /* 0x00000e7b0700780c */ /* 0x000fda0005744670 */
[----:B------:R-:W-:-:S05]  /*c2a0*/  @!P2 LEA R16, R7, UR6, 0x2 ;  /* 0x000000060710ac11 */ /* 0x000fca000f8e10ff */
[----:B------:R3:W-:Y:S02]  /*c2b0*/  @!P2 STS [R16+0xc00], R9 ;  /* 0x000c00091000a388 */ /* 0x0007e40000000800 */
.L_x_294:
[----:B-1----:R-:W-:Y:S01]  /*c2c0*/  LOP3.LUT R6, R10, 0xffff, RZ, 0xc0, !PT ;  /* 0x0000ffff0a067812 */ /* 0x002fe200078ec0ff */
[----:B0-----:R-:W-:Y:S01]  /*c2d0*/  VIADD R15, R9, 0x1 ;  /* 0x00000001090f7836 */ /* 0x001fe20000000000 */
[----:B------:R-:W-:Y:S02]  /*c2e0*/  SEL R13, RZ, 0x2, P0 ;  /* 0x00000002ff0d7807 */ /* 0x000fe40000000000 */
[----:B------:R-:W-:-:S04]  /*c2f0*/  SEL R6, R6, RZ, !P0 ;  /* 0x000000ff06067207 */ /* 0x000fc80004000000 */
[CC--:B------:R-:W-:Y:S02]  /*c300*/  ISETP.GT.U32.AND P4, PT, R6.reuse, R11.reuse, !P0 ;  /* 0x0000000b0600720c */ /* 0x0c0fe40004784070 */
[----:B------:R-:W-:-:S11]  /*c310*/  ISETP.EQ.AND P2, PT, R6, R11, !P0 ;  /* 0x0000000b0600720c */ /* 0x000fd60004742270 */
[----:B------:R-:W-:-:S04]  /*c320*/  VOTE.ANY R18, PT, P4 ;  /* 0x0000000000127806 */ /* 0x000fc800020e0100 */
[----:B------:R-:W-:-:S13]  /*c330*/  ISETP.NE.AND P5, PT, R18, RZ, PT ;  /* 0x000000ff1200720c */ /* 0x000fda0003fa5270 */
[----:B------:R-:W-:Y:S05]  /*c340*/  @!P5 BRA `(.L_x_297) ;  /* 0x000000000060d947 */ /* 0x000fea0003800000 */
[----:B------:R-:W-:Y:S01]  /*c350*/  ISETP.NE.AND P5, PT, R4, RZ, PT ;  /* 0x000000ff0400720c */ /* 0x000fe20003fa5270 */
[----:B------:R-:W-:-:S12]  /*c360*/  BSSY B0, `(.L_x_298) ;  /* 0x000000f000007945 */ /* 0x000fd80003800000 */
[----:B------:R-:W-:Y:S05]  /*c370*/  @P5 BRA `(.L_x_299) ;  /* 0x0000000000345947 */ /* 0x000fea0003800000 */
[----:B------:R-:W0:Y:S01]  /*c380*/  S2R R6, SR_LANEID ;  /* 0x0000000000067919 */ /* 0x000e220000000000 */
[----:B------:R-:W-:Y:S01]  /*c390*/  VOTEU.ANY UR5, UPT, PT ;  /* 0x0000000000057886 */ /* 0x000fe200038e0100 */
[----:B------:R-:W-:Y:S01]  /*c3a0*/  POPC R3, R18 ;  /* 0x0000001200037309 */ /* 0x000fe20000000000 */
[----:B------:R-:W-:Y:S01]  /*c3b0*/  UPOPC UR18, UR5 ;  /* 0x00000005001272bf */ /* 0x000fe20008000000 */
[----:B--2---:R-:W1:Y:S06]  /*c3c0*/  S2R R17, SR_LTMASK ;  /* 0x0000000000117919 */ /* 0x004e6c0000003900 */
[----:B------:R-:W0:Y:S02]  /*c3d0*/  FLO.U32 R7, UR5 ;  /* 0x0000000500077d00 */ /* 0x000e2400080e0000 */
[----:B0-----:R-:W-:Y:S01]  /*c3e0*/  ISETP.EQ.U32.AND P5, PT, R7, R6, PT ;  /* 0x000000060700720c */ /* 0x001fe20003fa2070 */
[----:B------:R-:W-:Y:S01]  /*c3f0*/  IMAD R6, R3, UR18, RZ ;  /* 0x0000001203067c24 */ /* 0x000fe2000f8e02ff */
[----:B-1----:R-:W-:-:S06]  /*c400*/  LOP3.LUT R17, R17, UR5, RZ, 0xc0, !PT ;  /* 0x0000000511117c12 */ /* 0x002fcc000f8ec0ff */
[----:B------:R-:W0:Y:S05]  /*c410*/  POPC R17, R17 ;  /* 0x0000001100117309 */ /* 0x000e2a0000000000 */
[----:B------:R-:W3:Y:S04]  /*c420*/  @P5 ATOMS.ADD R6, [UR6+0x7fe4], R6 ;  /* 0x007fe406ff06598c */ /* 0x000ee80008000006 */
[----:B---3--:R-:W0:Y:S02]  /*c430*/  SHFL.IDX PT, R16, R6, R7, 0x1f ;  /* 0x00001f0706107589 */ /* 0x008e2400000e0000 */
[----:B0-----:R-:W-:-:S07]  /*c440*/  IMAD R3, R3, R17, R16 ;  /* 0x0000001103037224 */ /* 0x001fce00078e0210 */
.L_x_299:
[----:B------:R-:W-:Y:S05]  /*c450*/  BSYNC B0 ;  /* 0x0000000000007941 */ /* 0x000fea0003800000 */
.L_x_298:
[----:B------:R-:W0:Y:S01]  /*c460*/  SHFL.IDX PT, R3, R3, RZ, 0x1f ;  /* 0x00001fff03037589 */ /* 0x000e2200000e0000 */
[----:B---3--:R-:W-:Y:S01]  /*c470*/  @P4 LOP3.LUT R16, R18, R5, RZ, 0x30, !PT ;  /* 0x0000000512104212 */ /* 0x008fe200078e30ff */
[----:B------:R-:W-:-:S05]  /*c480*/  IMAD.MOV.U32 R7, RZ, RZ, 0x4 ;  /* 0x00000004ff077424 */ /* 0x000fca00078e00ff */
[----:B------:R-:W0:Y:S02]  /*c490*/  @P4 POPC R16, R16 ;  /* 0x0000001000104309 */ /* 0x000e240000000000 */
[----:B0-----:R-:W-:-:S04]  /*c4a0*/  @P4 IMAD.IADD R6, R3, 0x1, R16 ;  /* 0x0000000103064824 */ /* 0x001fc800078e0210 */
[----:B------:R-:W-:-:S05]  /*c4b0*/  @P4 IMAD.WIDE R6, R6, R7, UR14 ;  /* 0x0000000e06064e25 */ /* 0x000fca000f8e0207 */
[----:B------:R0:W-:Y:S02]  /*c4c0*/  @P4 STG.E desc[UR24][R6.64], R15 ;  /* 0x0000000f06004986 */ /* 0x0001e4000c101918 */
.L_x_297:
[----:B------:R-:W-:-:S04]  /*c4d0*/  VOTE.ANY R18, PT, P2 ;  /* 0x0000000000127806 */ /* 0x000fc800010e0100 */
[----:B------:R-:W-:-:S13]  /*c4e0*/  ISETP.NE.AND P4, PT, R18, RZ, PT ;  /* 0x000000ff1200720c */ /* 0x000fda0003f85270 */
[----:B------:R-:W-:Y:S05]  /*c4f0*/  @!P4 BRA `(.L_x_300) ;  /* 0x000000000060c947 */ /* 0x000fea0003800000 */
[----:B------:R-:W-:Y:S01]  /*c500*/  ISETP.NE.AND P4, PT, R4, RZ, PT ;  /* 0x000000ff0400720c */ /* 0x000fe20003f85270 */
[----:B------:R-:W-:-:S12]  /*c510*/  BSSY B0, `(.L_x_301) ;  /* 0x000000f000007945 */ /* 0x000fd80003800000 */
[----:B------:R-:W-:Y:S05]  /*c520*/  @P4 BRA `(.L_x_302) ;  /* 0x0000000000344947 */ /* 0x000fea0003800000 */
[----:B0-----:R-:W0:Y:S01]  /*c530*/  S2R R6, SR_LANEID ;  /* 0x0000000000067919 */ /* 0x001e220000000000 */
[----:B------:R-:W-:Y:S01]  /*c540*/  VOTEU.ANY UR5, UPT, PT ;  /* 0x0000000000057886 */ /* 0x000fe200038e0100 */
[----:B------:R-:W-:Y:S01]  /*c550*/  POPC R8, R18 ;  /* 0x0000001200087309 */ /* 0x000fe20000000000 */
[----:B------:R-:W-:Y:S01]  /*c560*/  UPOPC UR18, UR5 ;  /* 0x00000005001272bf */ /* 0x000fe20008000000 */
[----:B---3--:R-:W1:Y:S06]  /*c570*/  S2R R16, SR_LTMASK ;  /* 0x0000000000107919 */ /* 0x008e6c0000003900 */
[----:B------:R-:W0:Y:S02]  /*c580*/  FLO.U32 R7, UR5 ;  /* 0x0000000500077d00 */ /* 0x000e2400080e0000 */
[----:B0-----:R-:W-:Y:S01]  /*c590*/  ISETP.EQ.U32.AND P4, PT, R7, R6, PT ;  /* 0x000000060700720c */ /* 0x001fe20003f82070 */
[----:B------:R-:W-:Y:S01]  /*c5a0*/  IMAD R6, R8, UR18, RZ ;  /* 0x0000001208067c24 */ /* 0x000fe2000f8e02ff */
[----:B-1----:R-:W-:-:S06]  /*c5b0*/  LOP3.LUT R16, R16, UR5, RZ, 0xc0, !PT ;  /* 0x0000000510107c12 */ /* 0x002fcc000f8ec0ff */
[----:B------:R-:W0:Y:S05]  /*c5c0*/  POPC R16, R16 ;  /* 0x0000001000107309 */ /* 0x000e2a0000000000 */
[----:B------:R-:W1:Y:S04]  /*c5d0*/  @P4 ATOMS.ADD R6, [UR6+0x7ff0], R6 ;  /* 0x007ff006ff06498c */ /* 0x000e680008000006 */
[----:B-1----:R-:W0:Y:S02]  /*c5e0*/  SHFL.IDX PT, R7, R6, R7, 0x1f ;  /* 0x00001f0706077589 */ /* 0x002e2400000e0000 */
[----:B0-----:R-:W-:-:S07]  /*c5f0*/  IMAD R8, R8, R16, R7 ;  /* 0x0000001008087224 */ /* 0x001fce00078e0207 */
.L_x_302:
[----:B------:R-:W-:Y:S05]  /*c600*/  BSYNC B0 ;  /* 0x0000000000007941 */ /* 0x000fea0003800000 */
.L_x_301:
[----:B------:R-:W1:Y:S01]  /*c610*/  SHFL.IDX PT, R8, R8, RZ, 0x1f ;  /* 0x00001fff08087589 */ /* 0x000e6200000e0000 */
[----:B0-----:R-:W-:-:S04]  /*c620*/  LOP3.LUT R6, R18, R5, RZ, 0x30, !PT ;  /* 0x0000000512067212 */ /* 0x001fc800078e30ff */
[----:B------:R-:W1:Y:S02]  /*c630*/  POPC R7, R6 ;  /* 0x0000000600077309 */ /* 0x000e640000000000 */
[----:B-1----:R-:W-:-:S05]  /*c640*/  IMAD.IADD R7, R8, 0x1, R7 ;  /* 0x0000000108077824 */ /* 0x002fca00078e0207 */
[----:B------:R-:W-:-:S13]  /*c650*/  ISETP.GT.OR P2, PT, R7, 0xe7b, !P2 ;  /* 0x00000e7b0700780c */ /* 0x000fda0005744670 */
[----:B---3--:R-:W-:-:S05]  /*c660*/  @!P2 LEA R16, R7, UR6, 0x2 ;  /* 0x000000060710ac11 */ /* 0x008fca000f8e10ff */
[----:B------:R1:W-:Y:S02]  /*c670*/  @!P2 STS [R16+0xc00], R15 ;  /* 0x000c000f1000a388 */ /* 0x0003e40000000800 */
.L_x_300:
[----:B------:R-:W-:Y:S01]  /*c680*/  BSSY B0, `(.L_x_303) ;  /* 0x0000006000007945 */ /* 0x000fe20003800000 */
[----:B0-----:R-:W-:-:S03]  /*c690*/  IMAD.MOV.U32 R6, RZ, RZ, RZ ;  /* 0x000000ffff067224 */ /* 0x001fc600078e00ff */
[----:B------:R-:W-:Y:S05]  /*c6a0*/  @P3 BRA `(.L_x_304) ;  /* 0x00000000000c3947 */ /* 0x000fea0003800000 */
[----:B------:R-:W-:-:S06]  /*c6b0*/  LEA R6, R13, UR10, 0x1 ;  /* 0x0000000a0d067c11 */ /* 0x000fcc000f8e08ff */
[----:B------:R-:W5:Y:S01]  /*c6c0*/  LDL.U16 R6, [R6] ;  /* 0x0000000006067983 */ /* 0x000f620000100400 */
[----:B------:R-:W-:-:S07]  /*c6d0*/  VIADD R13, R13, 0x1 ;  /* 0x000000010d0d7836 */ /* 0x000fce0000000000 */
.L_x_304:
[----:B------:R-:W-:Y:S05]  /*c6e0*/  BSYNC B0 ;  /* 0x0000000000007941 */ /* 0x000fea0003800000 */
.L_x_303:
[CC--:B-----5:R-:W-:Y:S01]  /*c6f0*/  ISETP.GT.U32.AND P4, PT, R6.reuse, R11.reuse, !P0 ;  /* 0x0000000b0600720c */ /* 0x0e0fe20004784070 */
[----:B-1----:R-:W-:Y:S01]  /*c700*/  VIADD R15, R9, 0x2 ;  /* 0x00000002090f7836 */ /* 0x002fe20000000000 */
        /* <DEDUP_REMOVED lines=20> */
.L_x_307:
[----:B------:R-:W-:Y:S05]  /*c850*/  BSYNC B0 ;  /* 0x0000000000007941 */ /* 0x000fea0003800000 */
.L_x_306:
[----:B------:R-:W0:Y:S01]  /*c860*/  SHFL.IDX PT, R3, R3, RZ, 0x1f ;  /* 0x00001fff03037589 */ /* 0x000e2200000e0000 */
[----:B---3--:R-:W-:Y:S01]  /*c870*/  @P4 LOP3.LUT R16, R18, R5, RZ, 0x30, !PT ;  /* 0x0000000512104212 */ /* 0x008fe200078e30ff */
[----:B------:R-:W-:-:S05]  /*c880*/  IMAD.MOV.U32 R7, RZ, RZ, 0x4 ;  /* 0x00000004ff077424 */ /* 0x000fca00078e00ff */
[----:B------:R-:W0:Y:S02]  /*c890*/  @P4 POPC R16, R16 ;  /* 0x0000001000104309 */ /* 0x000e240000000000 */
[----:B0-----:R-:W-:-:S04]  /*c8a0*/  @P4 IMAD.IADD R6, R3, 0x1, R16 ;  /* 0x0000000103064824 */ /* 0x001fc800078e0210 */
[----:B------:R-:W-:-:S05]  /*c8b0*/  @P4 IMAD.WIDE R6, R6, R7, UR14 ;  /* 0x0000000e06064e25 */ /* 0x000fca000f8e0207 */
[----:B------:R0:W-:Y:S02]  /*c8c0*/  @P4 STG.E desc[UR24][R6.64], R15 ;  /* 0x0000000f06004986 */ /* 0x0001e4000c101918 */
.L_x_305:
        /* <DEDUP_REMOVED lines=19> */
.L_x_310:
[----:B------:R-:W-:Y:S05]  /*ca00*/  BSYNC B0 ;  /* 0x0000000000007941 */ /* 0x000fea0003800000 */
.L_x_309:
[----:B------:R-:W1:Y:S01]  /*ca10*/  SHFL.IDX PT, R8, R8, RZ, 0x1f ;  /* 0x00001fff08087589 */ /* 0x000e6200000e0000 */
[----:B0-----:R-:W-:-:S04]  /*ca20*/  LOP3.LUT R6, R18, R5, RZ, 0x30, !PT ;  /* 0x0000000512067212 */ /* 0x001fc800078e30ff */
[----:B------:R-:W1:Y:S02]  /*ca30*/  POPC R7, R6 ;  /* 0x0000000600077309 */ /* 0x000e640000000000 */
[----:B-1----:R-:W-:-:S05]  /*ca40*/  IMAD.IADD R7, R8, 0x1, R7 ;  /* 0x0000000108077824 */ /* 0x002fca00078e0207 */
[----:B------:R-:W-:-:S13]  /*ca50*/  ISETP.GT.OR P2, PT, R7, 0xe7b, !P2 ;  /* 0x00000e7b0700780c */ /* 0x000fda0005744670 */
[----:B---3--:R-:W-:-:S05]  /*ca60*/  @!P2 LEA R16, R7, UR6, 0x2 ;  /* 0x000000060710ac11 */ /* 0x008fca000f8e10ff */
[----:B------:R1:W-:Y:S02]  /*ca70*/  @!P2 STS [R16+0xc00], R15 ;  /* 0x000c000f1000a388 */ /* 0x0003e40000000800 */
.L_x_308:
[----:B------:R-:W-:Y:S01]  /*ca80*/  BSSY B0, `(.L_x_311) ;  /* 0x0000006000007945 */ /* 0x000fe20003800000 */
[----:B0-----:R-:W-:-:S03]  /*ca90*/  IMAD.MOV.U32 R6, RZ, RZ, RZ ;  /* 0x000000ffff067224 */ /* 0x001fc600078e00ff */
[----:B------:R-:W-:Y:S05]  /*caa0*/  @P3 BRA `(.L_x_312) ;  /* 0x00000000000c3947 */ /* 0x000fea0003800000 */
[----:B------:R-:W-:-:S06]  /*cab0*/  LEA R6, R13, UR10, 0x1 ;  /* 0x0000000a0d067c11 */ /* 0x000fcc000f8e08ff */
[----:B------:R-:W5:Y:S01]  /*cac0*/  LDL.U16 R6, [R6] ;  /* 0x0000000006067983 */ /* 0x000f620000100400 */
[----:B------:R-:W-:-:S07]  /*cad0*/  VIADD R13, R13, 0x1 ;  /* 0x000000010d0d7836 */ /* 0x000fce0000000000 */
.L_x_312:
[----:B------:R-:W-:Y:S05]  /*cae0*/  BSYNC B0 ;  /* 0x0000000000007941 */ /* 0x000fea0003800000 */
.L_x_311:
        /* <DEDUP_REMOVED lines=22> */
.L_x_315:
[----:B------:R-:W-:Y:S05]  /*cc50*/  BSYNC B0 ;  /* 0x0000000000007941 */ /* 0x000fea0003800000 */
.L_x_314:
[----:B------:R-:W0:Y:S01]  /*cc60*/  SHFL.IDX PT, R3, R3, RZ, 0x1f ;  /* 0x00001fff03037589 */ /* 0x000e2200000e0000 */
[----:B---3--:R-:W-:Y:S01]  /*cc70*/  @P3 LOP3.LUT R16, R18, R5, RZ, 0x30, !PT ;  /* 0x0000000512103212 */ /* 0x008fe200078e30ff */
[----:B------:R-:W-:-:S05]  /*cc80*/  IMAD.MOV.U32 R7, RZ, RZ, 0x4 ;  /* 0x00000004ff077424 */ /* 0x000fca00078e00ff */
[----:B------:R-:W0:Y:S02]  /*cc90*/  @P3 POPC R16, R16 ;  /* 0x0000001000103309 */ /* 0x000e240000000000 */
[----:B0-----:R-:W-:-:S04]  /*cca0*/  @P3 IMAD.IADD R6, R3, 0x1, R16 ;  /* 0x0000000103063824 */ /* 0x001fc800078e0210 */
[----:B------:R-:W-:-:S05]  /*ccb0*/  @P3 IMAD.WIDE R6, R6, R7, UR14 ;  /* 0x0000000e06063e25 */ /* 0x000fca000f8e0207 */
[----:B------:R0:W-:Y:S02]  /*ccc0*/  @P3 STG.E desc[UR24][R6.64], R15 ;  /* 0x0000000f06003986 */ /* 0x0001e4000c101918 */
.L_x_313:
        /* <DEDUP_REMOVED lines=19> */
.L_x_318:
[----:B------:R-:W-:Y:S05]  /*ce00*/  BSYNC B0 ;  /* 0x0000000000007941 */ /* 0x000fea0003800000 */
.L_x_317:
[----:B------:R-:W1:Y:S01]  /*ce10*/  SHFL.IDX PT, R8, R8, RZ, 0x1f ;  /* 0x00001fff08087589 */ /* 0x000e6200000e0000 */
[----:B0-----:R-:W-:-:S04]  /*ce20*/  LOP3.LUT R6, R18, R5, RZ, 0x30, !PT ;  /* 0x0000000512067212 */ /* 0x001fc800078e30ff */
[----:B------:R-:W1:Y:S02]  /*ce30*/  POPC R7, R6 ;  /* 0x0000000600077309 */ /* 0x000e640000000000 */
[----:B-1----:R-:W-:-:S05]  /*ce40*/  IMAD.IADD R7, R8, 0x1, R7 ;  /* 0x0000000108077824 */ /* 0x002fca00078e0207 */
[----:B------:R-:W-:-:S13]  /*ce50*/  ISETP.GT.OR P0, PT, R7, 0xe7b, !P0 ;  /* 0x00000e7b0700780c */ /* 0x000fda0004704670 */
[----:B---3--:R-:W-:-:S05]  /*ce60*/  @!P0 LEA R16, R7, UR6, 0x2 ;  /* 0x0000000607108c11 */ /* 0x008fca000f8e10ff */
[----:B------:R1:W-:Y:S02]  /*ce70*/  @!P0 STS [R16+0xc00], R15 ;  /* 0x000c000f10008388 */ /* 0x0003e40000000800 */
.L_x_316:
[----:B------:R-:W-:-:S04]  /*ce80*/  UIADD3 UR5, UPT, UPT, UR22, 0x3ff, URZ ;  /* 0x000003ff16057890 */ /* 0x000fc8000fffe0ff */
[----:B------:R-:W-:-:S04]  /*ce90*/  ULOP3.LUT UR5, UR5, 0x3c00, URZ, 0xc0, !UPT ;  /* 0x00003c0005057892 */ /* 0x000fc8000f8ec0ff */
[----:B------:R-:W-:-:S09]  /*cea0*/  UISETP.NE.AND UP0, UPT, UR5, 0x400, UPT ;  /* 0x000004000500788c */ /* 0x000fd2000bf05270 */
[----:B------:R-:W-:Y:S05]  /*ceb0*/  BRA.U !UP0, `(.L_x_319) ;  /* 0x00000011080c7547 */ /* 0x000fea000b800000 */
[----:B0-----:R-:W-:Y:S01]  /*cec0*/  LOP3.LUT R6, R12, 0x400, RZ, 0xfc, !PT ;  /* 0x000004000c067812 */ /* 0x001fe200078efcff */
[----:B------:R-:W-:Y:S03]  /*ced0*/  BSSY B0, `(.L_x_320) ;  /* 0x0000008000007945 */ /* 0x000fe60003800000 */
[C---:B------:R-:W-:Y:S02]  /*cee0*/  ISETP.GE.U32.AND P3, PT, R6.reuse, UR22, PT ;  /* 0x0000001606007c0c */ /* 0x040fe4000bf66070 */
[----:B------:R-:W-:Y:S01]  /*cef0*/  ISETP.GE.U32.AND P0, PT, R6, UR22, PT ;  /* 0x0000001606007c0c */ /* 0x000fe2000bf06070 */
[----:B------:R-:W-:-:S10]  /*cf00*/  IMAD.MOV.U32 R6, RZ, RZ, RZ ;  /* 0x000000ffff067224 */ /* 0x000fd400078e00ff */
[----:B------:R-:W-:Y:S05]  /*cf10*/  @P3 BRA `(.L_x_321) ;  /* 0x00000000000c3947 */ /* 0x000fea0003800000 */
[----:B------:R-:W-:-:S06]  /*cf20*/  LEA R6, R13, UR10, 0x1 ;  /* 0x0000000a0d067c11 */ /* 0x000fcc000f8e08ff */
[----:B------:R-:W5:Y:S01]  /*cf30*/  LDL.U16 R6, [R6] ;  /* 0x0000000006067983 */ /* 0x000f620000100400 */
[----:B------:R-:W-:-:S07]  /*cf40*/  VIADD R13, R13, 0x1 ;  /* 0x000000010d0d7836 */ /* 0x000fce0000000000 */
.L_x_321:
[----:B------:R-:W-:Y:S05]  /*cf50*/  BSYNC B0 ;  /* 0x0000000000007941 */ /* 0x000fea0003800000 */
.L_x_320:
[-C--:B-----5:R-:W-:Y:S01]  /*cf60*/  ISETP.GT.U32.AND P4, PT, R6, R11.reuse, !P0 ;  /* 0x0000000b0600720c */ /* 0x0a0fe20004784070 */
[----:B-1----:R-:W-:Y:S01]  /*cf70*/  IMAD.SHL.U32 R15, R12, 0x4, RZ ;  /* 0x000000040c0f7824 */ /* 0x002fe200078e00ff */
[----:B------:R-:W-:-:S04]  /*cf80*/  ISETP.EQ.AND P2, PT, R6, R11, !P0 ;  /* 0x0000000b0600720c */ /* 0x000fc80004742270 */
[----:B------:R-:W-:-:S07]  /*cf90*/  LOP3.LUT R15, R15, 0x1000, RZ, 0xfc, !PT ;  /* 0x000010000f0f7812 */ /* 0x000fce00078efcff */
[----:B---3--:R-:W-:-:S04]  /*cfa0*/  VOTE.ANY R16, PT, P4 ;  /* 0x0000000000107806 */ /* 0x008fc800020e0100 */
        /* <DEDUP_REMOVED lines=18> */
.L_x_324:
[----:B------:R-:W-:Y:S05]  /*d0d0*/  BSYNC B0 ;  /* 0x0000000000007941 */ /* 0x000fea0003800000 */
.L_x_323:
[----:B------:R-:W0:Y:S01]  /*d0e0*/  SHFL.IDX PT, R3, R3, RZ, 0x1f ;  /* 0x00001fff03037589 */ /* 0x000e2200000e0000 */
[----:B------:R-:W-:Y:S01]  /*d0f0*/  @P4 LOP3.LUT R16, R16, R5, RZ, 0x30, !PT ;  /* 0x0000000510104212 */ /* 0x000fe200078e30ff */
[----:B------:R-:W-:-:S05]  /*d100*/  IMAD.MOV.U32 R7, RZ, RZ, 0x4 ;  /* 0x00000004ff077424 */ /* 0x000fca00078e00ff */
[----:B------:R-:W0:Y:S02]  /*d110*/  @P4 POPC R16, R16 ;  /* 0x0000001000104309 */ /* 0x000e240000000000 */
[----:B0-----:R-:W-:-:S04]  /*d120*/  @P4 IMAD.IADD R6, R3, 0x1, R16 ;  /* 0x0000000103064824 */ /* 0x001fc800078e0210 */
[----:B------:R-:W-:-:S05]  /*d130*/  @P4 IMAD.WIDE R6, R6, R7, UR14 ;  /* 0x0000000e06064e25 */ /* 0x000fca000f8e0207 */
[----:B------:R0:W-:Y:S02]  /*d140*/  @P4 STG.E desc[UR24][R6.64], R15 ;  /* 0x0000000f06004986 */ /* 0x0001e4000c101918 */
.L_x_322:
[----:B0-----:R-:W-:-:S04]  /*d150*/  VOTE.ANY R6, PT, P2 ;  /* 0x0000000000067806 */ /* 0x001fc800010e0100 */
        /* <DEDUP_REMOVED lines=15> */
[----:B------:R-:W2:Y:S04]  /*d250*/  @P4 ATOMS.ADD R7, [UR6+0x7ff0], R7 ;  /* 0x007ff007ff07498c */ /* 0x000ea80008000006 */
[----:B--2---:R-:W0:Y:S02]  /*d260*/  SHFL.IDX PT, R17, R7, R16, 0x1f ;  /* 0x00001f1007117589 */ /* 0x004e2400000e0000 */
[----:B0-----:R-:W-:-:S07]  /*d270*/  IMAD R8, R8, R18, R17 ;  /* 0x0000001208087224 */ /* 0x001fce00078e0211 */
.L_x_327:
[----:B------:R-:W-:Y:S05]  /*d280*/  BSYNC B0 ;  /* 0x0000000000007941 */ /* 0x000fea0003800000 */
.L_x_326:
[----:B------:R-:W0:Y:S01]  /*d290*/  SHFL.IDX PT, R8, R8, RZ, 0x1f ;  /* 0x00001fff08087589 */ /* 0x000e2200000e0000 */
[----:B------:R-:W-:-:S04]  /*d2a0*/  LOP3.LUT R6, R6, R5, RZ, 0x30, !PT ;  /* 0x0000000506067212 */ /* 0x000fc800078e30ff */
[----:B------:R-:W0:Y:S02]  /*d2b0*/  POPC R7, R6 ;  /* 0x0000000600077309 */ /* 0x000e240000000000 */
[----:B0-----:R-:W-:-:S05]  /*d2c0*/  IMAD.IADD R7, R8, 0x1, R7 ;  /* 0x0000000108077824 */ /* 0x001fca00078e0207 */
[----:B------:R-:W-:-:S13]  /*d2d0*/  ISETP.GT.OR P2, PT, R7, 0xe7b, !P2 ;  /* 0x00000e7b0700780c */ /* 0x000fda0005744670 */
[----:B------:R-:W-:-:S05]  /*d2e0*/  @!P2 LEA R16, R7, UR6, 0x2 ;  /* 0x000000060710ac11 */ /* 0x000fca000f8e10ff */
[----:B------:R0:W-:Y:S02]  /*d2f0*/  @!P2 STS [R16+0xc00], R15 ;  /* 0x000c000f1000a388 */ /* 0x0001e40000000800 */
.L_x_325:
[----:B------:R-:W-:Y:S01]  /*d300*/  BSSY B0, `(.L_x_328) ;  /* 0x0000006000007945 */ /* 0x000fe20003800000 */
[----:B------:R-:W-:-:S03]  /*d310*/  IMAD.MOV.U32 R6, RZ, RZ, RZ ;  /* 0x000000ffff067224 */ /* 0x000fc600078e00ff */
[----:B------:R-:W-:Y:S05]  /*d320*/  @P3 BRA `(.L_x_329) ;  /* 0x00000000000c3947 */ /* 0x000fea0003800000 */
[----:B------:R-:W-:-:S06]  /*d330*/  LEA R6, R13, UR10, 0x1 ;  /* 0x0000000a0d067c11 */ /* 0x000fcc000f8e08ff */
[----:B------:R-:W5:Y:S01]  /*d340*/  LDL.U16 R6, [R6] ;  /* 0x0000000006067983 */ /* 0x000f620000100400 */
[----:B------:R-:W-:-:S07]  /*d350*/  VIADD R13, R13, 0x1 ;  /* 0x000000010d0d7836 */ /* 0x000fce0000000000 */
.L_x_329:
[----:B------:R-:W-:Y:S05]  /*d360*/  BSYNC B0 ;  /* 0x0000000000007941 */ /* 0x000fea0003800000 */
.L_x_328:
[CC--:B-----5:R-:W-:Y:S01]  /*d370*/  ISETP.GT.U32.AND P4, PT, R6.reuse, R11.reuse, !P0 ;  /* 0x0000000b0600720c */ /* 0x0e0fe20004784070 */
[----:B0-----:R-:W-:Y:S01]  /*d380*/  VIADD R15, R9, 0x1001 ;  /* 0x00001001090f7836 */ /* 0x001fe20000000000 */
        /* <DEDUP_REMOVED lines=20> */
.L_x_332:
[----:B------:R-:W-:Y:S05]  /*d4d0*/  BSYNC B0 ;  /* 0x0000000000007941 */ /* 0x000fea0003800000 */
.L_x_331:
[----:B------:R-:W0:Y:S01]  /*d4e0*/  SHFL.IDX PT, R3, R3, RZ, 0x1f ;  /* 0x00001fff03037589 */ /* 0x000e2200000e0000 */
[----:B------:R-:W-:Y:S01]  /*d4f0*/  @P4 LOP3.LUT R16, R16, R5, RZ, 0x30, !PT ;  /* 0x0000000510104212 */ /* 0x000fe200078e30ff */
[----:B------:R-:W-:-:S05]  /*d500*/  IMAD.MOV.U32 R7, RZ, RZ, 0x4 ;  /* 0x00000004ff077424 */ /* 0x000fca00078e00ff */
[----:B------:R-:W0:Y:S02]  /*d510*/  @P4 POPC R16, R16 ;  /* 0x0000001000104309 */ /* 0x000e240000000000 */
[----:B0-----:R-:W-:-:S04]  /*d520*/  @P4 IMAD.IADD R6, R3, 0x1, R16 ;  /* 0x0000000103064824 */ /* 0x001fc800078e0210 */
[----:B------:R-:W-:-:S05]  /*d530*/  @P4 IMAD.WIDE R6, R6, R7, UR14 ;  /* 0x0000000e06064e25 */ /* 0x000fca000f8e0207 */
[----:B------:R0:W-:Y:S02]  /*d540*/  @P4 STG.E desc[UR24][R6.64], R15 ;  /* 0x0000000f06004986 */ /* 0x0001e4000c101918 */
.L_x_330:
        /* <DEDUP_REMOVED lines=19> */
.L_x_335:
[----:B------:R-:W-:Y:S05]  /*d680*/  BSYNC B0 ;  /* 0x0000000000007941 */ /* 0x000fea0003800000 */
.L_x_334:
[----:B------:R-:W0:Y:S01]  /*d690*/  SHFL.IDX PT, R8, R8, RZ, 0x1f ;  /* 0x00001fff08087589 */ /* 0x000e2200000e0000 */
[----:B------:R-:W-:-:S04]  /*d6a0*/  LOP3.LUT R6, R6, R5, RZ, 0x30, !PT ;  /* 0x0000000506067212 */ /* 0x000fc800078e30ff */
[----:B------:R-:W0:Y:S02]  /*d6b0*/  POPC R7, R6 ;  /* 0x0000000600077309 */ /* 0x000e240000000000 */
[----:B0-----:R-:W-:-:S05]  /*d6c0*/  IMAD.IADD R7, R8, 0x1, R7 ;  /* 0x0000000108077824 */ /* 0x001fca00078e0207 */
[----:B------:R-:W-:-:S13]  /*d6d0*/  ISETP.GT.OR P2, PT, R7, 0xe7b, !P2 ;  /* 0x00000e7b0700780c */ /* 0x000fda0005744670 */
[----:B------:R-:W-:-:S05]  /*d6e0*/  @!P2 LEA R16, R7, UR6, 0x2 ;  /* 0x000000060710ac11 */ /* 0x000fca000f8e10ff */
[----:B------:R0:W-:Y:S02]  /*d6f0*/  @!P2 STS [R16+0xc00], R15 ;  /* 0x000c000f1000a388 */ /* 0x0001e40000000800 */
.L_x_333:
[----:B------:R-:W-:Y:S01]  /*d700*/  BSSY B0, `(.L_x_336) ;  /* 0x0000006000007945 */ /* 0x000fe20003800000 */
[----:B------:R-:W-:-:S03]  /*d710*/  IMAD.MOV.U32 R6, RZ, RZ, RZ ;  /* 0x000000ffff067224 */ /* 0x000fc600078e00ff */
[----:B------:R-:W-:Y:S05]  /*d720*/  @P3 BRA `(.L_x_337) ;  /* 0x00000000000c3947 */ /* 0x000fea0003800000 */
[----:B------:R-:W-:-:S06]  /*d730*/  LEA R6, R13, UR10, 0x1 ;  /* 0x0000000a0d067c11 */ /* 0x000fcc000f8e08ff */
[----:B------:R-:W5:Y:S01]  /*d740*/  LDL.U16 R6, [R6] ;  /* 0x0000000006067983 */ /* 0x000f620000100400 */
[----:B------:R-:W-:-:S07]  /*d750*/  VIADD R13, R13, 0x1 ;  /* 0x000000010d0d7836 */ /* 0x000fce0000000000 */
.L_x_337:
[----:B------:R-:W-:Y:S05]  /*d760*/  BSYNC B0 ;  /* 0x0000000000007941 */ /* 0x000fea0003800000 */
.L_x_336:
        /* <DEDUP_REMOVED lines=22> */
.L_x_340:
[----:B------:R-:W-:Y:S05]  /*d8d0*/  BSYNC B0 ;  /* 0x0000000000007941 */ /* 0x000fea0003800000 */
.L_x_339:
[----:B------:R-:W0:Y:S01]  /*d8e0*/  SHFL.IDX PT, R3, R3, RZ, 0x1f ;  /* 0x00001fff03037589 */ /* 0x000e2200000e0000 */
[----:B------:R-:W-:Y:S01]  /*d8f0*/  @P4 LOP3.LUT R16, R16, R5, RZ, 0x30, !PT ;  /* 0x0000000510104212 */ /* 0x000fe200078e30ff */
[----:B------:R-:W-:-:S05]  /*d900*/  IMAD.MOV.U32 R7, RZ, RZ, 0x4 ;  /* 0x00000004ff077424 */ /* 0x000fca00078e00ff */
[----:B------:R-:W0:Y:S02]  /*d910*/  @P4 POPC R16, R16 ;  /* 0x0000001000104309 */ /* 0x000e240000000000 */
[----:B0-----:R-:W-:-:S04]  /*d920*/  @P4 IMAD.IADD R6, R3, 0x1, R16 ;  /* 0x0000000103064824 */ /* 0x001fc800078e0210 */
[----:B------:R-:W-:-:S05]  /*d930*/  @P4 IMAD.WIDE R6, R6, R7, UR14 ;  /* 0x0000000e06064e25 */ /* 0x000fca000f8e0207 */
[----:B------:R0:W-:Y:S02]  /*d940*/  @P4 STG.E desc[UR24][R6.64], R15 ;  /* 0x0000000f06004986 */ /* 0x0001e4000c101918 */
.L_x_338:
        /* <DEDUP_REMOVED lines=19> */
.L_x_343:
[----:B------:R-:W-:Y:S05]  /*da80*/  BSYNC B0 ;  /* 0x0000000000007941 */ /* 0x000fea0003800000 */
.L_x_342:
[----:B------:R-:W0:Y:S01]  /*da90*/  SHFL.IDX PT, R8, R8, RZ, 0x1f ;  /* 0x00001fff08087589 */ /* 0x000e2200000e0000 */
[----:B------:R-:W-:-:S04]  /*daa0*/  LOP3.LUT R6, R6, R5, RZ, 0x30, !PT ;  /* 0x0000000506067212 */ /* 0x000fc800078e30ff */
[----:B------:R-:W0:Y:S02]  /*dab0*/  POPC R7, R6 ;  /* 0x0000000600077309 */ /* 0x000e240000000000 */
[----:B0-----:R-:W-:-:S05]  /*dac0*/  IMAD.IADD R7, R8, 0x1, R7 ;  /* 0x0000000108077824 */ /* 0x001fca00078e0207 */
[----:B------:R-:W-:-:S13]  /*dad0*/  ISETP.GT.OR P2, PT, R7, 0xe7b, !P2 ;  /* 0x00000e7b0700780c */ /* 0x000fda0005744670 */
[----:B------:R-:W-:-:S05]  /*dae0*/  @!P2 LEA R16, R7, UR6, 0x2 ;  /* 0x000000060710ac11 */ /* 0x000fca000f8e10ff */
[----:B------:R0:W-:Y:S02]  /*daf0*/  @!P2 STS [R16+0xc00], R15 ;  /* 0x000c000f1000a388 */ /* 0x0001e40000000800 */
.L_x_341:
[----:B------:R-:W-:Y:S01]  /*db00*/  BSSY B0, `(.L_x_344) ;  /* 0x0000005000007945 */ /* 0x000fe20003800000 */
[----:B------:R-:W-:-:S03]  /*db10*/  IMAD.MOV.U32 R6, RZ, RZ, RZ ;  /* 0x000000ffff067224 */ /* 0x000fc600078e00ff */
[----:B------:R-:W-:Y:S05]  /*db20*/  @P3 BRA `(.L_x_345) ;  /* 0x0000000000083947 */ /* 0x000fea0003800000 */
[----:B------:R-:W-:-:S06]  /*db30*/  LEA R6, R13, UR10, 0x1 ;  /* 0x0000000a0d067c11 */ /* 0x000fcc000f8e08ff */
[----:B------:R-:W5:Y:S02]  /*db40*/  LDL.U16 R6, [R6] ;  /* 0x0000000006067983 */ /* 0x000f640000100400 */
.L_x_345:
[----:B------:R-:W-:Y:S05]  /*db50*/  BSYNC B0 ;  /* 0x0000000000007941 */ /* 0x000fea0003800000 */
.L_x_344:
[CC--:B-----5:R-:W-:Y:S02]  /*db60*/  ISETP.GT.U32.AND P3, PT, R6.reuse, R11.reuse, !P0 ;  /* 0x0000000b0600720c */ /* 0x0e0fe40004764070 */
[----:B------:R-:W-:Y:S01]  /*db70*/  ISETP.EQ.AND P0, PT, R6, R11, !P0 ;  /* 0x0000000b0600720c */ /* 0x000fe20004702270 */
[----:B------:R-:W-:-:S10]  /*db80*/  VIADD R11, R9, 0x1003 ;  /* 0x00001003090b7836 */ /* 0x000fd40000000000 */
        /* <DEDUP_REMOVED lines=19> */
.L_x_348:
[----:B------:R-:W-:Y:S05]  /*dcc0*/  BSYNC B0 ;  /* 0x0000000000007941 */ /* 0x000fea0003800000 */
.L_x_347:
[----:B------:R-:W0:Y:S01]  /*dcd0*/  SHFL.IDX PT, R6, R3, RZ, 0x1f ;  /* 0x00001fff03067589 */ /* 0x000e2200000e0000 */
[----:B------:R-:W-:Y:S01]  /*dce0*/  @P3 LOP3.LUT R16, R16, R5, RZ, 0x30, !PT ;  /* 0x0000000510103212 */ /* 0x000fe200078e30ff */
[----:B------:R-:W-:-:S03]  /*dcf0*/  IMAD.MOV.U32 R13, RZ, RZ, 0x4 ;  /* 0x00000004ff0d7424 */ /* 0x000fc600078e00ff */
[----:B------:R-:W0:Y:S02]  /*dd00*/  @P3 POPC R7, R16 ;  /* 0x0000001000073309 */ /* 0x000e240000000000 */
[----:B0-----:R-:W-:-:S04]  /*dd10*/  @P3 IMAD.IADD R6, R6, 0x1, R7 ;  /* 0x0000000106063824 */ /* 0x001fc800078e0207 */
[----:B------:R-:W-:-:S05]  /*dd20*/  @P3 IMAD.WIDE R6, R6, R13, UR14 ;  /* 0x0000000e06063e25 */ /* 0x000fca000f8e020d */
[----:B------:R0:W-:Y:S02]  /*dd30*/  @P3 STG.E desc[UR24][R6.64], R11 ;  /* 0x0000000b06003986 */ /* 0x0001e4000c101918 */
.L_x_346:
        /* <DEDUP_REMOVED lines=19> */
.L_x_350:
[----:B------:R-:W-:Y:S05]  /*de70*/  BSYNC B0 ;  /* 0x0000000000007941 */ /* 0x000fea0003800000 */
.L_x_349:
[----:B------:R-:W0:Y:S01]  /*de80*/  SHFL.IDX PT, R4, R8, RZ, 0x1f ;  /* 0x00001fff08047589 */ /* 0x000e2200000e0000 */
[----:B------:R-:W-:-:S06]  /*de90*/  LOP3.LUT R5, R6, R5, RZ, 0x30, !PT ;  /* 0x0000000506057212 */ /* 0x000fcc00078e30ff */
[----:B------:R-:W0:Y:S02]  /*dea0*/  POPC R5, R5 ;  /* 0x0000000500057309 */ /* 0x000e240000000000 */
[----:B0-----:R-:W-:-:S05]  /*deb0*/  IMAD.IADD R4, R4, 0x1, R5 ;  /* 0x0000000104047824 */ /* 0x001fca00078e0205 */
[----:B------:R-:W-:-:S13]  /*dec0*/  ISETP.GT.OR P0, PT, R4, 0xe7b, !P0 ;  /* 0x00000e7b0400780c */ /* 0x000fda0004704670 */
[----:B------:R-:W-:-:S05]  /*ded0*/  @!P0 LEA R4, R4, UR6, 0x2 ;  /* 0x0000000604048c11 */ /* 0x000fca000f8e10ff */
[----:B------:R4:W-:Y:S02]  /*dee0*/  @!P0 STS [R4+0xc00], R11 ;  /* 0x000c000b04008388 */ /* 0x0009e40000000800 */
.L_x_319:
[----:B------:R-:W-:Y:S01]  /*def0*/  BAR.SYNC.DEFER_BLOCKING 0x0 ;  /* 0x0000000000007b1d */ /* 0x000fe20000010000 */
[----:B----4-:R-:W-:Y:S01]  /*df00*/  MOV R4, 0x920 ;  /* 0x0000092000047802 */ /* 0x010fe20000000f00 */
[----:B------:R-:W-:-:S04]  /*df10*/  IMAD.MOV.U32 R5, RZ, RZ, 0x0 ;  /* 0x00000000ff057424 */ /* 0x000fc800078e00ff */
[----:B------:R-:W4:Y:S02]  /*df20*/  LDS R13, [UR6+0x7fe4] ;  /* 0x007fe406ff0d7984 */ /* 0x000f240008000800 */
[----:B----4-:R-:W-:-:S13]  /*df30*/  ISETP.GT.AND P0, PT, R13, 0x7ff, PT ;  /* 0x000007ff0d00780c */ /* 0x010fda0003f04270 */
[----:B0123--:R-:W-:Y:S05]  /*df40*/  @P0 RET.REL.NODEC R4 `(_ZN4vllm10persistent22persistent_topk_kernelILj1EEEvNS0_20PersistentTopKParamsE) ;  /* 0xffffff20042c0950 */ /* 0x00ffea0003c3ffff */
[----:B------:R-:W0:Y:S01]  /*df50*/  LDS R15, [UR6+0x7ff0] ;  /* 0x007ff006ff0f7984 */ /* 0x000e220008000800 */
[----:B------:R-:W-:-:S04]  /*df60*/  IADD3 R11, PT, PT, -R13, 0x800, RZ ;  /* 0x000008000d0b7810 */ /* 0x000fc80007ffe1ff */
[----:B0-----:R-:W-:-:S13]  /*df70*/  ISETP.GT.AND P0, PT, R15, R11, PT ;  /* 0x0000000b0f00720c */ /* 0x001fda0003f04270 */
[----:B------:R-:W-:Y:S05]  /*df80*/  @P0 BRA `(.L_x_351) ;  /* 0x00000004000c0947 */ /* 0x000fea0003800000 */
[----:B------:R-:W-:Y:S01]  /*df90*/  ISETP.GT.AND P0, PT, R15, R12, PT ;  /* 0x0000000c0f00720c */ /* 0x000fe20003f04270 */
[----:B------:R-:W-:-:S12]  /*dfa0*/  BSSY B0, `(.L_x_352) ;  /* 0x000003d000007945 */ /* 0x000fd80003800000 */
[----:B------:R-:W-:Y:S05]  /*dfb0*/  @!P0 BRA `(.L_x_353) ;  /* 0x0000000000ec8947 */ /* 0x000fea0003800000 */
[----:B------:R-:W-:Y:S01]  /*dfc0*/  VIMNMX R11, PT, PT, R15, 0xe7c, PT ;  /* 0x00000e7c0f0b7848 */ /* 0x000fe20003fe0100 */
[----:B------:R-:W-:Y:S01]  /*dfd0*/  BSSY B1, `(.L_x_354) ;  /* 0x0000022000017945 */ /* 0x000fe20003800000 */
[----:B------:R-:W-:Y:S01]  /*dfe0*/  IMAD.IADD R13, R12, 0x1, R13 ;  /* 0x000000010c0d7824 */ /* 0x000fe200078e020d */
[----:B------:R-:W-:Y:S02]  /*dff0*/  PLOP3.LUT P0, PT, PT, PT, PT, 0x80, 0x8 ;  /* 0x000000000008781c */ /* 0x000fe40003f0f070 */
[----:B------:R-:W-:-:S05]  /*e000*/  IMAD.IADD R4, R11, 0x1, -R12 ;  /* 0x000000010b047824 */ /* 0x000fca00078e0a0c */
[----:B------:R-:W-:Y:S01]  /*e010*/  ISETP.GT.AND P2, PT, R4, 0xc00, PT ;  /* 0x00000c000400780c */ /* 0x000fe20003f44270 */
[----:B------:R-:W-:-:S05]  /*e020*/  IMAD.U32 R4, RZ, RZ, UR6 ;  /* 0x00000006ff047e24 */ /* 0x000fca000f8e00ff */
[----:B------:R-:W-:-:S07]  /*e030*/  IADD3 R9, PT, PT, R9, 0xc00, R4 ;  /* 0x00000c0009097810 */ /* 0x000fce0007ffe004 */
[----:B------:R-:W-:Y:S05]  /*e040*/  @!P2 BRA `(.L_x_355) ;  /* 0x000000000068a947 */ /* 0x000fea0003800000 */
[----:B------:R-:W-:Y:S01]  /*e050*/  PLOP3.LUT P0, PT, PT, PT, PT, 0x8, 0x80 ;  /* 0x000000000080781c */ /* 0x000fe20003f0e170 */
[----:B------:R-:W-:-:S12]  /*e060*/  VIADD R15, R11, 0xfffff400 ;  /* 0xfffff4000b0f7836 */ /* 0x000fd80000000000 */
.L_x_356:
[----:B0-----:R-:W0:Y:S01]  /*e070*/  LDS R27, [R9] ;  /* 0x00000000091b7984 */ /* 0x001e220000000800 */
[----:B------:R-:W-:Y:S02]  /*e080*/  IMAD.MOV.U32 R18, RZ, RZ, 0x4 ;  /* 0x00000004ff127424 */ /* 0x000fe400078e00ff */
[C---:B------:R-:W-:Y:S01]  /*e090*/  VIADD R4, R13.reuse, 0x400 ;  /* 0x000004000d047836 */ /* 0x040fe20000000000 */
[----:B------:R-:W1:Y:S01]  /*e0a0*/  LDS R25, [R9+0x1000] ;  /* 0x0010000009197984 */ /* 0x000e620000000800 */
[----:B------:R-:W-:Y:S02]  /*e0b0*/  IMAD.MOV.U32 R5, RZ, RZ, 0x4 ;  /* 0x00000004ff057424 */ /* 0x000fe400078e00ff */
[C---:B------:R-:W-:Y:S01]  /*e0c0*/  VIADD R6, R13.reuse, 0x800 ;  /* 0x000008000d067836 */ /* 0x040fe20000000000 */
[----:B------:R-:W2:Y:S01]  /*e0d0*/  LDS R23, [R9+0x2000] ;  /* 0x0020000009177984 */ /* 0x000ea20000000800 */
[----:B------:R-:W-:Y:S02]  /*e0e0*/  IMAD.MOV.U32 R7, RZ, RZ, 0x4 ;  /* 0x00000004ff077424 */ /* 0x000fe400078e00ff */
[----:B------:R-:W-:Y:S01]  /*e0f0*/  VIADD R16, R13, 0xc00 ;  /* 0x00000c000d107836 */ /* 0x000fe20000000000 */
[----:B------:R3:W4:Y:S01]  /*e100*/  LDS R21, [R9+0x3000] ;  /* 0x0030000009157984 */ /* 0x0007220000000800 */
[----:B------:R-:W-:-:S02]  /*e110*/  IMAD.MOV.U32 R17, RZ, RZ, 0x4 ;  /* 0x00000004ff117424 */ /* 0x000fc400078e00ff */
[----:B------:R-:W-:-:S04]  /*e120*/  IMAD.WIDE R18, R13, R18, UR14 ;  /* 0x0000000e0d127e25 */ /* 0x000fc8000f8e0212 */
[----:B------:R-:W-:-:S04]  /*e130*/  IMAD.WIDE R4, R4, R5, UR14 ;  /* 0x0000000e04047e25 */ /* 0x000fc8000f8e0205 */
[----:B------:R-:W-:-:S04]  /*e140*/  IMAD.WIDE R6, R6, R7, UR14 ;  /* 0x0000000e06067e25 */ /* 0x000fc8000f8e0207 */
[----:B------:R-:W-:-:S04]  /*e150*/  IMAD.WIDE R16, R16, R17, UR14 ;  /* 0x0000000e10107e25 */ /* 0x000fc8000f8e0211 */
[----:B------:R-:W-:Y:S02]  /*e160*/  VIADD R12, R12, 0x1000 ;  /* 0x000010000c0c7836 */ /* 0x000fe40000000000 */
[----:B---3--:R-:W-:Y:S02]  /*e170*/  VIADD R9, R9, 0x4000 ;  /* 0x0000400009097836 */ /* 0x008fe40000000000 */
[----:B------:R-:W-:Y:S01]  /*e180*/  VIADD R13, R13, 0x1000 ;  /* 0x000010000d0d7836 */ /* 0x000fe20000000000 */
[----:B------:R-:W-:Y:S01]  /*e190*/  ISETP.GE.AND P2, PT, R12, R15, PT ;  /* 0x0000000f0c00720c */ /* 0x000fe20003f46270 */
[----:B0-----:R0:W-:Y:S04]  /*e1a0*/  STG.E desc[UR24][R18.64], R27 ;  /* 0x0000001b12007986 */ /* 0x0011e8000c101918 */
[----:B-1----:R0:W-:Y:S04]  /*e1b0*/  STG.E desc[UR24][R4.64], R25 ;  /* 0x0000001904007986 */ /* 0x0021e8000c101918 */
[----:B--2---:R0:W-:Y:S04]  /*e1c0*/  STG.E desc[UR24][R6.64], R23 ;  /* 0x0000001706007986 */ /* 0x0041e8000c101918 */
[----:B----4-:R0:W-:Y:S01]  /*e1d0*/  STG.E desc[UR24][R16.64], R21 ;  /* 0x0000001510007986 */ /* 0x0101e2000c101918 */
[----:B------:R-:W-:Y:S05]  /*e1e0*/  @!P2 BRA `(.L_x_356) ;  /* 0xfffffffc00a0a947 */ /* 0x000fea000383ffff */
.L_x_355:
[----:B------:R-:W-:Y:S05]  /*e1f0*/  BSYNC B1 ;  /* 0x0000000000017941 */ /* 0x000fea0003800000 */
.L_x_354:
[----:B0-----:R-:W-:Y:S01]  /*e200*/  IMAD.IADD R4, R11, 0x1, -R12 ;  /* 0x000000010b047824 */ /* 0x001fe200078e0a0c */
[----:B------:R-:W-:Y:S04]  /*e210*/  BSSY B1, `(.L_x_357) ;  /* 0x0000010000017945 */ /* 0x000fe80003800000 */
[----:B------:R-:W-:-:S13]  /*e220*/  ISETP.GT.AND P2, PT, R4, 0x400, PT ;  /* 0x000004000400780c */ /* 0x000fda0003f44270 */
[----:B------:R-:W-:Y:S05]  /*e230*/  @!P2 BRA `(.L_x_358) ;  /* 0x000000000034a947 */ /* 0x000fea0003800000 */
[----:B------:R-:W0:Y:S01]  /*e240*/  LDS R15, [R9] ;  /* 0x00000000090f7984 */ /* 0x000e220000000800 */
[----:B------:R-:W-:Y:S01]  /*e250*/  IMAD.MOV.U32 R4, RZ, RZ, 0x4 ;  /* 0x00000004ff047424 */ /* 0x000fe200078e00ff */
[----:B------:R-:W-:Y:S01]  /*e260*/  PLOP3.LUT P0, PT, PT, PT, PT, 0x8, 0x80 ;  /* 0x000000000080781c */ /* 0x000fe20003f0e170 */
[C---:B------:R-:W-:Y:S01]  /*e270*/  VIADD R6, R13.reuse, 0x400 ;  /* 0x000004000d067836 */ /* 0x040fe20000000000 */
[----:B------:R1:W2:Y:S01]  /*e280*/  LDS R17, [R9+0x1000] ;  /* 0x0010000009117984 */ /* 0x0002a20000000800 */
[----:B------:R-:W-:Y:S02]  /*e290*/  IMAD.MOV.U32 R7, RZ, RZ, 0x4 ;  /* 0x00000004ff077424 */ /* 0x000fe400078e00ff */
[----:B------:R-:W-:-:S04]  /*e2a0*/  IMAD.WIDE R4, R13, R4, UR14 ;  /* 0x0000000e0d047e25 */ /* 0x000fc8000f8e0204 */
[----:B------:R-:W-:-:S04]  /*e2b0*/  IMAD.WIDE R6, R6, R7, UR14 ;  /* 0x0000000e06067e25 */ /* 0x000fc8000f8e0207 */
[----:B------:R-:W-:Y:S02]  /*e2c0*/  VIADD R12, R12, 0x800 ;  /* 0x000008000c0c7836 */ /* 0x000fe40000000000 */
[----:B-1----:R-:W-:Y:S02]  /*e2d0*/  VIADD R9, R9, 0x2000 ;  /* 0x0000200009097836 */ /* 0x002fe40000000000 */
[----:B------:R-:W-:Y:S01]  /*e2e0*/  VIADD R13, R13, 0x800 ;  /* 0x000008000d0d7836 */ /* 0x000fe20000000000 */
[----:B0-----:R0:W-:Y:S04]  /*e2f0*/  STG.E desc[UR24][R4.64], R15 ;  /* 0x0000000f04007986 */ /* 0x0011e8000c101918 */
[----:B--2---:R0:W-:Y:S02]  /*e300*/  STG.E desc[UR24][R6.64], R17 ;  /* 0x0000001106007986 */ /* 0x0041e4000c101918 */
.L_x_358:
[----:B------:R-:W-:Y:S05]  /*e310*/  BSYNC B1 ;  /* 0x0000000000017941 */ /* 0x000fea0003800000 */
.L_x_357:
[----:B------:R-:W-:Y:S01]  /*e320*/  ISETP.LT.OR P0, PT, R12, R11, P0 ;  /* 0x0000000b0c00720c */ /* 0x000fe20000701670 */
[----:B0-----:R-:W-:-:S12]  /*e330*/  IMAD.MOV.U32 R4, RZ, RZ, 0x4 ;  /* 0x00000004ff047424 */ /* 0x001fd800078e00ff */
[----:B------:R-:W0:Y:S01]  /*e340*/  @P0 LDS R9, [R9] ;  /* 0x0000000009090984 */ /* 0x000e220000000800 */
[----:B------:R-:W-:-:S05]  /*e350*/  @P0 IMAD.WIDE R4, R13, R4, UR14 ;  /* 0x0000000e0d040e25 */ /* 0x000fca000f8e0204 */
[----:B0-----:R0:W-:Y:S02]  /*e360*/  @P0 STG.E desc[UR24][R4.64], R9 ;  /* 0x0000000904000986 */ /* 0x0011e4000c101918 */
.L_x_353:
[----:B------:R-:W-:Y:S05]  /*e370*/  BSYNC B0 ;  /* 0x0000000000007941 */ /* 0x000fea0003800000 */
.L_x_352:
[----:B------:R-:W-:Y:S01]  /*e380*/  BAR.SYNC.DEFER_BLOCKING 0x0 ;  /* 0x0000000000007b1d */ /* 0x000fe20000010000 */
[----:B0-----:R-:W-:Y:S01]  /*e390*/  MOV R4, 0x920 ;  /* 0x0000092000047802 */ /* 0x001fe20000000f00 */
[----:B------:R-:W-:-:S04]  /*e3a0*/  IMAD.MOV.U32 R5, RZ, RZ, 0x0 ;  /* 0x00000000ff057424 */ /* 0x000fc800078e00ff */
[----:B------:R-:W-:Y:S05]  /*e3b0*/  RET.REL.NODEC R4 `(_ZN4vllm10persistent22persistent_topk_kernelILj1EEEvNS0_20PersistentTopKParamsE) ;  /* 0xffffff1c04107950 */ /* 0x000fea0003c3ffff */
.L_x_351:
[C---:B------:R-:W-:Y:S01]  /*e3c0*/  ISETP.GT.U32.AND P2, PT, R12.reuse, 0x17f, PT ;  /* 0x0000017f0c00780c */ /* 0x040fe20003f44070 */
[----:B------:R-:W-:Y:S01]  /*e3d0*/  IMAD.U32 R5, RZ, RZ, UR17 ;  /* 0x00000011ff057e24 */ /* 0x000fe2000f8e00ff */
[----:B------:R-:W-:Y:S01]  /*e3e0*/  ISETP.GT.AND P3, PT, R15, R12, PT ;  /* 0x0000000c0f00720c */ /* 0x000fe20003f64270 */
[----:B------:R-:W-:Y:S01]  /*e3f0*/  IMAD.U32 R6, RZ, RZ, UR16 ;  /* 0x00000010ff067e24 */ /* 0x000fe2000f8e00ff */
[----:B------:R-:W-:Y:S01]  /*e400*/  BSSY B0, `(.L_x_359) ;  /* 0x0000019000007945 */ /* 0x000fe20003800000 */
[----:B------:R-:W-:Y:S01]  /*e410*/  IMAD.U32 R7, RZ, RZ, UR17 ;  /* 0x00000011ff077e24 */ /* 0x000fe2000f8e00ff */
[----:B------:R-:W-:Y:S01]  /*e420*/  ISETP.GT.U32.AND P0, PT, R12, 0xff, PT ;  /* 0x000000ff0c00780c */ /* 0x000fe20003f04070 */
[----:B------:R-:W-:Y:S02]  /*e430*/  IMAD.U32 R4, RZ, RZ, UR16 ;  /* 0x00000010ff047e24 */ /* 0x000fe4000f8e00ff */
[----:B------:R-:W-:-:S04]  /*e440*/  IMAD.MOV.U32 R7, RZ, RZ, R5 ;  /* 0x000000ffff077224 */ /* 0x000fc800078e0005 */
[----:B------:R0:W-:Y:S01]  /*e450*/  @!P2 STS [R9+UR6], RZ ;  /* 0x000000ff0900a988 */ /* 0x0001e20008000806 */
[----:B------:R-:W-:Y:S06]  /*e460*/  BAR.SYNC.DEFER_BLOCKING 0x0 ;  /* 0x0000000000007b1d */ /* 0x000fec0000010000 */
[----:B------:R-:W-:Y:S05]  /*e470*/  @!P3 BRA `(.L_x_360) ;  /* 0x000000000044b947 */ /* 0x000fea0003800000 */
[----:B------:R-:W-:Y:S01]  /*e480*/  IMAD.U32 R4, RZ, RZ, UR6 ;  /* 0x00000006ff047e24 */ /* 0x000fe2000f8e00ff */
[----:B------:R-:W-:Y:S01]  /*e490*/  VIMNMX R18, PT, PT, R15, 0xe7c, PT ;  /* 0x00000e7c0f127848 */ /* 0x000fe20003fe0100 */
[----:B------:R-:W-:-:S03]  /*e4a0*/  IMAD.MOV.U32 R15, RZ, RZ, R12 ;  /* 0x000000ffff0f7224 */ /* 0x000fc600078e000c */
[----:B------:R-:W-:-:S07]  /*e4b0*/  IADD3 R13, PT, PT, R9, 0xc00, R4 ;  /* 0x00000c00090d7810 */ /* 0x000fce0007ffe004 */
.L_x_361:
[----:B-1----:R-:W1:Y:S02]  /*e4c0*/  LDS R5, [R13] ;  /* 0x000000000d057984 */ /* 0x002e640000000800 */
[----:B-1----:R-:W-:-:S06]  /*e4d0*/  IMAD.WIDE R4, R5, 0x4, R6 ;  /* 0x0000000405047825 */ /* 0x002fcc00078e0206 */
[----:B------:R-:W2:Y:S01]  /*e4e0*/  LDG.E R4, desc[UR24][R4.64] ;  /* 0x0000001804047981 */ /* 0x000ea2000c1e1900 */
[----:B------:R-:W-:Y:S02]  /*e4f0*/  VIADD R15, R15, 0x400 ;  /* 0x000004000f0f7836 */ /* 0x000fe40000000000 */
[----:B------:R-:W-:Y:S01]  /*e500*/  VIADD R13, R13, 0x1000 ;  /* 0x000010000d0d7836 */ /* 0x000fe20000000000 */
[----:B--2---:R-:W-:Y:S02]  /*e510*/  ISETP.GE.AND P2, PT, R4, RZ, PT ;  /* 0x000000ff0400720c */ /* 0x004fe40003f46270 */
[----:B------:R-:W-:-:S11]  /*e520*/  LOP3.LUT R16, RZ, R4, RZ, 0x33, !PT ;  /* 0x00000004ff107212 */ /* 0x000fd600078e33ff */
[----:B------:R-:W-:Y:S02]  /*e530*/  @P2 LOP3.LUT R16, R4, 0x80000000, RZ, 0xfc, !PT ;  /* 0x8000000004102812 */ /* 0x000fe400078efcff */
[----:B------:R-:W-:Y:S02]  /*e540*/  ISETP.GE.AND P2, PT, R15, R18, PT ;  /* 0x000000120f00720c */ /* 0x000fe40003f46270 */
[----:B------:R-:W-:-:S04]  /*e550*/  SHF.R.U32.HI R16, RZ, 0x16, R16 ;  /* 0x00000016ff107819 */ /* 0x000fc80000011610 */
[----:B------:R-:W-:-:S05]  /*e560*/  LOP3.LUT R16, R16, 0x3fc, RZ, 0xc0, !PT ;  /* 0x000003fc10107812 */ /* 0x000fca00078ec0ff */
[----:B------:R1:W-:Y:S02]  /*e570*/  ATOMS.POPC.INC.32 RZ, [R16+UR6] ;  /* 0x0000000010ff7f8c */ /* 0x0003e4000d800006 */
[----:B------:R-:W-:Y:S05]  /*e580*/  @!P2 BRA `(.L_x_361) ;  /* 0xfffffffc00cca947 */ /* 0x000fea000383ffff */
.L_x_360:
[----:B------:R-:W-:Y:S05]  /*e590*/  BSYNC B0 ;  /* 0x0000000000007941 */ /* 0x000fea0003800000 */
.L_x_359:
[----:B------:R-:W-:Y:S06]  /*e5a0*/  BAR.SYNC.DEFER_BLOCKING 0x0 ;  /* 0x0000000000007b1d */ /* 0x000fec0000010000 */
[----:B------:R-:W-:Y:S01]  /*e5b0*/  BSSY B0, `(.L_x_362) ;  /* 0x0000008000007945 */ /* 0x000fe20003800000 */
[----:B------:R-:W2:Y:S03]  /*e5c0*/  LDS R15, [UR6+0x7ff0] ;  /* 0x007ff006ff0f7984 */ /* 0x000ea60008000800 */
[----:B------:R-:W-:Y:S05]  /*e5d0*/  @P0 BRA `(.L_x_363) ;  /* 0x0000000000140947 */ /* 0x000fea0003800000 */
[----:B------:R-:W-:Y:S01]  /*e5e0*/  ISETP.NE.AND P2, PT, R12, 0xff, PT ;  /* 0x000000ff0c00780c */ /* 0x000fe20003f45270 */
[----:B------:R-:W-:-:S12]  /*e5f0*/  LDS R4, [R9+UR6] ;  /* 0x0000000609047984 */ /* 0x000fd80008000800 */
[----:B------:R-:W3:Y:S02]  /*e600*/  @P2 LDS R5, [R9+UR6+0x4] ;  /* 0x0000040609052984 */ /* 0x000ee40008000800 */
[----:B---3--:R-:W-:-:S05]  /*e610*/  @P2 IMAD.IADD R4, R4, 0x1, R5 ;  /* 0x0000000104042824 */ /* 0x008fca00078e0205 */
[----:B------:R3:W-:Y:S02]  /*e620*/  STS [R9+UR6+0x600], R4 ;  /* 0x0006000409007988 */ /* 0x0007e40008000806 */
.L_x_363:
[----:B------:R-:W-:Y:S05]  /*e630*/  BSYNC B0 ;  /* 0x0000000000007941 */ /* 0x000fea0003800000 */
.L_x_362:
        /* <DEDUP_REMOVED lines=8> */
.L_x_365:
[----:B------:R-:W-:Y:S05]  /*e6c0*/  BSYNC B0 ;  /* 0x0000000000007941 */ /* 0x000fea0003800000 */
.L_x_364:
        /* <DEDUP_REMOVED lines=8> */
.L_x_367:
[----:B------:R-:W-:Y:S05]  /*e750*/  BSYNC B0 ;  /* 0x0000000000007941 */ /* 0x000fea0003800000 */
.L_x_366:
        /* <DEDUP_REMOVED lines=8> */
.L_x_369:
[----:B------:R-:W-:Y:S05]  /*e7e0*/  BSYNC B0 ;  /* 0x0000000000007941 */ /* 0x000fea0003800000 */
.L_x_368:
        /* <DEDUP_REMOVED lines=8> */
.L_x_371:
[----:B------:R-:W-:Y:S05]  /*e870*/  BSYNC B0 ;  /* 0x0000000000007941 */ /* 0x000fea0003800000 */
.L_x_370:
        /* <DEDUP_REMOVED lines=8> */
.L_x_373:
[----:B------:R-:W-:Y:S05]  /*e900*/  BSYNC B0 ;  /* 0x0000000000007941 */ /* 0x000fea0003800000 */
.L_x_372:
        /* <DEDUP_REMOVED lines=8> */
.L_x_375:
[----:B------:R-:W-:Y:S05]  /*e990*/  BSYNC B0 ;  /* 0x0000000000007941 */ /* 0x000fea0003800000 */
.L_x_374:
        /* <DEDUP_REMOVED lines=8> */
.L_x_377:
[----:B------:R-:W-:Y:S05]  /*ea20*/  BSYNC B0 ;  /* 0x0000000000007941 */ /* 0x000fea0003800000 */
.L_x_376:
[----:B------:R-:W-:Y:S06]  /*ea30*/  BAR.SYNC.DEFER_BLOCKING 0x0 ;  /* 0x0000000000007b1d */ /* 0x000fec0000010000 */
[----:B------:R-:W-:Y:S04]  /*ea40*/  BSSY B0, `(.L_x_378) ;  /* 0x000000a000007945 */ /* 0x000fe80003800000 */
[----:B------:R-:W-:Y:S05]  /*ea50*/  @P0 BRA `(.L_x_379) ;  /* 0x0000000000200947 */ /* 0x000fea0003800000 */
[----:B---34-:R-:W3:Y:S02]  /*ea60*/  LDS R4, [R9+UR6] ;  /* 0x0000000609047984 */ /* 0x018ee40008000800 */
[----:B---3--:R-:W-:-:S13]  /*ea70*/  ISETP.GT.AND P2, PT, R4, R11, PT ;  /* 0x0000000b0400720c */ /* 0x008fda0003f44270 */
[----:B------:R-:W-:Y:S05]  /*ea80*/  @!P2 BRA `(.L_x_379) ;  /* 0x000000000014a947 */ /* 0x000fea0003800000 */
[----:B------:R-:W3:Y:S02]  /*ea90*/  LDS R4, [R9+UR6+0x4] ;  /* 0x0000040609047984 */ /* 0x000ee40008000800 */
[----:B---3--:R-:W-:-:S13]  /*eaa0*/  ISETP.GE.AND P2, PT, R11, R4, PT ;  /* 0x000000040b00720c */ /* 0x008fda0003f46270 */
[----:B------:R-:W-:Y:S01]  /*eab0*/  @P2 IMAD.IADD R13, R11, 0x1, -R4 ;  /* 0x000000010b0d2824 */ /* 0x000fe200078e0a04 */
[----:B------:R-:W-:Y:S04]  /*eac0*/  @P2 STS [UR6+0x7ff4], RZ ;  /* 0x007ff4ffff002988 */ /* 0x000fe80008000806 */
[----:B------:R3:W-:Y:S02]  /*ead0*/  @P2 STS.64 [UR6+0x7fe8], R12 ;  /* 0x007fe80cff002988 */ /* 0x0007e40008000a06 */
.L_x_379:
[----:B------:R-:W-:Y:S05]  /*eae0*/  BSYNC B0 ;  /* 0x0000000000007941 */ /* 0x000fea0003800000 */
.L_x_378:
[----:B------:R-:W-:Y:S01]  /*eaf0*/  BAR.SYNC.DEFER_BLOCKING 0x0 ;  /* 0x0000000000007b1d */ /* 0x000fe20000010000 */
[----:B--2---:R-:W-:-:S05]  /*eb00*/  VIMNMX R5, PT, PT, R15, 0xe7c, PT ;  /* 0x00000e7c0f057848 */ /* 0x004fca0003fe0100 */
[----:B------:R-:W-:Y:S01]  /*eb10*/  UMOV UR5, 0x18 ;  /* 0x0000001800057882 */ /* 0x000fe20000000000 */
[----:B---34-:R-:W2:Y:S02]  /*eb20*/  LDS R4, [UR6+0x7fe8] ;  /* 0x007fe806ff047984 */ /* 0x018ea40008000800 */
[----:B--2---:R-:W-:-:S05]  /*eb30*/  LEA R13, R4, UR6, 0x2 ;  /* 0x00000006040d7c11 */ /* 0x004fca000f8e10ff */
[----:B-1----:R-:W1:Y:S02]  /*eb40*/  LDS R16, [R13+0x4] ;  /* 0x000004000d107984 */ /* 0x002e640000000800 */
[----:B-1----:R-:W-:Y:S02]  /*eb50*/  IMAD.IADD R11, R11, 0x1, -R16 ;  /* 0x000000010b0b7824 */ /* 0x002fe400078e0a10 */
[----:B------:R-:W-:-:S03]  /*eb60*/  IMAD.MOV.U32 R16, RZ, RZ, RZ ;  /* 0x000000ffff107224 */ /* 0x000fc600078e00ff */
[----:B------:R-:W-:-:S13]  /*eb70*/  ISETP.NE.AND P2, PT, R11, RZ, PT ;  /* 0x000000ff0b00720c */ /* 0x000fda0003f45270 */
[----:B------:R-:W-:Y:S05]  /*eb80*/  @!P2 BRA `(.L_x_380) ;  /* 0x0000003800eca947 */ /* 0x000fea0003800000 */
[----:B------:R-:W-:Y:S01]  /*eb90*/  BAR.SYNC.DEFER_BLOCKING 0x0 ;  /* 0x0000000000007b1d */ /* 0x000fe20000010000 */
[----:B------:R-:W-:Y:S02]  /*eba0*/  ISETP.GT.U32.AND P2, PT, R12, 0x100, PT ;  /* 0x000001000c00780c */ /* 0x000fe40003f44070 */
[----:B------:R-:W-:-:S03]  /*ebb0*/  ISETP.GT.AND P3, PT, R15, R12, PT ;  /* 0x0000000c0f00720c */ /* 0x000fc60003f64270 */
[----:B------:R-:W-:Y:S08]  /*ebc0*/  BSSY B0, `(.L_x_381) ;  /* 0x00000c3000007945 */ /* 0x000ff00003800000 */
[----:B------:R1:W-:Y:S01]  /*ebd0*/  @!P2 STS [R9+UR6], RZ ;  /* 0x000000ff0900a988 */ /* 0x0003e20008000806 */
[----:B------:R-:W-:Y:S06]  /*ebe0*/  BAR.SYNC.DEFER_BLOCKING 0x0 ;  /* 0x0000000000007b1d */ /* 0x000fec0000010000 */
[----:B------:R-:W-:Y:S05]  /*ebf0*/  @!P3 BRA `(.L_x_382) ;  /* 0x0000000800fcb947 */ /* 0x000fea0003800000 */
[----:B------:R-:W2:Y:S02]  /*ec00*/  LDS R13, [R9+UR6+0xc00] ;  /* 0x000c0006090d7984 */ /* 0x000ea40008000800 */
[----:B--2---:R-:W-:-:S06]  /*ec10*/  IMAD.WIDE R16, R13, 0x4, R6 ;  /* 0x000000040d107825 */ /* 0x004fcc00078e0206 */
[----:B------:R-:W2:Y:S01]  /*ec20*/  LDG.E R16, desc[UR24][R16.64] ;  /* 0x0000001810107981 */ /* 0x000ea2000c1e1900 */
[----:B------:R-:W-:Y:S01]  /*ec30*/  BSSY B1, `(.L_x_383) ;  /* 0x000002a000017945 */ /* 0x000fe20003800000 */
[----:B--2---:R-:W-:Y:S02]  /*ec40*/  ISETP.GE.AND P3, PT, R16, RZ, PT ;  /* 0x000000ff1000720c */ /* 0x004fe40003f66270 */
[----:B------:R-:W-:-:S11]  /*ec50*/  LOP3.LUT R15, RZ, R16, RZ, 0x33, !PT ;  /* 0x00000010ff0f7212 */ /* 0x000fd600078e33ff */
[----:B------:R-:W-:-:S04]  /*ec60*/  @P3 LOP3.LUT R15, R16, 0x80000000, RZ, 0xfc, !PT ;  /* 0x80000000100f3812 */ /* 0x000fc800078efcff */
[----:B------:R-:W-:-:S04]  /*ec70*/  SHF.R.U32.HI R19, RZ, 0x18, R15 ;  /* 0x00000018ff137819 */ /* 0x000fc8000001160f */
[----:B------:R-:W-:-:S13]  /*ec80*/  ISETP.GT.AND P3, PT, R19, R4, PT ;  /* 0x000000041300720c */ /* 0x000fda0003f64270 */
[----:B------:R-:W-:Y:S05]  /*ec90*/  @!P3 BRA `(.L_x_384) ;  /* 0x00000000003cb947 */ /* 0x000fea0003800000 */
[----:B------:R-:W2:Y:S01]  /*eca0*/  S2R R17, SR_LANEID ;  /* 0x0000000000117919 */ /* 0x000ea20000000000 */
[----:B------:R-:W-:Y:S02]  /*ecb0*/  VOTEU.ANY UR5, UPT, PT ;  /* 0x0000000000057886 */ /* 0x000fe400038e0100 */
[----:B------:R-:W2:Y:S01]  /*ecc0*/  FLO.U32 R18, UR5 ;  /* 0x0000000500127d00 */ /* 0x000ea200080e0000 */
[----:B------:R-:W3:Y:S07]  /*ecd0*/  S2R R19, SR_LTMASK ;  /* 0x0000000000137919 */ /* 0x000eee0000003900 */
[----:B------:R-:W4:Y:S01]  /*ece0*/  POPC R15, UR5 ;  /* 0x00000005000f7d09 */ /* 0x000f220008000000 */
[----:B--2---:R-:W-:Y:S01]  /*ecf0*/  ISETP.EQ.U32.AND P3, PT, R18, R17, PT ;  /* 0x000000111200720c */ /* 0x004fe20003f62070 */
[----:B------:R-:W-:Y:S01]  /*ed00*/  IMAD.MOV.U32 R17, RZ, RZ, 0x4 ;  /* 0x00000004ff117424 */ /* 0x000fe200078e00ff */
[----:B---3--:R-:W-:-:S06]  /*ed10*/  LOP3.LUT R19, R19, UR5, RZ, 0xc0, !PT ;  /* 0x0000000513137c12 */ /* 0x008fcc000f8ec0ff */
[----:B------:R-:W2:Y:S05]  /*ed20*/  POPC R19, R19 ;  /* 0x0000001300137309 */ /* 0x000eaa0000000000 */
[----:B----4-:R-:W3:Y:S04]  /*ed30*/  @P3 ATOMS.ADD R15, [UR6+0x7fe4], R15 ;  /* 0x007fe40fff0f398c */ /* 0x010ee80008000006 */
[----:B---3--:R-:W2:Y:S02]  /*ed40*/  SHFL.IDX PT, R16, R15, R18, 0x1f ;  /* 0x00001f120f107589 */ /* 0x008ea400000e0000 */
[----:B--2---:R-:W-:-:S04]  /*ed50*/  IMAD.IADD R16, R16, 0x1, R19 ;  /* 0x0000000110107824 */ /* 0x004fc800078e0213 */
[----:B------:R-:W-:-:S05]  /*ed60*/  IMAD.WIDE R16, R16, R17, UR14 ;  /* 0x0000000e10107e25 */ /* 0x000fca000f8e0211 */
[----:B------:R2:W-:Y:S01]  /*ed70*/  STG.E desc[UR24][R16.64], R13 ;  /* 0x0000000d10007986 */ /* 0x0005e2000c101918 */
[----:B------:R-:W-:Y:S05]  /*ed80*/  BRA `(.L_x_385) ;  /* 0x0000000000507947 */ /* 0x000fea0003800000 */
.L_x_384:
[----:B------:R-:W-:-:S13]  /*ed90*/  ISETP.NE.AND P3, PT, R19, R4, PT ;  /* 0x000000041300720c */ /* 0x000fda0003f65270 */
[----:B------:R-:W-:Y:S05]  /*eda0*/  @P3 BRA `(.L_x_385) ;  /* 0x0000000000483947 */ /* 0x000fea0003800000 */
[----:B------:R-:W2:Y:S01]  /*edb0*/  S2R R19, SR_LANEID ;  /* 0x0000000000137919 */ /* 0x000ea20000000000 */
[----:B------:R-:W-:Y:S02]  /*edc0*/  VOTEU.ANY UR5, UPT, PT ;  /* 0x0000000000057886 */ /* 0x000fe400038e0100 */
[----:B------:R-:W2:Y:S08]  /*edd0*/  FLO.U32 R18, UR5 ;  /* 0x0000000500127d00 */ /* 0x000eb000080e0000 */
[----:B------:R-:W3:Y:S01]  /*ede0*/  POPC R17, UR5 ;  /* 0x0000000500117d09 */ /* 0x000ee20008000000 */
[----:B--2---:R-:W-:-:S02]  /*edf0*/  ISETP.EQ.U32.AND P3, PT, R18, R19, PT ;  /* 0x000000131200720c */ /* 0x004fc40003f62070 */
[----:B------:R-:W2:Y:S11]  /*ee00*/  S2R R19, SR_LTMASK ;  /* 0x0000000000137919 */ /* 0x000eb60000003900 */
[----:B---3--:R-:W3:Y:S01]  /*ee10*/  @P3 ATOMS.ADD R17, [UR6+0x7ff4], R17 ;  /* 0x007ff411ff11398c */ /* 0x008ee20008000006 */
[----:B--2---:R-:W-:-:S03]  /*ee20*/  LOP3.LUT R19, R19, UR5, RZ, 0xc0, !PT ;  /* 0x0000000513137c12 */ /* 0x004fc6000f8ec0ff */
[----:B---3--:R-:W2:Y:S03]  /*ee30*/  SHFL.IDX PT, R16, R17, R18, 0x1f ;  /* 0x00001f1211107589 */ /* 0x008ea600000e0000 */
[----:B------:R-:W2:Y:S02]  /*ee40*/  POPC R19, R19 ;  /* 0x0000001300137309 */ /* 0x000ea40000000000 */
[----:B--2---:R-:W-:-:S05]  /*ee50*/  IMAD.IADD R16, R16, 0x1, R19 ;  /* 0x0000000110107824 */ /* 0x004fca00078e0213 */
[----:B------:R-:W-:-:S13]  /*ee60*/  ISETP.GT.AND P3, PT, R16, 0xe7b, PT ;  /* 0x00000e7b1000780c */ /* 0x000fda0003f64270 */
[----:B------:R-:W-:Y:S05]  /*ee70*/  @P3 BRA `(.L_x_385) ;  /* 0x0000000000143947 */ /* 0x000fea0003800000 */
[----:B------:R-:W-:Y:S02]  /*ee80*/  SHF.R.U32.HI R15, RZ, 0xe, R15 ;  /* 0x0000000eff0f7819 */ /* 0x000fe4000001160f */
[----:B------:R-:W-:Y:S02]  /*ee90*/  LEA R16, R16, UR6, 0x2 ;  /* 0x0000000610107c11 */ /* 0x000fe4000f8e10ff */
[----:B------:R-:W-:-:S03]  /*eea0*/  LOP3.LUT R15, R15, 0x3fc, RZ, 0xc0, !PT ;  /* 0x000003fc0f0f7812 */ /* 0x000fc600078ec0ff */
[----:B------:R3:W-:Y:S04]  /*eeb0*/  STS [R16+0x45f0], R13 ;  /* 0x0045f00d10007388 */ /* 0x0007e80000000800 */
[----:B------:R3:W-:Y:S02]  /*eec0*/  ATOMS.POPC.INC.32 RZ, [R15+UR6] ;  /* 0x000000000fff7f8c */ /* 0x0007e4000d800006 */
.L_x_385:
[----:B------:R-:W-:Y:S05]  /*eed0*/  BSYNC B1 ;  /* 0x0000000000017941 */ /* 0x000fea0003800000 */
.L_x_383:
[----:B--23--:R-:W-:-:S04]  /*eee0*/  LOP3.LUT R16, R12, 0x400, RZ, 0xfc, !PT ;  /* 0x000004000c107812 */ /* 0x00cfc800078efcff */
[----:B------:R-:W-:-:S13]  /*eef0*/  ISETP.GE.AND P3, PT, R16, R5, PT ;  /* 0x000000051000720c */ /* 0x000fda0003f66270 */
[----:B------:R-:W-:Y:S05]  /*ef00*/  @P3 BRA `(.L_x_382) ;  /* 0x0000000800383947 */ /* 0x000fea0003800000 */
        /* <DEDUP_REMOVED lines=9> */
[----:B------:R-:W-:Y:S05]  /*efa0*/  @P3 BRA `(.L_x_387) ;  /* 0x0000000000543947 */ /* 0x000fea0003800000 */
        /* <DEDUP_REMOVED lines=19> */
[----:B------:R3:W-:Y:S01]  /*f0e0*/  ATOMS.POPC.INC.32 RZ, [R15+UR6] ;  /* 0x000000000fff7f8c */ /* 0x0007e2000d800006 */
[----:B------:R-:W-:Y:S05]  /*f0f0*/  BRA `(.L_x_388) ;  /* 0x0000000000387947 */ /* 0x000fea0003800000 */
.L_x_387:
        /* <DEDUP_REMOVED lines=13> */
[----:B------:R2:W-:Y:S02]  /*f1d0*/  STG.E desc[UR24][R16.64], R13 ;  /* 0x0000000d10007986 */ /* 0x0005e4000c101918 */
.L_x_388:
[----:B------:R-:W-:Y:S05]  /*f1e0*/  BSYNC B1 ;  /* 0x0000000000017941 */ /* 0x000fea0003800000 */
.L_x_386:
[----:B--23--:R-:W-:-:S04]  /*f1f0*/  LOP3.LUT R16, R12, 0x800, RZ, 0xfc, !PT ;  /* 0x000008000c107812 */ /* 0x00cfc800078efcff */
[----:B------:R-:W-:-:S13]  /*f200*/  ISETP.GE.U32.AND P3, PT, R16, R5, PT ;  /* 0x000000051000720c */ /* 0x000fda0003f66070 */
        /* <DEDUP_REMOVED lines=32> */
.L_x_390:
        /* <DEDUP_REMOVED lines=14> */
.L_x_391:
[----:B------:R-:W-:Y:S05]  /*f4f0*/  BSYNC B1 ;  /* 0x0000000000017941 */ /* 0x000fea0003800000 */
.L_x_389:
[----:B--23--:R-:W-:-:S04]  /*f500*/  LOP3.LUT R16, R12, 0xc00, RZ, 0xfc, !PT ;  /* 0x00000c000c107812 */ /* 0x00cfc800078efcff */
[----:B------:R-:W-:-:S13]  /*f510*/  ISETP.GE.U32.AND P3, PT, R16, R5, PT ;  /* 0x000000051000720c */ /* 0x000fda0003f66070 */
[----:B------:R-:W-:Y:S05]  /*f520*/  @P3 BRA `(.L_x_382) ;  /* 0x0000000000b03947 */ /* 0x000fea0003800000 */
[----:B------:R-:W2:Y:S02]  /*f530*/  LDS R13, [R9+UR6+0x3c00] ;  /* 0x003c0006090d7984 */ /* 0x000ea40008000800 */
[----:B--2---:R-:W-:-:S06]  /*f540*/  IMAD.WIDE R16, R13, 0x4, R6 ;  /* 0x000000040d107825 */ /* 0x004fcc00078e0206 */
[----:B------:R-:W2:Y:S02]  /*f550*/  LDG.E R16, desc[UR24][R16.64] ;  /* 0x0000001810107981 */ /* 0x000ea4000c1e1900 */
        /* <DEDUP_REMOVED lines=10> */
[----:B------:R-:W2:Y:S01]  /*f600*/  FLO.U32 R15, UR5 ;  /* 0x00000005000f7d00 */ /* 0x000ea200080e0000 */
[----:B------:R-:W3:Y:S07]  /*f610*/  S2R R17, SR_LTMASK ;  /* 0x0000000000117919 */ /* 0x000eee0000003900 */
[----:B------:R-:W4:Y:S01]  /*f620*/  POPC R5, UR5 ;  /* 0x0000000500057d09 */ /* 0x000f220008000000 */
[----:B--2---:R-:W-:-:S02]  /*f630*/  ISETP.EQ.U32.AND P3, PT, R15, R4, PT ;  /* 0x000000040f00720c */ /* 0x004fc40003f62070 */
[----:B---3--:R-:W-:-:S06]  /*f640*/  LOP3.LUT R17, R17, UR5, RZ, 0xc0, !PT ;  /* 0x0000000511117c12 */ /* 0x008fcc000f8ec0ff */
[----:B------:R-:W2:Y:S05]  /*f650*/  POPC R17, R17 ;  /* 0x0000001100117309 */ /* 0x000eaa0000000000 */
[----:B----4-:R-:W3:Y:S04]  /*f660*/  @P3 ATOMS.ADD R16, [UR6+0x7ff4], R5 ;  /* 0x007ff405ff10398c */ /* 0x010ee80008000006 */
[----:B---3--:R-:W2:Y:S02]  /*f670*/  SHFL.IDX PT, R4, R16, R15, 0x1f ;  /* 0x00001f0f10047589 */ /* 0x008ea400000e0000 */
        /* <DEDUP_REMOVED lines=9> */
.L_x_392:
        /* <DEDUP_REMOVED lines=14> */
.L_x_382:
[----:B------:R-:W-:Y:S05]  /*f7f0*/  BSYNC B0 ;  /* 0x0000000000007941 */ /* 0x000fea0003800000 */
.L_x_381:
[----:B------:R-:W-:Y:S06]  /*f800*/  BAR.SYNC.DEFER_BLOCKING 0x0 ;  /* 0x0000000000007b1d */ /* 0x000fec0000010000 */
[----:B------:R-:W-:Y:S01]  /*f810*/  BSSY B0, `(.L_x_393) ;  /* 0x0000008000007945 */ /* 0x000fe20003800000 */
[----:B------:R-:W4:Y:S03]  /*f820*/  LDS R15, [UR6+0x7ff4] ;  /* 0x007ff406ff0f7984 */ /* 0x000f260008000800 */
[----:B------:R-:W-:Y:S05]  /*f830*/  @P0 BRA `(.L_x_394) ;  /* 0x0000000000140947 */ /* 0x000fea0003800000 */
[----:B------:R-:W-:Y:S01]  /*f840*/  ISETP.NE.AND P3, PT, R12, 0xff, PT ;  /* 0x000000ff0c00780c */ /* 0x000fe20003f65270 */
[----:B--23--:R-:W-:-:S12]  /*f850*/  LDS R4, [R9+UR6] ;  /* 0x0000000609047984 */ /* 0x00cfd80008000800 */
[----:B------:R-:W2:Y:S02]  /*f860*/  @P3 LDS R5, [R9+UR6+0x4] ;  /* 0x0000040609053984 */ /* 0x000ea40008000800 */
[----:B--2---:R-:W-:-:S05]  /*f870*/  @P3 IMAD.IADD R4, R4, 0x1, R5 ;  /* 0x0000000104043824 */ /* 0x004fca00078e0205 */
[----:B------:R2:W-:Y:S02]  /*f880*/  STS [R9+UR6+0x600], R4 ;  /* 0x0006000409007988 */ /* 0x0005e40008000806 */
.L_x_394:
[----:B------:R-:W-:Y:S05]  /*f890*/  BSYNC B0 ;  /* 0x0000000000007941 */ /* 0x000fea0003800000 */
.L_x_393:
[----:B------:R-:W-:Y:S06]  /*f8a0*/  BAR.SYNC.DEFER_BLOCKING 0x0 ;  /* 0x0000000000007b1d */ /* 0x000fec0000010000 */
[----:B------:R-:W-:Y:S04]  /*f8b0*/  BSSY B0, `(.L_x_395) ;  /* 0x0000007000007945 */ /* 0x000fe80003800000 */
[----:B------:R-:W-:Y:S05]  /*f8c0*/  @P0 BRA `(.L_x_396) ;  /* 0x0000000000140947 */ /* 0x000fea0003800000 */
[----:B------:R-:W-:Y:S01]  /*f8d0*/  ISETP.GT.U32.AND P3, PT, R12, 0xfd, PT ;  /* 0x000000fd0c00780c */ /* 0x000fe20003f64070 */
[----:B--23--:R-:W-:-:S12]  /*f8e0*/  LDS R4, [R9+UR6+0x600] ;  /* 0x0006000609047984 */ /* 0x00cfd80008000800 */
[----:B------:R-:W2:Y:S02]  /*f8f0*/  @!P3 LDS R5, [R9+UR6+0x608] ;  /* 0x000608060905b984 */ /* 0x000ea40008000800 */
[----:B--2---:R-:W-:-:S05]  /*f900*/  @!P3 IMAD.IADD R4, R4, 0x1, R5 ;  /* 0x000000010404b824 */ /* 0x004fca00078e0205 */
[----:B------:R2:W-:Y:S02]  /*f910*/  STS [R9+UR6], R4 ;  /* 0x0000000409007988 */ /* 0x0005e40008000806 */
.L_x_396:
[----:B------:R-:W-:Y:S05]  /*f920*/  BSYNC B0 ;  /* 0x0000000000007941 */ /* 0x000fea0003800000 */
.L_x_395:
[----:B------:R-:W-:Y:S06]  /*f930*/  BAR.SYNC.DEFER_BLOCKING 0x0 ;  /* 0x0000000000007b1d */ /* 0x000fec0000010000 */
[----:B------:R-:W-:Y:S04]  /*f940*/  BSSY B0, `(.L_x_397) ;  /* 0x0000007000007945 */ /* 0x000fe80003800000 */
[----:B------:R-:W-:Y:S05]  /*f950*/  @P0 BRA `(.L_x_398) ;  /* 0x0000000000140947 */ /* 0x000fea0003800000 */
[----:B------:R-:W-:Y:S01]  /*f960*/  ISETP.GT.U32.AND P3, PT, R12, 0xfb, PT ;  /* 0x000000fb0c00780c */ /* 0x000fe20003f64070 */
[----:B--23--:R-:W-:-:S12]  /*f970*/  LDS R4, [R9+UR6] ;  /* 0x0000000609047984 */ /* 0x00cfd80008000800 */
[----:B------:R-:W2:Y:S02]  /*f980*/  @!P3 LDS R5, [R9+UR6+0x10] ;  /* 0x000010060905b984 */ /* 0x000ea40008000800 */
[----:B--2---:R-:W-:-:S05]  /*f990*/  @!P3 IMAD.IADD R4, R4, 0x1, R5 ;  /* 0x000000010404b824 */ /* 0x004fca00078e0205 */
[----:B------:R2:W-:Y:S02]  /*f9a0*/  STS [R9+UR6+0x600], R4 ;  /* 0x0006000409007988 */ /* 0x0005e40008000806 */
.L_x_398:
[----:B------:R-:W-:Y:S05]  /*f9b0*/  BSYNC B0 ;  /* 0x0000000000007941 */ /* 0x000fea0003800000 */
.L_x_397:
        /* <DEDUP_REMOVED lines=8> */
.L_x_400:
[----:B------:R-:W-:Y:S05]  /*fa40*/  BSYNC B0 ;  /* 0x0000000000007941 */ /* 0x000fea0003800000 */
.L_x_399:
        /* <DEDUP_REMOVED lines=8> */
.L_x_402:
[----:B------:R-:W-:Y:S05]  /*fad0*/  BSYNC B0 ;  /* 0x0000000000007941 */ /* 0x000fea0003800000 */
.L_x_401:
        /* <DEDUP_REMOVED lines=8> */
.L_x_404:
[----:B------:R-:W-:Y:S05]  /*fb60*/  BSYNC B0 ;  /* 0x0000000000007941 */ /* 0x000fea0003800000 */
.L_x_403:
        /* <DEDUP_REMOVED lines=8> */
.L_x_406:
[----:B------:R-:W-:Y:S05]  /*fbf0*/  BSYNC B0 ;  /* 0x0000000000007941 */ /* 0x000fea0003800000 */
.L_x_405:
        /* <DEDUP_REMOVED lines=8> */
.L_x_408:
[----:B------:R-:W-:Y:S05]  /*fc80*/  BSYNC B0 ;  /* 0x0000000000007941 */ /* 0x000fea0003800000 */
.L_x_407:
[----:B------:R-:W-:Y:S06]  /*fc90*/  BAR.SYNC.DEFER_BLOCKING 0x0 ;  /* 0x0000000000007b1d */ /* 0x000fec0000010000 */
[----:B------:R-:W-:Y:S04]  /*fca0*/  BSSY B0, `(.L_x_409) ;  /* 0x000000a000007945 */ /* 0x000fe80003800000 */
[----:B------:R-:W-:Y:S05]  /*fcb0*/  @P0 BRA `(.L_x_410) ;  /* 0x0000000000200947 */ /* 0x000fea0003800000 */
[----:B--23--:R-:W2:Y:S02]  /*fcc0*/  LDS R4, [R9+UR6] ;  /* 0x0000000609047984 */ /* 0x00cea40008000800 */
[----:B--2---:R-:W-:-:S13]  /*fcd0*/  ISETP.GT.AND P3, PT, R4, R11, PT ;  /* 0x0000000b0400720c */ /* 0x004fda0003f64270 */
[----:B------:R-:W-:Y:S05]  /*fce0*/  @!P3 BRA `(.L_x_410) ;  /* 0x000000000014b947 */ /* 0x000fea0003800000 */
[----:B------:R-:W2:Y:S02]  /*fcf0*/  LDS R4, [R9+UR6+0x4] ;  /* 0x0000040609047984 */ /* 0x000ea40008000800 */
[----:B--2---:R-:W-:-:S13]  /*fd00*/  ISETP.GE.AND P3, PT, R11, R4, PT ;  /* 0x000000040b00720c */ /* 0x004fda0003f66270 */
[----:B------:R-:W-:Y:S01]  /*fd10*/  @P3 IMAD.IADD R13, R11, 0x1, -R4 ;  /* 0x000000010b0d3824 */ /* 0x000fe200078e0a04 */
[----:B------:R-:W-:Y:S04]  /*fd20*/  @P3 STS [UR6+0x7ff0], RZ ;  /* 0x007ff0ffff003988 */ /* 0x000fe80008000806 */
[----:B------:R2:W-:Y:S02]  /*fd30*/  @P3 STS.64 [UR6+0x7fe8], R12 ;  /* 0x007fe80cff003988 */ /* 0x0005e40008000a06 */
.L_x_410:
[----:B------:R-:W-:Y:S05]  /*fd40*/  BSYNC B0 ;  /* 0x0000000000007941 */ /* 0x000fea0003800000 */
.L_x_409:
[----:B------:R-:W-:Y:S01]  /*fd50*/  BAR.SYNC.DEFER_BLOCKING 0x0 ;  /* 0x0000000000007b1d */ /* 0x000fe20000010000 */
[----:B--234-:R-:W-:-:S05]  /*fd60*/  VIMNMX R5, PT, PT, R15, 0xe7c, PT ;  /* 0x00000e7c0f057848 */ /* 0x01cfca0003fe0100 */
[----:B------:R-:W-:Y:S01]  /*fd70*/  UMOV UR5, 0x10 ;  /* 0x0000001000057882 */ /* 0x000fe20000000000 */
[----:B------:R-:W2:Y:S02]  /*fd80*/  LDS R4, [UR6+0x7fe8] ;  /* 0x007fe806ff047984 */ /* 0x000ea40008000800 */
[----:B--2---:R-:W-:-:S05]  /*fd90*/  LEA R13, R4, UR6, 0x2 ;  /* 0x00000006040d7c11 */ /* 0x004fca000f8e10ff */
[----:B------:R-:W2:Y:S02]  /*fda0*/  LDS R16, [R13+0x4] ;  /* 0x000004000d107984 */ /* 0x000ea40000000800 */
[----:B--2---:R-:W-:Y:S02]  /*fdb0*/  IMAD.IADD R11, R11, 0x1, -R16 ;  /* 0x000000010b0b7824 */ /* 0x004fe400078e0a10 */
[----:B------:R-:W-:-:S03]  /*fdc0*/  IMAD.MOV.U32 R16, RZ, RZ, 0x1 ;  /* 0x00000001ff107424 */ /* 0x000fc600078e00ff */
[----:B------:R-:W-:-:S13]  /*fdd0*/  ISETP.NE.AND P3, PT, R11, RZ, PT ;  /* 0x000000ff0b00720c */ /* 0x000fda0003f65270 */
[----:B------:R-:W-:Y:S05]  /*fde0*/  @!P3 BRA `(.L_x_380) ;  /* 0x000000280054b947 */ /* 0x000fea0003800000 */
[----:B------:R-:W-:Y:S01]  /*fdf0*/  BAR.SYNC.DEFER_BLOCKING 0x0 ;  /* 0x0000000000007b1d */ /* 0x000fe20000010000 */
[----:B------:R-:W-:-:S05]  /*fe00*/  ISETP.GT.AND P3, PT, R15, R12, PT ;  /* 0x0000000c0f00720c */ /* 0x000fca0003f64270 */
[----:B------:R-:W-:Y:S01]  /*fe10*/  BSSY B0, `(.L_x_411) ;  /* 0x00000c7000007945 */ /* 0x000fe20003800000 */
[----:B------:R2:W-:Y:S01]  /*fe20*/  @!P2 STS [R9+UR6], RZ ;  /* 0x000000ff0900a988 */ /* 0x0005e20008000806 */
[----:B------:R-:W-:Y:S06]  /*fe30*/  BAR.SYNC.DEFER_BLOCKING 0x0 ;  /* 0x0000000000007b1d */ /* 0x000fec0000010000 */
[----:B------:R-:W-:Y:S05]  /*fe40*/  @!P3 BRA `(.L_x_412) ;  /* 0x0000000c000cb947 */ /* 0x000fea0003800000 */
[----:B------:R-:W3:Y:S02]  /*fe50*/  LDS R13, [R9+UR6+0x45f0] ;  /* 0x0045f006090d7984 */ /* 0x000ee40008000800 */
[----:B---3--:R-:W-:-:S06]  /*fe60*/  IMAD.WIDE R16, R13, 0x4, R6 ;  /* 0x000000040d107825 */ /* 0x008fcc00078e0206 */
[----:B------:R-:W3:Y:S01]  /*fe70*/  LDG.E R16, desc[UR24][R16.64] ;  /* 0x0000001810107981 */ /* 0x000ee2000c1e1900 */
[----:B------:R-:W-:Y:S01]  /*fe80*/  BSSY B1, `(.L_x_413) ;  /* 0x000002b000017945 */ /* 0x000fe20003800000 */
[----:B---3--:R-:W-:Y:S02]  /*fe90*/  ISETP.GE.AND P3, PT, R16, RZ, PT ;  /* 0x000000ff1000720c */ /* 0x008fe40003f66270 */
        /* <DEDUP_REMOVED lines=8> */
[----:B------:R-:W3:Y:S01]  /*ff20*/  S2R R19, SR_LANEID ;  /* 0x0000000000137919 */ /* 0x000ee20000000000 */
[----:B------:R-:W-:Y:S02]  /*ff30*/  VOTEU.ANY UR5, UPT, PT ;  /* 0x0000000000057886 */ /* 0x000fe400038e0100 */
[----:B------:R-:W3:Y:S08]  /*ff40*/  FLO.U32 R18, UR5 ;  /* 0x0000000500127d00 */ /* 0x000ef000080e0000 */
[----:B------:R-:W4:Y:S01]  /*ff50*/  POPC R17, UR5 ;  /* 0x0000000500117d09 */ /* 0x000f220008000000 */
[----:B---3--:R-:W-:-:S02]  /*ff60*/  ISETP.EQ.U32.AND P3, PT, R18, R19, PT ;  /* 0x000000131200720c */ /* 0x008fc40003f62070 */
[----:B------:R-:W3:Y:S11]  /*ff70*/  S2R R19, SR_LTMASK ;  /* 0x0000000000137919 */ /* 0x000ef60000003900 */
[----:B----4-:R-:W4:Y:S01]  /*ff80*/  @P3 ATOMS.ADD R17, [UR6+0x7ff0], R17 ;  /* 0x007ff011ff11398c */ /* 0x010f220008000006 */
[----:B---3--:R-:W-:-:S03]  /*ff90*/  LOP3.LUT R19, R19, UR5, RZ, 0xc0, !PT ;  /* 0x0000000513137c12 */ /* 0x008fc6000f8ec0ff */
[----:B----4-:R-:W3:Y:S03]  /*ffa0*/  SHFL.IDX PT, R16, R17, R18, 0x1f ;  /* 0x00001f1211107589 */ /* 0x010ee600000e0000 */
[----:B------:R-:W3:Y:S02]  /*ffb0*/  POPC R19, R19 ;  /* 0x0000001300137309 */ /* 0x000ee40000000000 */
[----:B---3--:R-:W-:-:S05]  /*ffc0*/  IMAD.IADD R16, R16, 0x1, R19 ;  /* 0x0000000110107824 */ /* 0x008fca00078e0213 */
        /* <DEDUP_REMOVED lines=8> */
.L_x_414:
[----:B------:R-:W3:Y:S01]  /*10050*/  S2R R17, SR_LANEID ;  /* 0x0000000000117919 */ /* 0x000ee20000000000 */
[----:B------:R-:W-:Y:S02]  /*10060*/  VOTEU.ANY UR5, UPT, PT ;  /* 0x0000000000057886 */ /* 0x000fe400038e0100 */
[----:B------:R-:W3:Y:S01]  /*10070*/  FLO.U32 R18, UR5 ;  /* 0x0000000500127d00 */ /* 0x000ee200080e0000 */
[----:B------:R-:W4:Y:S07]  /*10080*/  S2R R19, SR_LTMASK ;  /* 0x0000000000137919 */ /* 0x000f2e0000003900 */
[----:B------:R-:W5:Y:S01]  /*10090*/  POPC R15, UR5 ;  /* 0x00000005000f7d09 */ /* 0x000f620008000000 */
[----:B---3--:R-:W-:Y:S01]  /*100a0*/  ISETP.EQ.U32.AND P3, PT, R18, R17, PT ;  /* 0x000000111200720c */ /* 0x008fe20003f62070 */
[----:B------:R-:W-:Y:S01]  /*100b0*/  IMAD.MOV.U32 R17, RZ, RZ, 0x4 ;  /* 0x00000004ff117424 */ /* 0x000fe200078e00ff */
[----:B----4-:R-:W-:-:S06]  /*100c0*/  LOP3.LUT R19, R19, UR5, RZ, 0xc0, !PT ;  /* 0x0000000513137c12 */ /* 0x010fcc000f8ec0ff */
[----:B------:R-:W3:Y:S05]  /*100d0*/  POPC R19, R19 ;  /* 0x0000001300137309 */ /* 0x000eea0000000000 */
[----:B-----5:R-:W4:Y:S04]  /*100e0*/  @P3 ATOMS.ADD R15, [UR6+0x7fe4], R15 ;  /* 0x007fe40fff0f398c */ /* 0x020f280008000006 */
[----:B----4-:R-:W3:Y:S02]  /*100f0*/  SHFL.IDX PT, R16, R15, R18, 0x1f ;  /* 0x00001f120f107589 */ /* 0x010ee400000e0000 */
[----:B---3--:R-:W-:-:S04]  /*10100*/  IMAD.IADD R16, R16, 0x1, R19 ;  /* 0x0000000110107824 */ /* 0x008fc800078e0213 */
[----:B------:R-:W-:-:S05]  /*10110*/  IMAD.WIDE R16, R16, R17, UR14 ;  /* 0x0000000e10107e25 */ /* 0x000fca000f8e0211 */
[----:B------:R3:W-:Y:S02]  /*10120*/  STG.E desc[UR24][R16.64], R13 ;  /* 0x0000000d10007986 */ /* 0x0007e4000c101918 */
.L_x_415:
[----:B------:R-:W-:Y:S05]  /*10130*/  BSYNC B1 ;  /* 0x0000000000017941 */ /* 0x000fea0003800000 */
.L_x_413:
[----:B---34-:R-:W-:-:S04]  /*10140*/  LOP3.LUT R16, R12, 0x400, RZ, 0xfc, !PT ;  /* 0x000004000c107812 */ /* 0x018fc800078efcff */
[----:B------:R-:W-:-:S13]  /*10150*/  ISETP.GE.AND P3, PT, R16, R5, PT ;  /* 0x000000051000720c */ /* 0x000fda0003f66270 */
[----:B------:R-:W-:Y:S05]  /*10160*/  @P3 BRA `(.L_x_412) ;  /* 0x0000000800443947 */ /* 0x000fea0003800000 */
        /* <DEDUP_REMOVED lines=32> */
.L_x_417:
        /* <DEDUP_REMOVED lines=14> */
.L_x_418:
[----:B------:R-:W-:Y:S05]  /*10450*/  BSYNC B1 ;  /* 0x0000000000017941 */ /* 0x000fea0003800000 */
.L_x_416:
[----:B---34-:R-:W-:-:S04]  /*10460*/  LOP3.LUT R16, R12, 0x800, RZ, 0xfc, !PT ;  /* 0x000008000c107812 */ /* 0x018fc800078efcff */
[----:B------:R-:W-:-:S13]  /*10470*/  ISETP.GE.U32.AND P3, PT, R16, R5, PT ;  /* 0x000000051000720c */ /* 0x000fda0003f66070 */
        /* <DEDUP_REMOVED lines=33> */
.L_x_420:
        /* <DEDUP_REMOVED lines=14> */
.L_x_421:
[----:B------:R-:W-:Y:S05]  /*10770*/  BSYNC B1 ;  /* 0x0000000000017941 */ /* 0x000fea0003800000 */
.L_x_419:
[----:B---34-:R-:W-:-:S04]  /*10780*/  LOP3.LUT R16, R12, 0xc00, RZ, 0xfc, !PT ;  /* 0x00000c000c107812 */ /* 0x018fc800078efcff */
[----:B------:R-:W-:-:S13]  /*10790*/  ISETP.GE.U32.AND P3, PT, R16, R5, PT ;  /* 0x000000051000720c */ /* 0x000fda0003f66070 */
[----:B------:R-:W-:Y:S05]  /*107a0*/  @P3 BRA `(.L_x_412) ;  /* 0x0000000000b43947 */ /* 0x000fea0003800000 */
[----:B------:R-:W3:Y:S02]  /*107b0*/  LDS R13, [R9+UR6+0x75f0] ;  /* 0x0075f006090d7984 */ /* 0x000ee40008000800 */
[----:B---3--:R-:W-:-:S06]  /*107c0*/  IMAD.WIDE R16, R13, 0x4, R6 ;  /* 0x000000040d107825 */ /* 0x008fcc00078e0206 */
[----:B------:R-:W3:Y:S02]  /*107d0*/  LDG.E R16, desc[UR24][R16.64] ;  /* 0x0000001810107981 */ /* 0x000ee4000c1e1900 */
        /* <DEDUP_REMOVED lines=28> */
.L_x_422:
        /* <DEDUP_REMOVED lines=14> */
.L_x_412:
[----:B------:R-:W-:Y:S05]  /*10a80*/  BSYNC B0 ;  /* 0x0000000000007941 */ /* 0x000fea0003800000 */
.L_x_411:
[----:B------:R-:W-:Y:S06]  /*10a90*/  BAR.SYNC.DEFER_BLOCKING 0x0 ;  /* 0x0000000000007b1d */ /* 0x000fec0000010000 */
[----:B------:R-:W-:Y:S01]  /*10aa0*/  BSSY B0, `(.L_x_423) ;  /* 0x0000008000007945 */ /* 0x000fe20003800000 */
[----:B------:R-:W0:Y:S03]  /*10ab0*/  LDS R15, [UR6+0x7ff0] ;  /* 0x007ff006ff0f7984 */ /* 0x000e260008000800 */
[----:B------:R-:W-:Y:S05]  /*10ac0*/  @P0 BRA `(.L_x_424) ;  /* 0x0000000000140947 */ /* 0x000fea0003800000 */
[----:B------:R-:W-:Y:S01]  /*10ad0*/  ISETP.NE.AND P3, PT, R12, 0xff, PT ;  /* 0x000000ff0c00780c */ /* 0x000fe20003f65270 */
[----:B---34-:R-:W-:-:S12]  /*10ae0*/  LDS R4, [R9+UR6] ;  /* 0x0000000609047984 */ /* 0x018fd80008000800 */
[----:B------:R-:W3:Y:S02]  /*10af0*/  @P3 LDS R5, [R9+UR6+0x4] ;  /* 0x0000040609053984 */ /* 0x000ee40008000800 */
[----:B---3--:R-:W-:-:S05]  /*10b00*/  @P3 IMAD.IADD R4, R4, 0x1, R5 ;  /* 0x0000000104043824 */ /* 0x008fca00078e0205 */
[----:B------:R3:W-:Y:S02]  /*10b10*/  STS [R9+UR6+0x600], R4 ;  /* 0x0006000409007988 */ /* 0x0007e40008000806 */
.L_x_424:
[----:B------:R-:W-:Y:S05]  /*10b20*/  BSYNC B0 ;  /* 0x0000000000007941 */ /* 0x000fea0003800000 */
.L_x_423:
        /* <DEDUP_REMOVED lines=8> */
.L_x_426:
[----:B------:R-:W-:Y:S05]  /*10bb0*/  BSYNC B0 ;  /* 0x0000000000007941 */ /* 0x000fea0003800000 */
.L_x_425:
        /* <DEDUP_REMOVED lines=8> */
.L_x_428:
[----:B------:R-:W-:Y:S05]  /*10c40*/  BSYNC B0 ;  /* 0x0000000000007941 */ /* 0x000fea0003800000 */
.L_x_427:
        /* <DEDUP_REMOVED lines=8> */
.L_x_430:
[----:B------:R-:W-:Y:S05]  /*10cd0*/  BSYNC B0 ;  /* 0x0000000000007941 */ /* 0x000fea0003800000 */
.L_x_429:
        /* <DEDUP_REMOVED lines=8> */
.L_x_432:
[----:B------:R-:W-:Y:S05]  /*10d60*/  BSYNC B0 ;  /* 0x0000000000007941 */ /* 0x000fea0003800000 */
.L_x_431:
        /* <DEDUP_REMOVED lines=8> */
.L_x_434:
[----:B------:R-:W-:Y:S05]  /*10df0*/  BSYNC B0 ;  /* 0x0000000000007941 */ /* 0x000fea0003800000 */
.L_x_433:
        /* <DEDUP_REMOVED lines=8> */
.L_x_436:
[----:B------:R-:W-:Y:S05]  /*10e80*/  BSYNC B0 ;  /* 0x0000000000007941 */ /* 0x000fea0003800000 */
.L_x_435:
        /* <DEDUP_REMOVED lines=8> */
.L_x_438:
[----:B------:R-:W-:Y:S05]  /*10f10*/  BSYNC B0 ;  /* 0x0000000000007941 */ /* 0x000fea0003800000 */
.L_x_437:
        /* <DEDUP_REMOVED lines=11> */
.L_x_440:
[----:B------:R-:W-:Y:S05]  /*10fd0*/  BSYNC B0 ;  /* 0x0000000000007941 */ /* 0x000fea0003800000 */
.L_x_439:
[----:B------:R-:W-:Y:S01]  /*10fe0*/  BAR.SYNC.DEFER_BLOCKING 0x0 ;  /* 0x0000000000007b1d */ /* 0x000fe20000010000 */
[----:B0--34-:R-:W-:-:S05]  /*10ff0*/  VIMNMX R5, PT, PT, R15, 0xe7c, PT ;  /* 0x00000e7c0f057848 */ /* 0x019fca0003fe0100 */
[----:B------:R-:W-:Y:S01]  /*11000*/  UMOV UR5, 0x8 ;  /* 0x0000000800057882 */ /* 0x000fe20000000000 */
[----:B------:R-:W0:Y:S02]  /*11010*/  LDS R4, [UR6+0x7fe8] ;  /* 0x007fe806ff047984 */ /* 0x000e240008000800 */
[----:B0-----:R-:W-:-:S05]  /*11020*/  LEA R13, R4, UR6, 0x2 ;  /* 0x00000006040d7c11 */ /* 0x001fca000f8e10ff */
[----:B------:R-:W0:Y:S02]  /*11030*/  LDS R16, [R13+0x4] ;  /* 0x000004000d107984 */ /* 0x000e240000000800 */
[----:B0-----:R-:W-:Y:S02]  /*11040*/  IMAD.IADD R11, R11, 0x1, -R16 ;  /* 0x000000010b0b7824 */ /* 0x001fe400078e0a10 */
[----:B------:R-:W-:-:S03]  /*11050*/  IMAD.MOV.U32 R16, RZ, RZ, RZ ;  /* 0x000000ffff107224 */ /* 0x000fc600078e00ff */
        /* <DEDUP_REMOVED lines=34> */
[----:B------:R-:W-:Y:S01]  /*11280*/  IMAD.SHL.U32 R15, R15, 0x4, RZ ;  /* 0x000000040f0f7824 */ /* 0x000fe200078e00ff */
[----:B------:R-:W-:-:S04]  /*11290*/  LEA R16, R16, UR6, 0x2 ;  /* 0x0000000610107c11 */ /* 0x000fc8000f8e10ff */
[----:B------:R-:W-:Y:S01]  /*112a0*/  LOP3.LUT R15, R15, 0x3fc, RZ, 0xc0, !PT ;  /* 0x000003fc0f0f7812 */ /* 0x000fe200078ec0ff */
[----:B------:R4:W-:Y:S04]  /*112b0*/  STS [R16+0x45f0], R13 ;  /* 0x0045f00d10007388 */ /* 0x0009e80000000800 */
[----:B------:R4:W-:Y:S01]  /*112c0*/  ATOMS.POPC.INC.32 RZ, [R15+UR6] ;  /* 0x000000000fff7f8c */ /* 0x0009e2000d800006 */
[----:B------:R-:W-:Y:S05]  /*112d0*/  BRA `(.L_x_445) ;  /* 0x0000000000387947 */ /* 0x000fea0003800000 */
.L_x_444:
        /* <DEDUP_REMOVED lines=14> */
.L_x_445:
[----:B------:R-:W-:Y:S05]  /*113c0*/  BSYNC B1 ;  /* 0x0000000000017941 */ /* 0x000fea0003800000 */
.L_x_443:
        /* <DEDUP_REMOVED lines=35> */
.L_x_447:
        /* <DEDUP_REMOVED lines=14> */
.L_x_448:
[----:B------:R-:W-:Y:S05]  /*116e0*/  BSYNC B1 ;  /* 0x0000000000017941 */ /* 0x000fea0003800000 */
.L_x_446:
        /* <DEDUP_REMOVED lines=35> */
.L_x_450:
        /* <DEDUP_REMOVED lines=14> */
.L_x_451:
[----:B------:R-:W-:Y:S05]  /*11a00*/  BSYNC B1 ;  /* 0x0000000000017941 */ /* 0x000fea0003800000 */
.L_x_449:
        /* <DEDUP_REMOVED lines=34> */
.L_x_452:
        /* <DEDUP_REMOVED lines=14> */
.L_x_442:
[----:B------:R-:W-:Y:S05]  /*11d10*/  BSYNC B0 ;  /* 0x0000000000007941 */ /* 0x000fea0003800000 */
.L_x_441:
        /* <DEDUP_REMOVED lines=9> */
.L_x_454:
[----:B------:R-:W-:Y:S05]  /*11db0*/  BSYNC B0 ;  /* 0x0000000000007941 */ /* 0x000fea0003800000 */
.L_x_453:
        /* <DEDUP_REMOVED lines=8> */
.L_x_456:
[----:B------:R-:W-:Y:S05]  /*11e40*/  BSYNC B0 ;  /* 0x0000000000007941 */ /* 0x000fea0003800000 */
.L_x_455:
        /* <DEDUP_REMOVED lines=8> */
.L_x_458:
[----:B------:R-:W-:Y:S05]  /*11ed0*/  BSYNC B0 ;  /* 0x0000000000007941 */ /* 0x000fea0003800000 */
.L_x_457:
        /* <DEDUP_REMOVED lines=8> */
.L_x_460:
[----:B------:R-:W-:Y:S05]  /*11f60*/  BSYNC B0 ;  /* 0x0000000000007941 */ /* 0x000fea0003800000 */
.L_x_459:
        /* <DEDUP_REMOVED lines=8> */
.L_x_462:
[----:B------:R-:W-:Y:S05]  /*11ff0*/  BSYNC B0 ;  /* 0x0000000000007941 */ /* 0x000fea0003800000 */
.L_x_461:
        /* <DEDUP_REMOVED lines=8> */
.L_x_464:
[----:B------:R-:W-:Y:S05]  /*12080*/  BSYNC B0 ;  /* 0x0000000000007941 */ /* 0x000fea0003800000 */
.L_x_463:
        /* <DEDUP_REMOVED lines=8> */
.L_x_466:
[----:B------:R-:W-:Y:S05]  /*12110*/  BSYNC B0 ;  /* 0x0000000000007941 */ /* 0x000fea0003800000 */
.L_x_465:
        /* <DEDUP_REMOVED lines=8> */
.L_x_468:
[----:B------:R-:W-:Y:S05]  /*121a0*/  BSYNC B0 ;  /* 0x0000000000007941 */ /* 0x000fea0003800000 */
.L_x_467:
        /* <DEDUP_REMOVED lines=11> */
.L_x_470:
[----:B------:R-:W-:Y:S05]  /*12260*/  BSYNC B0 ;  /* 0x0000000000007941 */ /* 0x000fea0003800000 */
.L_x_469:
[----:B------:R-:W-:Y:S01]  /*12270*/  BAR.SYNC.DEFER_BLOCKING 0x0 ;  /* 0x0000000000007b1d */ /* 0x000fe20000010000 */
[----:B0--34-:R-:W-:-:S05]  /*12280*/  VIMNMX R5, PT, PT, R15, 0xe7c, PT ;  /* 0x00000e7c0f057848 */ /* 0x019fca0003fe0100 */
[----:B------:R-:W-:Y:S01]  /*12290*/  UMOV UR5, URZ ;  /* 0x000000ff00057c82 */ /* 0x000fe20008000000 */
[----:B------:R-:W0:Y:S02]  /*122a0*/  LDS R4, [UR6+0x7fe8] ;  /* 0x007fe806ff047984 */ /* 0x000e240008000800 */
[----:B0-----:R-:W-:-:S05]  /*122b0*/  LEA R13, R4, UR6, 0x2 ;  /* 0x00000006040d7c11 */ /* 0x001fca000f8e10ff */
[----:B------:R-:W0:Y:S02]  /*122c0*/  LDS R16, [R13+0x4] ;  /* 0x000004000d107984 */ /* 0x000e240000000800 */
[----:B0-----:R-:W-:Y:S01]  /*122d0*/  ISETP.NE.AND P0, PT, R11, R16, PT ;  /* 0x000000100b00720c */ /* 0x001fe20003f05270 */
[----:B------:R-:W-:-:S12]  /*122e0*/  IMAD.MOV.U32 R16, RZ, RZ, 0x1 ;  /* 0x00000001ff107424 */ /* 0x000fd800078e00ff */
[----:B------:R-:W-:Y:S05]  /*122f0*/  @!P0 BRA `(.L_x_380) ;  /* 0x0000000400108947 */ /* 0x000fea0003800000 */
[----:B------:R-:W-:Y:S01]  /*12300*/  BAR.SYNC.DEFER_BLOCKING 0x0 ;  /* 0x0000000000007b1d */ /* 0x000fe20000010000 */
[----:B------:R-:W-:-:S05]  /*12310*/  ISETP.GT.AND P0, PT, R15, R12, PT ;  /* 0x0000000c0f00720c */ /* 0x000fca0003f04270 */
[----:B------:R-:W-:Y:S01]  /*12320*/  BSSY B0, `(.L_x_471) ;  /* 0x000003c000007945 */ /* 0x000fe20003800000 */
[----:B------:R0:W-:Y:S01]  /*12330*/  @!P2 STS [R9+UR6], RZ ;  /* 0x000000ff0900a988 */ /* 0x0001e20008000806 */
[----:B------:R-:W-:Y:S06]  /*12340*/  BAR.SYNC.DEFER_BLOCKING 0x0 ;  /* 0x0000000000007b1d */ /* 0x000fec0000010000 */
[----:B------:R-:W-:Y:S05]  /*12350*/  @!P0 BRA `(.L_x_472) ;  /* 0x0000000000e08947 */ /* 0x000fea0003800000 */
[----:B------:R-:W-:-:S05]  /*12360*/  IMAD.U32 R16, RZ, RZ, UR6 ;  /* 0x00000006ff107e24 */ /* 0x000fca000f8e00ff */
[----:B012---:R-:W-:-:S07]  /*12370*/  IADD3 R9, PT, PT, R9, 0x45f0, R16 ;  /* 0x000045f009097810 */ /* 0x007fce0007ffe010 */
.L_x_476:
[----:B01----:R-:W0:Y:S02]  /*12380*/  LDS R11, [R9] ;  /* 0x00000000090b7984 */ /* 0x003e240000000800 */
[----:B0-----:R-:W-:-:S06]  /*12390*/  IMAD.WIDE R16, R11, 0x4, R6 ;  /* 0x000000040b107825 */ /* 0x001fcc00078e0206 */
        /* <DEDUP_REMOVED lines=26> */
[----:B------:R-:W-:-:S04]  /*12540*/  IADD3 R16, P0, PT, -R16, UR14, RZ ;  /* 0x0000000e10107c10 */ /* 0x000fc8000ff1e1ff */
[----:B------:R-:W-:-:S05]  /*12550*/  IADD3.X R17, PT, PT, ~R17, UR15, RZ, P0, !PT ;  /* 0x0000000f11117c10 */ /* 0x000fca00087fe5ff */
[----:B------:R0:W-:Y:S01]  /*12560*/  STG.E desc[UR24][R16.64+0x2000], R11 ;  /* 0x0020000b10007986 */ /* 0x0001e2000c101918 */
[----:B------:R-:W-:Y:S05]  /*12570*/  BRA `(.L_x_475) ;  /* 0x0000000000447947 */ /* 0x000fea0003800000 */
.L_x_474:
[----:B------:R-:W0:Y:S01]  /*12580*/  S2R R16, SR_LANEID ;  /* 0x0000000000107919 */ /* 0x000e220000000000 */
[----:B------:R-:W1:Y:S01]  /*12590*/  S2UR UR16, SR_CgaCtaId ;  /* 0x00000000001079c3 */ /* 0x000e620000008800 */
[----:B------:R-:W-:Y:S01]  /*125a0*/  VOTEU.ANY UR17, UPT, PT ;  /* 0x0000000000117886 */ /* 0x000fe200038e0100 */
[----:B------:R-:W-:Y:S01]  /*125b0*/  UMOV UR5, 0x400 ;  /* 0x0000040000057882 */ /* 0x000fe20000000000 */
[----:B------:R-:W0:Y:S01]  /*125c0*/  FLO.U32 R15, UR17 ;  /* 0x00000011000f7d00 */ /* 0x000e2200080e0000 */
[----:B------:R-:W2:Y:S01]  /*125d0*/  S2R R19, SR_LTMASK ;  /* 0x0000000000137919 */ /* 0x000ea20000003900 */
[----:B------:R-:W-:-:S06]  /*125e0*/  IMAD.MOV.U32 R17, RZ, RZ, 0x4 ;  /* 0x00000004ff117424 */ /* 0x000fcc00078e00ff */
[----:B------:R-:W3:Y:S01]  /*125f0*/  POPC R13, UR17 ;  /* 0x00000011000d7d09 */ /* 0x000ee20008000000 */
[----:B-1----:R-:W-:Y:S01]  /*12600*/  ULEA UR5, UR16, UR5, 0x18 ;  /* 0x0000000510057291 */ /* 0x002fe2000f8ec0ff */
[----:B0-----:R-:W-:Y:S02]  /*12610*/  ISETP.EQ.U32.AND P0, PT, R15, R16, PT ;  /* 0x000000100f00720c */ /* 0x001fe40003f02070 */
[----:B--2---:R-:W-:-:S06]  /*12620*/  LOP3.LUT R19, R19, UR17, RZ, 0xc0, !PT ;  /* 0x0000001113137c12 */ /* 0x004fcc000f8ec0ff */
[----:B------:R-:W0:Y:S05]  /*12630*/  POPC R19, R19 ;  /* 0x0000001300137309 */ /* 0x000e2a0000000000 */
[----:B---3--:R-:W1:Y:S04]  /*12640*/  @P0 ATOMS.ADD R18, [UR5+0x7fe4], R13 ;  /* 0x007fe40dff12098c */ /* 0x008e680008000005 */
[----:B-1----:R-:W0:Y:S02]  /*12650*/  SHFL.IDX PT, R16, R18, R15, 0x1f ;  /* 0x00001f0f12107589 */ /* 0x002e2400000e0000 */
[----:B0-----:R-:W-:-:S04]  /*12660*/  IMAD.IADD R16, R16, 0x1, R19 ;  /* 0x0000000110107824 */ /* 0x001fc800078e0213 */
[----:B------:R-:W-:-:S05]  /*12670*/  IMAD.WIDE R16, R16, R17, UR14 ;  /* 0x0000000e10107e25 */ /* 0x000fca000f8e0211 */
[----:B------:R1:W-:Y:S02]  /*12680*/  STG.E desc[UR24][R16.64], R11 ;  /* 0x0000000b10007986 */ /* 0x0003e4000c101918 */
.L_x_475:
[----:B------:R-:W-:Y:S05]  /*12690*/  BSYNC B1 ;  /* 0x0000000000017941 */ /* 0x000fea0003800000 */
.L_x_473:
[----:B------:R-:W-:Y:S02]  /*126a0*/  VIADD R12, R12, 0x400 ;  /* 0x000004000c0c7836 */ /* 0x000fe40000000000 */
[----:B------:R-:W-:-:S03]  /*126b0*/  VIADD R9, R9, 0x1000 ;  /* 0x0000100009097836 */ /* 0x000fc60000000000 */
[----:B------:R-:W-:-:S13]  /*126c0*/  ISETP.GE.AND P0, PT, R12, R5, PT ;  /* 0x000000050c00720c */ /* 0x000fda0003f06270 */
[----:B------:R-:W-:Y:S05]  /*126d0*/  @!P0 BRA `(.L_x_476) ;  /* 0xfffffffc00288947 */ /* 0x000fea000383ffff */
.L_x_472:
[----:B------:R-:W-:Y:S05]  /*126e0*/  BSYNC B0 ;  /* 0x0000000000007941 */ /* 0x000fea0003800000 */
.L_x_471:
[----:B------:R-:W-:Y:S01]  /*126f0*/  BAR.SYNC.DEFER_BLOCKING 0x0 ;  /* 0x0000000000007b1d */ /* 0x000fe20000010000 */
[----:B01----:R-:W-:Y:S01]  /*12700*/  MOV R11, 0x920 ;  /* 0x00000920000b7802 */ /* 0x003fe20000000f00 */
[----:B------:R-:W-:-:S04]  /*12710*/  IMAD.MOV.U32 R5, RZ, RZ, 0x0 ;  /* 0x00000000ff057424 */ /* 0x000fc800078e00ff */
[----:B------:R-:W-:-:S04]  /*12720*/  IMAD.MOV.U32 R4, RZ, RZ, R11 ;  /* 0x000000ffff047224 */ /* 0x000fc800078e000b */
[----:B--2---:R-:W-:Y:S05]  /*12730*/  RET.REL.NODEC R4 `(_ZN4vllm10persistent22persistent_topk_kernelILj1EEEvNS0_20PersistentTopKParamsE) ;  /* 0xfffffed804307950 */ /* 0x004fea0003c3ffff */
.L_x_380:
[----:B------:R-:W-:Y:S01]  /*12740*/  ISETP.GT.AND P0, PT, R15, R12, PT ;  /* 0x0000000c0f00720c */ /* 0x000fe20003f04270 */
[----:B------:R-:W-:-:S12]  /*12750*/  BSSY B0, `(.L_x_477) ;  /* 0x000002b000007945 */ /* 0x000fd80003800000 */
[----:B------:R-:W-:Y:S05]  /*12760*/  @!P0 BRA `(.L_x_478) ;  /* 0x0000000000a48947 */ /* 0x000fea0003800000 */
[----:B------:R-:W-:-:S05]  /*12770*/  IMAD.U32 R11, R16, 0x8, R1 ;  /* 0x00000008100b7824 */ /* 0x000fca00078e0001 */
[----:B------:R-:W3:Y:S02]  /*12780*/  LDL.64 R16, [R11+0x10] ;  /* 0x000010000b107983 */ /* 0x000ee40000100a00 */
[----:B---3--:R-:W-:-:S04]  /*12790*/  IMAD.WIDE.U32 R16, R12, 0x4, R16 ;  /* 0x000000040c107825 */ /* 0x008fc800078e0010 */
[----:B012---:R-:W-:Y:S02]  /*127a0*/  IMAD.MOV.U32 R9, RZ, RZ, R16 ;  /* 0x000000ffff097224 */ /* 0x007fe400078e0010 */
[----:B------:R-:W-:-:S07]  /*127b0*/  IMAD.MOV.U32 R18, RZ, RZ, R17 ;  /* 0x000000ffff127224 */ /* 0x000fce00078e0011 */
.L_x_481:
[----:B0-----:R-:W-:Y:S02]  /*127c0*/  IMAD.MOV.U32 R16, RZ, RZ, R9 ;  /* 0x000000ffff107224 */ /* 0x001fe400078e0009 */
[----:B------:R-:W-:-:S05]  /*127d0*/  IMAD.MOV.U32 R17, RZ, RZ, R18 ;  /* 0x000000ffff117224 */ /* 0x000fca00078e0012 */
[----:B------:R-:W2:Y:S02]  /*127e0*/  LD.E R11, desc[UR24][R16.64] ;  /* 0x00000018100b7980 */ /* 0x000ea4000c101900 */
[----:B--2---:R-:W-:-:S05]  /*127f0*/  IMAD.WIDE R16, R11, 0x4, R6 ;  /* 0x000000040b107825 */ /* 0x004fca00078e0206 */
[----:B------:R-:W2:Y:S01]  /*12800*/  LDG.E R13, desc[UR24][R16.64] ;  /* 0x00000018100d7981 */ /* 0x000ea2000c1e1900 */
[----:B------:R-:W-:Y:S01]  /*12810*/  VIADD R12, R12, 0x400 ;  /* 0x000004000c0c7836 */ /* 0x000fe20000000000 */
[----:B------:R-:W-:Y:S01]  /*12820*/  BSSY B1, `(.L_x_479) ;  /* 0x000001b000017945 */ /* 0x000fe20003800000 */
[----:B------:R-:W-:-:S03]  /*12830*/  IADD3 R9, P3, PT, R9, 0x1000, RZ ;  /* 0x0000100009097810 */ /* 0x000fc60007f7e0ff */
[----:B------:R-:W-:Y:S02]  /*12840*/  ISETP.GE.AND P2, PT, R12, R5, PT ;  /* 0x000000050c00720c */ /* 0x000fe40003f46270 */
[----:B--2---:R-:W-:Y:S02]  /*12850*/  ISETP.GE.AND P0, PT, R13, RZ, PT ;  /* 0x000000ff0d00720c */ /* 0x004fe40003f06270 */
[----:B------:R-:W-:-:S11]  /*12860*/  LOP3.LUT R15, RZ, R13, RZ, 0x33, !PT ;  /* 0x0000000dff0f7212 */ /* 0x000fd600078e33ff */
[----:B------:R-:W-:-:S04]  /*12870*/  @P0 LOP3.LUT R15, R13, 0x80000000, RZ, 0xfc, !PT ;  /* 0x800000000d0f0812 */ /* 0x000fc800078efcff */
[----:B------:R-:W-:-:S04]  /*12880*/  SHF.R.U32.HI R15, RZ, UR5, R15 ;  /* 0x00000005ff0f7c19 */ /* 0x000fc8000801160f */
[----:B------:R-:W-:-:S04]  /*12890*/  LOP3.LUT R15, R15, 0xff, RZ, 0xc0, !PT ;  /* 0x000000ff0f0f7812 */ /* 0x000fc800078ec0ff */
[----:B------:R-:W-:-:S13]  /*128a0*/  ISETP.GT.U32.AND P0, PT, R15, R4, PT ;  /* 0x000000040f00720c */ /* 0x000fda0003f04070 */
[----:B------:R-:W-:Y:S05]  /*128b0*/  @!P0 BRA `(.L_x_480) ;  /* 0x0000000000448947 */ /* 0x000fea0003800000 */
        /* <DEDUP_REMOVED lines=17> */
.L_x_480:
[----:B------:R-:W-:Y:S05]  /*129d0*/  BSYNC B1 ;  /* 0x0000000000017941 */ /* 0x000fea0003800000 */
.L_x_479:
[----:B------:R-:W-:Y:S01]  /*129e0*/  IMAD.X R18, RZ, RZ, R18, P3 ;  /* 0x000000ffff127224 */ /* 0x000fe200018e0612 */
[----:B------:R-:W-:Y:S06]  /*129f0*/  @!P2 BRA `(.L_x_481) ;  /* 0xfffffffc0070a947 */ /* 0x000fec000383ffff */
.L_x_478:
[----:B------:R-:W-:Y:S05]  /*12a00*/  BSYNC B0 ;  /* 0x0000000000007941 */ /* 0x000fea0003800000 */
.L_x_477:
[----:B------:R-:W-:Y:S01]  /*12a10*/  BAR.SYNC.DEFER_BLOCKING 0x0 ;  /* 0x0000000000007b1d */ /* 0x000fe20000010000 */
[----:B0-----:R-:W-:Y:S01]  /*12a20*/  MOV R11, 0x920 ;  /* 0x00000920000b7802 */ /* 0x001fe20000000f00 */
[----:B------:R-:W-:-:S04]  /*12a30*/  IMAD.MOV.U32 R5, RZ, RZ, 0x0 ;  /* 0x00000000ff057424 */ /* 0x000fc800078e00ff */
[----:B------:R-:W-:-:S04]  /*12a40*/  IMAD.MOV.U32 R4, RZ, RZ, R11 ;  /* 0x000000ffff047224 */ /* 0x000fc800078e000b */
[----:B-12---:R-:W-:Y:S05]  /*12a50*/  RET.REL.NODEC R4 `(_ZN4vllm10persistent22persistent_topk_kernelILj1EEEvNS0_20PersistentTopKParamsE) ;  /* 0xfffffed404687950 */ /* 0x006fea0003c3ffff */
.L_x_290:
[----:B------:R-:W-:Y:S02]  /*12a60*/  IMAD.MOV.U32 R5, RZ, RZ, -0x1 ;  /* 0xffffffffff057424 */ /* 0x000fe400078e00ff */
[----:B------:R-:W-:Y:S02]  /*12a70*/  IMAD.MOV.U32 R29, RZ, RZ, R11 ;  /* 0x000000ffff1d7224 */ /* 0x000fe400078e000b */
[----:B------:R-:W-:Y:S02]  /*12a80*/  IMAD.MOV.U32 R7, RZ, RZ, 0x1 ;  /* 0x00000001ff077424 */ /* 0x000fe400078e00ff */
[----:B------:R-:W-:-:S07]  /*12a90*/  IMAD.MOV.U32 R6, RZ, RZ, RZ ;  /* 0x000000ffff067224 */ /* 0x000fce00078e00ff */
[----:B0----5:R-:W-:Y:S05]  /*12aa0*/  WARPSYNC.COLLECTIVE R5, `(.L_x_482) ;  /* 0x0000000005087348 */ /* 0x021fea0003c00000 */
[----:B------:R1:W2:Y:S02]  /*12ab0*/  SHFL.UP P0, R5, R29, R7, R6 ;  /* 0x040000071d057389 */ /* 0x0002a40000000006 */
[----:B012--5:R-:W-:Y:S05]  /*12ac0*/  ENDCOLLECTIVE ;  /* 0x000000000000791b */ /* 0x027fea0003800000 */
.L_x_482:
[----:B------:R-:W-:Y:S02]  /*12ad0*/  IMAD.MOV.U32 R7, RZ, RZ, 0x2 ;  /* 0x00000002ff077424 */ /* 0x000fe400078e00ff */
[----:B------:R-:W-:Y:S02]  /*12ae0*/  IMAD.MOV.U32 R29, RZ, RZ, R5 ;  /* 0x000000ffff1d7224 */ /* 0x000fe400078e0005 */
[----:B------:R-:W-:Y:S02]  /*12af0*/  IMAD.MOV.U32 R5, RZ, RZ, -0x1 ;  /* 0xffffffffff057424 */ /* 0x000fe400078e00ff */
[----:B------:R-:W-:-:S07]  /*12b00*/  @P0 IMAD.IADD R29, R11, 0x1, R29 ;  /* 0x000000010b1d0824 */ /* 0x000fce00078e021d */
[----:B------:R-:W-:Y:S05]  /*12b10*/  WARPSYNC.COLLECTIVE R5, `(.L_x_483) ;  /* 0x0000000005087348 */ /* 0x000fea0003c00000 */
[----:B------:R0:W1:Y:S02]  /*12b20*/  SHFL.UP P0, R5, R29, R7, R6 ;  /* 0x040000071d057389 */ /* 0x0000640000000006 */
[----:B01----:R-:W-:Y:S05]  /*12b30*/  ENDCOLLECTIVE ;  /* 0x000000000000791b */ /* 0x003fea0003800000 */
.L_x_483:
[----:B------:R-:W-:Y:S02]  /*12b40*/  IMAD.MOV.U32 R7, RZ, RZ, 0x4 ;  /* 0x00000004ff077424 */ /* 0x000fe400078e00ff */
[----:B------:R-:W-:Y:S02]  /*12b50*/  IMAD.MOV.U32 R28, RZ, RZ, R5 ;  /* 0x000000ffff1c7224 */ /* 0x000fe400078e0005 */
[----:B------:R-:W-:Y:S02]  /*12b60*/  IMAD.MOV.U32 R5, RZ, RZ, -0x1 ;  /* 0xffffffffff057424 */ /* 0x000fe400078e00ff */
[----:B------:R-:W-:-:S04]  /*12b70*/  @P0 IMAD.IADD R28, R29, 0x1, R28 ;  /* 0x000000011d1c0824 */ /* 0x000fc800078e021c */
[----:B------:R-:W-:-:S07]  /*12b80*/  IMAD.MOV.U32 R29, RZ, RZ, R28 ;  /* 0x000000ffff1d7224 */ /* 0x000fce00078e001c */
[----:B------:R-:W-:Y:S05]  /*12b90*/  WARPSYNC.COLLECTIVE R5, `(.L_x_484) ;  /* 0x0000000005087348 */ /* 0x000fea0003c00000 */
[----:B------:R0:W1:Y:S02]  /*12ba0*/  SHFL.UP P0, R5, R29, R7, R6 ;  /* 0x040000071d057389 */ /* 0x0000640000000006 */
[----:B01----:R-:W-:Y:S05]  /*12bb0*/  ENDCOLLECTIVE ;  /* 0x000000000000791b */ /* 0x003fea0003800000 */
.L_x_484:
[----:B------:R-:W-:Y:S02]  /*12bc0*/  IMAD.MOV.U32 R7, RZ, RZ, 0x8 ;  /* 0x00000008ff077424 */ /* 0x000fe400078e00ff */
[----:B------:R-:W-:Y:S02]  /*12bd0*/  IMAD.MOV.U32 R29, RZ, RZ, R5 ;  /* 0x000000ffff1d7224 */ /* 0x000fe400078e0005 */
[----:B------:R-:W-:Y:S02]  /*12be0*/  IMAD.MOV.U32 R5, RZ, RZ, -0x1 ;  /* 0xffffffffff057424 */ /* 0x000fe400078e00ff */
[----:B------:R-:W-:-:S07]  /*12bf0*/  @P0 IMAD.IADD R29, R28, 0x1, R29 ;  /* 0x000000011c1d0824 */ /* 0x000fce00078e021d */
[----:B------:R-:W-:Y:S05]  /*12c00*/  WARPSYNC.COLLECTIVE R5, `(.L_x_485) ;  /* 0x0000000005087348 */ /* 0x000fea0003c00000 */
[----:B------:R0:W1:Y:S02]  /*12c10*/  SHFL.UP P0, R5, R29, R7, R6 ;  /* 0x040000071d057389 */ /* 0x0000640000000006 */
[----:B01----:R-:W-:Y:S05]  /*12c20*/  ENDCOLLECTIVE ;  /* 0x000000000000791b */ /* 0x003fea0003800000 */
.L_x_485:
        /* <DEDUP_REMOVED lines=8> */
.L_x_486:
[----:B------:R-:W-:Y:S05]  /*12cb0*/  BRA `(.L_x_487) ;  /* 0xffffff88009c7947 */ /* 0x000fea000383ffff */
.L_x_488:
[----:B------:R-:W-:-:S00]  /*12cc0*/  BRA `(.L_x_488) ;  /* 0xfffffffc00fc7947 */ /* 0x000fc0000383ffff */
[----:B------:R-:W-:-:S00]  /*12cd0*/  NOP ;  /* 0x0000000000007918 */ /* 0x000fc00000000000 */
        /* <DEDUP_REMOVED lines=10> */
.L_x_2115:


//--------------------- .text._ZN4vllm10persistent22persistent_topk_kernelILj2EEEvNS0_20PersistentTopKParamsE --------------------------
	.section	.text._ZN4vllm10persistent22persistent_topk_kernelILj2EEEvNS0_20PersistentTopKParamsE,"ax",@progbits
	.align	128
        .global         _ZN4vllm10persistent22persistent_topk_kernelILj2EEEvNS0_20PersistentTopKParamsE
        .type           _ZN4vllm10persistent22persistent_topk_kernelILj2EEEvNS0_20PersistentTopKParamsE,@function
        .size           _ZN4vllm10persistent22persistent_topk_kernelILj2EEEvNS0_20PersistentTopKParamsE,(.L_x_2117 - _ZN4vllm10persistent22persistent_topk_kernelILj2EEEvNS0_20PersistentTopKParamsE)
        .other          _ZN4vllm10persistent22persistent_topk_kernelILj2EEEvNS0_20PersistentTopKParamsE,@"STO_CUDA_ENTRY STV_DEFAULT"
_ZN4vllm10persistent22persistent_topk_kernelILj2EEEvNS0_20PersistentTopKParamsE:
.text._ZN4vllm10persistent22persistent_topk_kernelILj2EEEvNS0_20PersistentTopKParamsE:
        /* <DEDUP_REMOVED lines=73> */
.L_x_490:
[----:B------:R-:W-:Y:S06]  /*0490*/  BAR.SYNC.DEFER_BLOCKING 0x0 ;  /* 0x0000000000007b1d */ /* 0x000fec0000010000 */
.L_x_489:
        /* <DEDUP_REMOVED lines=34> */
.L_x_603:
        /* <DEDUP_REMOVED lines=24> */
.L_x_495:
        /* <DEDUP_REMOVED lines=10> */
.L_x_494:
[----:B------:R-:W-:Y:S05]  /*08e0*/  BRA `(.L_x_492) ;  /* 0x0000003c00947947 */ /* 0x000fea0003800000 */
.L_x_493:
[----:B------:R-:W-:-:S13]  /*08f0*/  ISETP.GT.U32.AND P0, PT, R6, 0x2000, PT ;  /* 0x000020000600780c */ /* 0x000fda0003f04070 */
[----:B------:R-:W-:Y:S05]  /*0900*/  @P0 BRA `(.L_x_496) ;  /* 0x0000000000080947 */ /* 0x000fea0003800000 */
[----:B------:R-:W-:Y:S05]  /*0910*/  CALL.REL.NOINC `($_ZN4vllm10persistent22persistent_topk_kernelILj2EEEvNS0_20PersistentTopKParamsE$_ZN4vllm10persistent19histogram_2048_topkEPKfPii) ;  /* 0x0000009c00807944 */ /* 0x000fea0003c00000 */
[----:B------:R-:W-:Y:S05]  /*0920*/  BRA `(.L_x_492) ;  /* 0x0000003c00847947 */ /* 0x000fea0003800000 */
.L_x_496:
[----:B------:R-:W-:-:S07]  /*0930*/  MOV R28, 0x950 ;  /* 0x00000950001c7802 */ /* 0x000fce0000000f00 */
[----:B------:R-:W-:Y:S05]  /*0940*/  CALL.REL.NOINC `($_ZN4vllm10persistent22persistent_topk_kernelILj2EEEvNS0_20PersistentTopKParamsE$_ZN4vllm10persistent18histogram_256_topkEPKfPiii) ;  /* 0x0000003c008c7944 */ /* 0x000fea0003c00000 */
[----:B------:R-:W-:Y:S05]  /*0950*/  BRA `(.L_x_492) ;  /* 0x0000003c00787947 */ /* 0x000fea0003800000 */
.L_x_491:
[----:B------:R-:W0:Y:S01]  /*0960*/  LDCU UR6, c[0x0][0x3a8] ;  /* 0x00007500ff0677ac */ /* 0x000e220008000800 */
[----:B------:R-:W-:Y:S01]  /*0970*/  IMAD.SHL.U32 R9, R12, 0x2, RZ ;  /* 0x000000020c097824 */ /* 0x000fe200078e00ff */
        /* <DEDUP_REMOVED lines=10> */
[----:B------:R-:W-:-:S04]  /*0a20*/  LOP3.LUT R5, R4, 0xfffffffe, RZ, 0xc0, !PT ;  /* 0xfffffffe04057812 */ /* 0x000fc800078ec0ff */
[----:B------:R-:W-:-:S13]  /*0a30*/  ISETP.GE.U32.AND P0, PT, R9, R5, PT ;  /* 0x000000050900720c */ /* 0x000fda0003f06070 */
[----:B------:R-:W-:Y:S05]  /*0a40*/  @P0 BRA `(.L_x_498) ;  /* 0x0000000800100947 */ /* 0x000fea0003800000 */
[----:B------:R-:W-:-:S13]  /*0a50*/  ISETP.GE.U32.AND P3, PT, R9, R5, PT ;  /* 0x000000050900720c */ /* 0x000fda0003f66070 */
[----:B------:R-:W-:-:S05]  /*0a60*/  @P3 IADD3 R7, P0, PT, R9, UR18, RZ ;  /* 0x0000001209073c10 */ /* 0x000fca000ff1e0ff */
[----:B------:R-:W-:Y:S01]  /*0a70*/  @P3 IMAD.X R10, RZ, RZ, RZ, P0 ;  /* 0x000000ffff0a3224 */ /* 0x000fe200000e06ff */
[----:B------:R-:W-:-:S04]  /*0a80*/  @P3 LEA R6, P0, R7, UR16, 0x2 ;  /* 0x0000001007063c11 */ /* 0x000fc8000f8010ff */
[----:B------:R-:W-:-:S06]  /*0a90*/  @P3 LEA.HI.X R7, R7, UR17, R10, 0x2, P0 ;  /* 0x0000001107073c11 */ /* 0x000fcc00080f140a */
[----:B------:R-:W2:Y:S01]  /*0aa0*/  @P3 LDG.E.64 R6, desc[UR20][R6.64] ;  /* 0x0000001406063981 */ /* 0x000ea2000c1e1b00 */
        /* <DEDUP_REMOVED lines=8> */
[----:B------:R-:W-:Y:S02]  /*0b30*/  LEA R13, R12, UR5, 0x3 ;  /* 0x000000050c0d7c11 */ /* 0x000fe4000f8e18ff */
[----:B--2---:R-:W-:Y:S02]  /*0b40*/  ISETP.GE.AND P0, PT, R6, RZ, P3 ;  /* 0x000000ff0600720c */ /* 0x004fe40001f06270 */
[----:B------:R-:W-:Y:S02]  /*0b50*/  ISETP.GE.AND P4, PT, R7, RZ, P3 ;  /* 0x000000ff0700720c */ /* 0x000fe40001f86270 */
[----:B------:R-:W-:Y:S02]  /*0b60*/  @P3 LOP3.LUT R10, RZ, R6, RZ, 0x33, !PT ;  /* 0x00000006ff0a3212 */ /* 0x000fe400078e33ff */
[----:B------:R-:W-:-:S07]  /*0b70*/  @P3 LOP3.LUT R11, RZ, R7, RZ, 0x33, !PT ;  /* 0x00000007ff0b3212 */ /* 0x000fce00078e33ff */
[----:B------:R-:W-:Y:S01]  /*0b80*/  @P0 LOP3.LUT R10, R6, 0x80000000, RZ, 0xfc, !PT ;  /* 0x80000000060a0812 */ /* 0x000fe200078efcff */
[----:B------:R-:W-:Y:S01]  /*0b90*/  VIADD R6, R13, 0x820 ;  /* 0x000008200d067836 */ /* 0x000fe20000000000 */
[----:B------:R-:W-:Y:S02]  /*0ba0*/  @P4 LOP3.LUT R11, R7, 0x80000000, RZ, 0xfc, !PT ;  /* 0x80000000070b4812 */ /* 0x000fe400078efcff */
[----:B------:R-:W-:-:S03]  /*0bb0*/  PLOP3.LUT P0, PT, P3, PT, PT, 0x8, 0x80 ;  /* 0x000000000080781c */ /* 0x000fc60001f0e170 */
[----:B------:R0:W-:Y:S02]  /*0bc0*/  @P3 STS.64 [R6], R10 ;  /* 0x0000000a06003388 */ /* 0x0001e40000000a00 */
[----:B0-----:R-:W-:Y:S01]  /*0bd0*/  @P3 VIADD R6, R6, 0x2000 ;  /* 0x0000200006063836 */ /* 0x001fe20000000000 */
[----:B------:R-:W-:Y:S07]  /*0be0*/  @P2 BRA `(.L_x_500) ;  /* 0x0000000000e42947 */ /* 0x000fee0003800000 */
[----:B------:R-:W-:Y:S01]  /*0bf0*/  PLOP3.LUT P0, PT, PT, PT, PT, 0x8, 0x80 ;  /* 0x000000000080781c */ /* 0x000fe20003f0e170 */
[----:B------:R-:W-:-:S12]  /*0c00*/  VIADD R7, R5, 0xffffe800 ;  /* 0xffffe80005077836 */ /* 0x000fd80000000000 */
.L_x_501:
[C---:B------:R-:W-:Y:S01]  /*0c10*/  VIADD R10, R9.reuse, 0x800 ;  /* 0x00000800090a7836 */ /* 0x040fe20000000000 */
[C---:B------:R-:W-:Y:S01]  /*0c20*/  IADD3 R15, P2, PT, R9.reuse, UR18, RZ ;  /* 0x00000012090f7c10 */ /* 0x040fe2000ff5e0ff */
[----:B------:R-:W-:-:S03]  /*0c30*/  VIADD R11, R9, 0x1800 ;  /* 0x00001800090b7836 */ /* 0x000fc60000000000 */
[----:B------:R-:W-:Y:S01]  /*0c40*/  IADD3 R13, P3, PT, R10, UR18, RZ ;  /* 0x000000120a0d7c10 */ /* 0x000fe2000ff7e0ff */
[----:B------:R-:W-:Y:S02]  /*0c50*/  VIADD R10, R9, 0x1000 ;  /* 0x00001000090a7836 */ /* 0x000fe40000000000 */
[----:B------:R-:W-:Y:S01]  /*0c60*/  IMAD.X R16, RZ, RZ, RZ, P2 ;  /* 0x000000ffff107224 */ /* 0x000fe200010e06ff */
[----:B------:R-:W-:Y:S01]  /*0c70*/  LEA R20, P2, R15, UR16, 0x2 ;  /* 0x000000100f147c11 */ /* 0x000fe2000f8410ff */
[----:B------:R-:W-:Y:S01]  /*0c80*/  IMAD.X R14, RZ, RZ, RZ, P3 ;  /* 0x000000ffff0e7224 */ /* 0x000fe200018e06ff */
[----:B------:R-:W-:Y:S02]  /*0c90*/  LEA R22, P3, R13, UR16, 0x2 ;  /* 0x000000100d167c11 */ /* 0x000fe4000f8610ff */
[----:B------:R-:W-:Y:S02]  /*0ca0*/  IADD3 R10, P4, PT, R10, UR18, RZ ;  /* 0x000000120a0a7c10 */ /* 0x000fe4000ff9e0ff */
[----:B------:R-:W-:-:S02]  /*0cb0*/  LEA.HI.X R21, R15, UR17, R16, 0x2, P2 ;  /* 0x000000110f157c11 */ /* 0x000fc400090f1410 */
[----:B------:R-:W-:Y:S01]  /*0cc0*/  LEA.HI.X R23, R13, UR17, R14, 0x2, P3 ;  /* 0x000000110d177c11 */ /* 0x000fe200098f140e */
[----:B------:R-:W-:Y:S01]  /*0cd0*/  IMAD.X R13, RZ, RZ, RZ, P4 ;  /* 0x000000ffff0d7224 */ /* 0x000fe200020e06ff */
[----:B------:R-:W-:Y:S02]  /*0ce0*/  IADD3 R11, P3, PT, R11, UR18, RZ ;  /* 0x000000120b0b7c10 */ /* 0x000fe4000ff7e0ff */
[C---:B------:R-:W-:Y:S01]  /*0cf0*/  LEA R18, P2, R10.reuse, UR16, 0x2 ;  /* 0x000000100a127c11 */ /* 0x040fe2000f8410ff */
[----:B------:R-:W2:Y:S04]  /*0d00*/  LDG.E.64 R20, desc[UR20][R20.64] ;  /* 0x0000001414147981 */ /* 0x000ea8000c1e1b00 */
[----:B------:R-:W3:Y:S01]  /*0d10*/  LDG.E.64 R22, desc[UR20][R22.64] ;  /* 0x0000001416167981 */ /* 0x000ee2000c1e1b00 */
[----:B------:R-:W-:Y:S01]  /*0d20*/  LEA.HI.X R19, R10, UR17, R13, 0x2, P2 ;  /* 0x000000110a137c11 */ /* 0x000fe200090f140d */
[----:B------:R-:W-:Y:S01]  /*0d30*/  IMAD.X R14, RZ, RZ, RZ, P3 ;  /* 0x000000ffff0e7224 */ /* 0x000fe200018e06ff */
[----:B------:R-:W-:-:S04]  /*0d40*/  LEA R10, P2, R11, UR16, 0x2 ;  /* 0x000000100b0a7c11 */ /* 0x000fc8000f8410ff */
[----:B------:R-:W-:Y:S01]  /*0d50*/  LEA.HI.X R11, R11, UR17, R14, 0x2, P2 ;  /* 0x000000110b0b7c11 */ /* 0x000fe200090f140e */
[----:B------:R-:W4:Y:S05]  /*0d60*/  LDG.E.64 R18, desc[UR20][R18.64] ;  /* 0x0000001412127981 */ /* 0x000f2a000c1e1b00 */
[----:B------:R-:W5:Y:S01]  /*0d70*/  LDG.E.64 R10, desc[UR20][R10.64] ;  /* 0x000000140a0a7981 */ /* 0x000f62000c1e1b00 */
[----:B------:R-:W-:Y:S01]  /*0d80*/  VIADD R9, R9, 0x2000 ;  /* 0x0000200009097836 */ /* 0x000fe20000000000 */
[----:B--2---:R-:W-:Y:S02]  /*0d90*/  ISETP.GE.AND P4, PT, R20, RZ, PT ;  /* 0x000000ff1400720c */ /* 0x004fe40003f86270 */
[----:B------:R-:W-:-:S02]  /*0da0*/  ISETP.GE.AND P5, PT, R21, RZ, PT ;  /* 0x000000ff1500720c */ /* 0x000fc40003fa6270 */
[----:B---3--:R-:W-:Y:S02]  /*0db0*/  ISETP.GE.AND P6, PT, R22, RZ, PT ;  /* 0x000000ff1600720c */ /* 0x008fe40003fc6270 */
[----:B------:R-:W-:Y:S02]  /*0dc0*/  ISETP.GE.AND P2, PT, R23, RZ, PT ;  /* 0x000000ff1700720c */ /* 0x000fe40003f46270 */
[----:B------:R-:W-:Y:S02]  /*0dd0*/  LOP3.LUT R16, RZ, R20, RZ, 0x33, !PT ;  /* 0x00000014ff107212 */ /* 0x000fe400078e33ff */
[----:B------:R-:W-:Y:S02]  /*0de0*/  LOP3.LUT R17, RZ, R21, RZ, 0x33, !PT ;  /* 0x00000015ff117212 */ /* 0x000fe400078e33ff */
[----:B------:R-:W-:Y:S02]  /*0df0*/  LOP3.LUT R14, RZ, R22, RZ, 0x33, !PT ;  /* 0x00000016ff0e7212 */ /* 0x000fe400078e33ff */
[----:B------:R-:W-:-:S02]  /*0e00*/  @P4 LOP3.LUT R16, R20, 0x80000000, RZ, 0xfc, !PT ;  /* 0x8000000014104812 */ /* 0x000fc400078efcff */
[----:B------:R-:W-:Y:S02]  /*0e10*/  @P5 LOP3.LUT R17, R21, 0x80000000, RZ, 0xfc, !PT ;  /* 0x8000000015115812 */ /* 0x000fe400078efcff */
[----:B------:R-:W-:Y:S02]  /*0e20*/  @P6 LOP3.LUT R14, R22, 0x80000000, RZ, 0xfc, !PT ;  /* 0x80000000160e6812 */ /* 0x000fe400078efcff */
[----:B----4-:R-:W-:Y:S01]  /*0e30*/  ISETP.GE.AND P3, PT, R18, RZ, PT ;  /* 0x000000ff1200720c */ /* 0x010fe20003f66270 */
[----:B------:R-:W-:Y:S01]  /*0e40*/  STS.64 [R6], R16 ;  /* 0x0000001006007388 */ /* 0x000fe20000000a00 */
[----:B------:R-:W-:Y:S02]  /*0e50*/  ISETP.GE.AND P4, PT, R19, RZ, PT ;  /* 0x000000ff1300720c */ /* 0x000fe40003f86270 */
[----:B-----5:R-:W-:Y:S02]  /*0e60*/  ISETP.GE.AND P5, PT, R10, RZ, PT ;  /* 0x000000ff0a00720c */ /* 0x020fe40003fa6270 */
[----:B------:R-:W-:-:S02]  /*0e70*/  ISETP.GE.AND P6, PT, R11, RZ, PT ;  /* 0x000000ff0b00720c */ /* 0x000fc40003fc6270 */
[----:B------:R-:W-:Y:S02]  /*0e80*/  LOP3.LUT R15, RZ, R23, RZ, 0x33, !PT ;  /* 0x00000017ff0f7212 */ /* 0x000fe400078e33ff */
[----:B------:R-:W-:Y:S02]  /*0e90*/  @P2 LOP3.LUT R15, R23, 0x80000000, RZ, 0xfc, !PT ;  /* 0x80000000170f2812 */ /* 0x000fe400078efcff */
[----:B------:R-:W-:Y:S02]  /*0ea0*/  ISETP.GE.U32.AND P2, PT, R9, R7, PT ;  /* 0x000000070900720c */ /* 0x000fe40003f46070 */
[----:B------:R-:W-:Y:S01]  /*0eb0*/  LOP3.LUT R20, RZ, R18, RZ, 0x33, !PT ;  /* 0x00000012ff147212 */ /* 0x000fe200078e33ff */
[----:B------:R-:W-:Y:S01]  /*0ec0*/  STS.64 [R6+0x2000], R14 ;  /* 0x0020000e06007388 */ /* 0x000fe20000000a00 */
[----:B------:R-:W-:Y:S02]  /*0ed0*/  LOP3.LUT R21, RZ, R19, RZ, 0x33, !PT ;  /* 0x00000013ff157212 */ /* 0x000fe400078e33ff */
[----:B------:R-:W-:-:S02]  /*0ee0*/  LOP3.LUT R22, RZ, R10, RZ, 0x33, !PT ;  /* 0x0000000aff167212 */ /* 0x000fc400078e33ff */
[----:B------:R-:W-:Y:S02]  /*0ef0*/  LOP3.LUT R23, RZ, R11, RZ, 0x33, !PT ;  /* 0x0000000bff177212 */ /* 0x000fe400078e33ff */
[----:B------:R-:W-:Y:S02]  /*0f00*/  @P3 LOP3.LUT R20, R18, 0x80000000, RZ, 0xfc, !PT ;  /* 0x8000000012143812 */ /* 0x000fe400078efcff */
[----:B------:R-:W-:Y:S02]  /*0f10*/  @P4 LOP3.LUT R21, R19, 0x80000000, RZ, 0xfc, !PT ;  /* 0x8000000013154812 */ /* 0x000fe400078efcff */
[----:B------:R-:W-:Y:S02]  /*0f20*/  @P5 LOP3.LUT R22, R10, 0x80000000, RZ, 0xfc, !PT ;  /* 0x800000000a165812 */ /* 0x000fe400078efcff */
[----:B------:R-:W-:Y:S01]  /*0f30*/  @P6 LOP3.LUT R23, R11, 0x80000000, RZ, 0xfc, !PT ;  /* 0x800000000b176812 */ /* 0x000fe200078efcff */
[----:B------:R-:W-:Y:S04]  /*0f40*/  STS.64 [R6+0x4000], R20 ;  /* 0x0040001406007388 */ /* 0x000fe80000000a00 */
[----:B------:R0:W-:Y:S02]  /*0f50*/  STS.64 [R6+0x6000], R22 ;  /* 0x0060001606007388 */ /* 0x0001e40000000a00 */
[----:B0-----:R-:W-:Y:S01]  /*0f60*/  VIADD R6, R6, 0x8000 ;  /* 0x0000800006067836 */ /* 0x001fe20000000000 */
[----:B------:R-:W-:Y:S06]  /*0f70*/  @!P2 BRA `(.L_x_501) ;  /* 0xfffffffc0024a947 */ /* 0x000fec000383ffff */
.L_x_500:
[----:B------:R-:W-:Y:S05]  /*0f80*/  BSYNC.RECONVERGENT B1 ;  /* 0x0000000000017941 */ /* 0x000fea0003800200 */
.L_x_499:
        /* <DEDUP_REMOVED lines=13> */
[----:B------:R-:W-:-:S04]  /*1060*/  LEA.HI.X R15, R7, UR17, R16, 0x2, P0 ;  /* 0x00000011070f7c11 */ /* 0x000fc800080f1410 */
[----:B------:R-:W2:Y:S04]  /*1070*/  LDG.E.64 R10, desc[UR20][R10.64] ;  /* 0x000000140a0a7981 */ /* 0x000ea8000c1e1b00 */
[----:B------:R-:W3:Y:S01]  /*1080*/  LDG.E.64 R14, desc[UR20][R14.64] ;  /* 0x000000140e0e7981 */ /* 0x000ee2000c1e1b00 */
[----:B------:R-:W-:Y:S01]  /*1090*/  VIADD R9, R9, 0x1000 ;  /* 0x0000100009097836 */ /* 0x000fe20000000000 */
[----:B--2---:R-:W-:Y:S02]  /*10a0*/  ISETP.GE.AND P0, PT, R10, RZ, PT ;  /* 0x000000ff0a00720c */ /* 0x004fe40003f06270 */
[----:B------:R-:W-:Y:S02]  /*10b0*/  ISETP.GE.AND P2, PT, R11, RZ, PT ;  /* 0x000000ff0b00720c */ /* 0x000fe40003f46270 */
[----:B---3--:R-:W-:-:S02]  /*10c0*/  ISETP.GE.AND P3, PT, R14, RZ, PT ;  /* 0x000000ff0e00720c */ /* 0x008fc40003f66270 */
[----:B------:R-:W-:Y:S02]  /*10d0*/  ISETP.GE.AND P4, PT, R15, RZ, PT ;  /* 0x000000ff0f00720c */ /* 0x000fe40003f86270 */
[----:B------:R-:W-:Y:S02]  /*10e0*/  LOP3.LUT R16, RZ, R10, RZ, 0x33, !PT ;  /* 0x0000000aff107212 */ /* 0x000fe400078e33ff */
[----:B------:R-:W-:Y:S02]  /*10f0*/  LOP3.LUT R17, RZ, R11, RZ, 0x33, !PT ;  /* 0x0000000bff117212 */ /* 0x000fe400078e33ff */
[----:B------:R-:W-:Y:S02]  /*1100*/  LOP3.LUT R18, RZ, R14, RZ, 0x33, !PT ;  /* 0x0000000eff127212 */ /* 0x000fe400078e33ff */
[----:B------:R-:W-:Y:S02]  /*1110*/  LOP3.LUT R19, RZ, R15, RZ, 0x33, !PT ;  /* 0x0000000fff137212 */ /* 0x000fe400078e33ff */
[----:B------:R-:W-:-:S02]  /*1120*/  @P0 LOP3.LUT R16, R10, 0x80000000, RZ, 0xfc, !PT ;  /* 0x800000000a100812 */ /* 0x000fc400078efcff */
[----:B------:R-:W-:Y:S02]  /*1130*/  @P2 LOP3.LUT R17, R11, 0x80000000, RZ, 0xfc, !PT ;  /* 0x800000000b112812 */ /* 0x000fe400078efcff */
[----:B------:R-:W-:Y:S02]  /*1140*/  @P3 LOP3.LUT R18, R14, 0x80000000, RZ, 0xfc, !PT ;  /* 0x800000000e123812 */ /* 0x000fe400078efcff */
[----:B------:R-:W-:Y:S01]  /*1150*/  @P4 LOP3.LUT R19, R15, 0x80000000, RZ, 0xfc, !PT ;  /* 0x800000000f134812 */ /* 0x000fe200078efcff */
[----:B------:R-:W-:Y:S01]  /*1160*/  STS.64 [R6], R16 ;  /* 0x0000001006007388 */ /* 0x000fe20000000a00 */
[----:B------:R-:W-:-:S03]  /*1170*/  PLOP3.LUT P0, PT, PT, PT, PT, 0x8, 0x80 ;  /* 0x000000000080781c */ /* 0x000fc60003f0e170 */
[----:B------:R0:W-:Y:S02]  /*1180*/  STS.64 [R6+0x2000], R18 ;  /* 0x0020001206007388 */ /* 0x0001e40000000a00 */
[----:B0-----:R-:W-:-:S08]  /*1190*/  VIADD R6, R6, 0x4000 ;  /* 0x0000400006067836 */ /* 0x001fd00000000000 */
.L_x_503:
[----:B------:R-:W-:Y:S05]  /*11a0*/  BSYNC.RECONVERGENT B1 ;  /* 0x0000000000017941 */ /* 0x000fea0003800200 */
.L_x_502:
[----:B------:R-:W-:-:S13]  /*11b0*/  ISETP.LT.U32.OR P0, PT, R9, R5, P0 ;  /* 0x000000050900720c */ /* 0x000fda0000701470 */
[----:B------:R-:W-:Y:S05]  /*11c0*/  @!P0 BRA `(.L_x_498) ;  /* 0x0000000000308947 */ /* 0x000fea0003800000 */
[----:B------:R-:W-:-:S05]  /*11d0*/  IADD3 R9, P0, PT, R9, UR18, RZ ;  /* 0x0000001209097c10 */ /* 0x000fca000ff1e0ff */
[----:B------:R-:W-:Y:S01]  /*11e0*/  IMAD.X R14, RZ, RZ, RZ, P0 ;  /* 0x000000ffff0e7224 */ /* 0x000fe200000e06ff */
[----:B------:R-:W-:-:S04]  /*11f0*/  LEA R10, P0, R9, UR16, 0x2 ;  /* 0x00000010090a7c11 */ /* 0x000fc8000f8010ff */
[----:B------:R-:W-:-:S06]  /*1200*/  LEA.HI.X R11, R9, UR17, R14, 0x2, P0 ;  /* 0x00000011090b7c11 */ /* 0x000fcc00080f140e */
[----:B------:R-:W2:Y:S02]  /*1210*/  LDG.E.64 R10, desc[UR20][R10.64] ;  /* 0x000000140a0a7981 */ /* 0x000ea4000c1e1b00 */
[----:B--2---:R-:W-:Y:S02]  /*1220*/  ISETP.GE.AND P0, PT, R10, RZ, PT ;  /* 0x000000ff0a00720c */ /* 0x004fe40003f06270 */
[----:B------:R-:W-:Y:S02]  /*1230*/  ISETP.GE.AND P2, PT, R11, RZ, PT ;  /* 0x000000ff0b00720c */ /* 0x000fe40003f46270 */
[----:B------:R-:W-:Y:S02]  /*1240*/  LOP3.LUT R14, RZ, R10, RZ, 0x33, !PT ;  /* 0x0000000aff0e7212 */ /* 0x000fe400078e33ff */
[----:B------:R-:W-:-:S07]  /*1250*/  LOP3.LUT R15, RZ, R11, RZ, 0x33, !PT ;  /* 0x0000000bff0f7212 */ /* 0x000fce00078e33ff */
[----:B------:R-:W-:Y:S02]  /*1260*/  @P0 LOP3.LUT R14, R10, 0x80000000, RZ, 0xfc, !PT ;  /* 0x800000000a0e0812 */ /* 0x000fe400078efcff */
[----:B------:R-:W-:-:S05]  /*1270*/  @P2 LOP3.LUT R15, R11, 0x80000000, RZ, 0xfc, !PT ;  /* 0x800000000b0f2812 */ /* 0x000fca00078efcff */
[----:B------:R0:W-:Y:S02]  /*1280*/  STS.64 [R6], R14 ;  /* 0x0000000e06007388 */ /* 0x0001e40000000a00 */
.L_x_498:
[----:B------:R-:W-:Y:S05]  /*1290*/  BSYNC.RECONVERGENT B0 ;  /* 0x0000000000007941 */ /* 0x000fea0003800200 */
.L_x_497:
[----:B------:R-:W-:Y:S01]  /*12a0*/  IMAD.IADD R5, R5, 0x1, R12 ;  /* 0x0000000105057824 */ /* 0x000fe200078e020c */
[----:B------:R-:W-:Y:S04]  /*12b0*/  BSSY.RECONVERGENT B0, `(.L_x_504) ;  /* 0x000006d000007945 */ /* 0x000fe80003800200 */
[----:B------:R-:W-:-:S13]  /*12c0*/  ISETP.GE.U32.AND P0, PT, R5, R4, PT ;  /* 0x000000040500720c */ /* 0x000fda0003f06070 */
[----:B------:R-:W-:Y:S05]  /*12d0*/  @P0 BRA `(.L_x_505) ;  /* 0x0000000400a80947 */ /* 0x000fea0003800000 */
[----:B------:R-:W-:Y:S01]  /*12e0*/  ISETP.GE.U32.AND P3, PT, R5, R4, PT ;  /* 0x000000040500720c */ /* 0x000fe20003f66070 */
[----:B0-----:R-:W-:Y:S02]  /*12f0*/  IMAD.U32 R6, RZ, RZ, UR16 ;  /* 0x00000010ff067e24 */ /* 0x001fe4000f8e00ff */
[----:B------:R-:W-:-:S10]  /*1300*/  IMAD.U32 R7, RZ, RZ, UR17 ;  /* 0x00000011ff077e24 */ /* 0x000fd4000f8e00ff */
[----:B------:R-:W-:-:S04]  /*1310*/  @P3 VIADD R9, R5, UR18 ;  /* 0x0000001205093c36 */ /* 0x000fc80008000000 */
[----:B------:R-:W-:-:S06]  /*1320*/  @P3 IMAD.WIDE.U32 R6, R9, 0x4, R6 ;  /* 0x0000000409063825 */ /* 0x000fcc00078e0006 */
[----:B------:R-:W2:Y:S01]  /*1330*/  @P3 LDG.E R6, desc[UR20][R6.64] ;  /* 0x0000001406063981 */ /* 0x000ea2000c1e1900 */
[----:B------:R-:W-:Y:S01]  /*1340*/  @P3 MOV R9, 0x400 ;  /* 0x0000040000093802 */ /* 0x000fe20000000f00 */
        /* <DEDUP_REMOVED lines=19> */
.L_x_508:
[----:B0-----:R-:W-:Y:S02]  /*1480*/  IMAD.U32 R10, RZ, RZ, UR18 ;  /* 0x00000012ff0a7e24 */ /* 0x001fe4000f8e00ff */
[----:B------:R-:W-:Y:S02]  /*1490*/  IMAD.U32 R6, RZ, RZ, UR16 ;  /* 0x00000010ff067e24 */ /* 0x000fe4000f8e00ff */
[----:B------:R-:W-:Y:S01]  /*14a0*/  IMAD.U32 R7, RZ, RZ, UR17 ;  /* 0x00000011ff077e24 */ /* 0x000fe2000f8e00ff */
[C-C-:B------:R-:W-:Y:S01]  /*14b0*/  IADD3 R11, PT, PT, R10.reuse, 0x400, R5.reuse ;  /* 0x000004000a0b7810 */ /* 0x140fe20007ffe005 */
        /* <DEDUP_REMOVED lines=31> */
.L_x_507:
[----:B------:R-:W-:Y:S05]  /*16b0*/  BSYNC.RECONVERGENT B1 ;  /* 0x0000000000017941 */ /* 0x000fea0003800200 */
.L_x_506:
[C---:B------:R-:W-:Y:S01]  /*16c0*/  IMAD.IADD R6, R4.reuse, 0x1, -R5 ;  /* 0x0000000104067824 */ /* 0x040fe200078e0a05 */
[----:B------:R-:W-:Y:S01]  /*16d0*/  ISETP.GT.U32.AND P2, PT, R4, R5, PT ;  /* 0x000000050400720c */ /* 0x000fe20003f44070 */
[----:B------:R-:W-:Y:S03]  /*16e0*/  BSSY.RECONVERGENT B1, `(.L_x_509) ;  /* 0x000001a000017945 */ /* 0x000fe60003800200 */
[----:B------:R-:W-:-:S13]  /*16f0*/  ISETP.LE.U32.OR P2, PT, R6, 0x400, !P2 ;  /* 0x000004000600780c */ /* 0x000fda0005743470 */
[----:B------:R-:W-:Y:S05]  /*1700*/  @P2 BRA `(.L_x_510) ;  /* 0x00000000005c2947 */ /* 0x000fea0003800000 */
[----:B------:R-:W-:Y:S02]  /*1710*/  IMAD.U32 R6, RZ, RZ, UR18 ;  /* 0x00000012ff067e24 */ /* 0x000fe4000f8e00ff */
[----:B0-----:R-:W-:Y:S02]  /*1720*/  IMAD.U32 R10, RZ, RZ, UR16 ;  /* 0x00000010ff0a7e24 */ /* 0x001fe4000f8e00ff */
[----:B------:R-:W-:Y:S01]  /*1730*/  IMAD.U32 R11, RZ, RZ, UR17 ;  /* 0x00000011ff0b7e24 */ /* 0x000fe2000f8e00ff */
        /* <DEDUP_REMOVED lines=20> */
.L_x_510:
[----:B------:R-:W-:Y:S05]  /*1880*/  BSYNC.RECONVERGENT B1 ;  /* 0x0000000000017941 */ /* 0x000fea0003800200 */
.L_x_509:
[----:B------:R-:W-:-:S13]  /*1890*/  ISETP.LT.U32.OR P0, PT, R5, R4, P0 ;  /* 0x000000040500720c */ /* 0x000fda0000701470 */
[----:B------:R-:W-:Y:S05]  /*18a0*/  @!P0 BRA `(.L_x_505) ;  /* 0x0000000000348947 */ /* 0x000fea0003800000 */
[----:B------:R-:W-:Y:S02]  /*18b0*/  IMAD.U32 R6, RZ, RZ, UR16 ;  /* 0x00000010ff067e24 */ /* 0x000fe4000f8e00ff */
[----:B------:R-:W-:Y:S02]  /*18c0*/  IMAD.U32 R7, RZ, RZ, UR17 ;  /* 0x00000011ff077e24 */ /* 0x000fe4000f8e00ff */
[----:B-1----:R-:W-:-:S04]  /*18d0*/  VIADD R9, R5, UR18 ;  /* 0x0000001205097c36 */ /* 0x002fc80008000000 */
[----:B------:R-:W-:-:S06]  /*18e0*/  IMAD.WIDE.U32 R6, R9, 0x4, R6 ;  /* 0x0000000409067825 */ /* 0x000fcc00078e0006 */
[----:B------:R-:W2:Y:S01]  /*18f0*/  LDG.E R6, desc[UR20][R6.64] ;  /* 0x0000001406067981 */ /* 0x000ea2000c1e1900 */
[----:B------:R-:W1:Y:S01]  /*1900*/  S2UR UR6, SR_CgaCtaId ;  /* 0x00000000000679c3 */ /* 0x000e620000008800 */
[----:B------:R-:W-:Y:S02]  /*1910*/  UMOV UR5, 0x400 ;  /* 0x0000040000057882 */ /* 0x000fe40000000000 */
[----:B-1----:R-:W-:-:S06]  /*1920*/  ULEA UR5, UR6, UR5, 0x18 ;  /* 0x0000000506057291 */ /* 0x002fcc000f8ec0ff */
[----:B0-----:R-:W-:Y:S02]  /*1930*/  LEA R10, R5, UR5, 0x2 ;  /* 0x00000005050a7c11 */ /* 0x001fe4000f8e10ff */
[----:B--2---:R-:W-:Y:S02]  /*1940*/  ISETP.GE.AND P0, PT, R6, RZ, PT ;  /* 0x000000ff0600720c */ /* 0x004fe40003f06270 */
[----:B------:R-:W-:-:S11]  /*1950*/  LOP3.LUT R9, RZ, R6, RZ, 0x33, !PT ;  /* 0x00000006ff097212 */ /* 0x000fd600078e33ff */
[----:B------:R-:W-:-:S05]  /*1960*/  @P0 LOP3.LUT R9, R6, 0x80000000, RZ, 0xfc, !PT ;  /* 0x8000000006090812 */ /* 0x000fca00078efcff */
[----:B------:R2:W-:Y:S02]  /*1970*/  STS [R10+0x820], R9 ;  /* 0x000820090a007388 */ /* 0x0005e40000000800 */
.L_x_505:
[----:B------:R-:W-:Y:S05]  /*1980*/  BSYNC.RECONVERGENT B0 ;  /* 0x0000000000007941 */ /* 0x000fea0003800200 */
.L_x_504:
[----:B------:R-:W-:Y:S01]  /*1990*/  BAR.SYNC.DEFER_BLOCKING 0x0 ;  /* 0x0000000000007b1d */ /* 0x000fe20000010000 */
[----:B------:R-:W-:Y:S01]  /*19a0*/  ISETP.NE.AND P2, PT, R12, RZ, PT ;  /* 0x000000ff0c00720c */ /* 0x000fe20003f45270 */
[----:B0-----:R-:W-:-:S06]  /*19b0*/  IMAD.MOV.U32 R6, RZ, RZ, RZ ;  /* 0x000000ffff067224 */ /* 0x001fcc00078e00ff */
[----:B------:R-:W0:Y:S01]  /*19c0*/  LDC R11, c[0x0][0x3ac] ;  /* 0x0000eb00ff0b7b82 */ /* 0x000e220000000800 */
[----:B------:R-:W-:Y:S05]  /*19d0*/  BSSY.RECONVERGENT B0, `(.L_x_511) ;  /* 0x0000012000007945 */ /* 0x000fea0003800200 */
[----:B--2---:R-:W2:Y:S01]  /*19e0*/  @!P2 S2R R10, SR_CgaCtaId ;  /* 0x00000000000aa919 */ /* 0x004ea20000008800 */
[----:B------:R-:W-:Y:S01]  /*19f0*/  @!P2 MOV R5, 0x400 ;  /* 0x000004000005a802 */ /* 0x000fe20000000f00 */
[----:B------:R-:W-:Y:S02]  /*1a00*/  @!P2 IMAD.MOV.U32 R7, RZ, RZ, 0x800 ;  /* 0x00000800ff07a424 */ /* 0x000fe400078e00ff */
[----:B0-----:R-:W-:Y:S01]  /*1a10*/  IMAD R11, R2, R11, R11 ;  /* 0x0000000b020b7224 */ /* 0x001fe200078e020b */
[----:B--2---:R-:W-:-:S02]  /*1a20*/  @!P2 LEA R10, R10, R5, 0x18 ;  /* 0x000000050a0aa211 */ /* 0x004fc400078ec0ff */
[----:B------:R-:W-:-:S03]  /*1a30*/  LOP3.LUT R5, RZ, R12, RZ, 0x33, !PT ;  /* 0x0000000cff057212 */ /* 0x000fc600078e33ff */
[----:B------:R0:W-:Y:S01]  /*1a40*/  @!P2 STS.64 [R10+0x800], R6 ;  /* 0x000800060a00a388 */ /* 0x0001e20000000a00 */
[----:B------:R-:W-:Y:S06]  /*1a50*/  BAR.SYNC.DEFER_BLOCKING 0x0 ;  /* 0x0000000000007b1d */ /* 0x000fec0000010000 */
[----:B------:R-:W-:Y:S05]  /*1a60*/  @P2 BRA `(.L_x_512) ;  /* 0x0000000000202947 */ /* 0x000fea0003800000 */
[----:B------:R-:W-:Y:S06]  /*1a70*/  MEMBAR.ALL.GPU ;  /* 0x0000000000007992 */ /* 0x000fec000000a000 */
[----:B------:R-:W-:-:S00]  /*1a80*/  ERRBAR ;  /* 0x00000000000079ab */ /* 0x000fc00000000000 */
[----:B------:R-:W-:Y:S06]  /*1a90*/  CGAERRBAR ;  /* 0x00000000000075ab */ /* 0x000fec0000000000 */
[----:B012345:R-:W-:Y:S01]  /*1aa0*/  CCTL.IVALL ;  /* 0x00000000ff00798f */ /* 0x03ffe20002000000 */
[----:B-1----:R-:W-:Y:S02]  /*1ab0*/  IMAD.MOV.U32 R9, RZ, RZ, 0x1 ;  /* 0x00000001ff097424 */ /* 0x002fe400078e00ff */
[----:B0-----:R-:W-:Y:S02]  /*1ac0*/  IMAD.U32 R6, RZ, RZ, UR8 ;  /* 0x00000008ff067e24 */ /* 0x001fe4000f8e00ff */
[----:B------:R-:W-:-:S05]  /*1ad0*/  IMAD.U32 R7, RZ, RZ, UR9 ;  /* 0x00000009ff077e24 */ /* 0x000fca000f8e00ff */
[----:B------:R2:W-:Y:S02]  /*1ae0*/  REDG.E.ADD.S32.STRONG.GPU desc[UR20][R6.64+0xc08], R9 ;  /* 0x000c08090600798e */ /* 0x0005e4000c12e314 */
.L_x_512:
[----:B------:R-:W-:Y:S05]  /*1af0*/  BSYNC.RECONVERGENT B0 ;  /* 0x0000000000007941 */ /* 0x000fea0003800200 */
.L_x_511:
[----:B------:R-:W-:Y:S05]  /*1b00*/  @P2 BRA `(.L_x_513) ;  /* 0x00000000001c2947 */ /* 0x000fea0003800000 */
.L_x_514:
[----:B0-2---:R-:W-:Y:S02]  /*1b10*/  IMAD.U32 R6, RZ, RZ, UR8 ;  /* 0x00000008ff067e24 */ /* 0x005fe4000f8e00ff */
[----:B------:R-:W-:-:S05]  /*1b20*/  IMAD.U32 R7, RZ, RZ, UR9 ;  /* 0x00000009ff077e24 */ /* 0x000fca000f8e00ff */
[----:B------:R-:W2:Y:S04]  /*1b30*/  LDG.E.STRONG.GPU R6, desc[UR20][R6.64+0xc08] ;  /* 0x000c081406067981 */ /* 0x000ea8000c1ef900 */
[----:B--2---:R-:W-:Y:S01]  /*1b40*/  CCTL.IVALL ;  /* 0x00000000ff00798f */ /* 0x004fe20002000000 */
[----:B------:R-:W-:Y:S05]  /*1b50*/  YIELD ;  /* 0x0000000000007946 */ /* 0x000fea0003800000 */
[----:B------:R-:W-:-:S13]  /*1b60*/  ISETP.GE.AND P0, PT, R6, R11, PT ;  /* 0x0000000b0600720c */ /* 0x000fda0003f06270 */
[----:B------:R-:W-:Y:S05]  /*1b70*/  @!P0 BRA `(.L_x_514) ;  /* 0xfffffffc00e48947 */ /* 0x000fea000383ffff */
.L_x_513:
        /* <DEDUP_REMOVED lines=12> */
[----:B0-2---:R-:W-:Y:S02]  /*1c40*/  IMAD.U32 R6, RZ, RZ, UR8 ;  /* 0x00000008ff067e24 */ /* 0x005fe4000f8e00ff */
[----:B------:R-:W-:Y:S01]  /*1c50*/  IMAD.U32 R7, RZ, RZ, UR9 ;  /* 0x00000009ff077e24 */ /* 0x000fe2000f8e00ff */
[----:B------:R-:W-:Y:S06]  /*1c60*/  MEMBAR.ALL.GPU ;  /* 0x0000000000007992 */ /* 0x000fec000000a000 */
[----:B------:R-:W-:-:S00]  /*1c70*/  ERRBAR ;  /* 0x00000000000079ab */ /* 0x000fc00000000000 */
[----:B------:R-:W-:Y:S06]  /*1c80*/  CGAERRBAR ;  /* 0x00000000000075ab */ /* 0x000fec0000000000 */
[----:B------:R3:W-:Y:S02]  /*1c90*/  STG.E.STRONG.GPU desc[UR20][R6.64+0xc0c], RZ ;  /* 0x000c0cff06007986 */ /* 0x0007e4000c10f914 */
.L_x_516:
[----:B------:R-:W-:Y:S05]  /*1ca0*/  BSYNC.RECONVERGENT B0 ;  /* 0x0000000000007941 */ /* 0x000fea0003800200 */
.L_x_515:
[----:B-12---:R-:W-:Y:S01]  /*1cb0*/  IMAD.MOV.U32 R9, RZ, RZ, R2 ;  /* 0x000000ffff097224 */ /* 0x006fe200078e0002 */
[----:B------:R-:W-:Y:S01]  /*1cc0*/  LOP3.LUT R5, R5, 0x7, RZ, 0xc0, !PT ;  /* 0x0000000705057812 */ /* 0x000fe200078ec0ff */
[----:B------:R-:W-:-:S06]  /*1cd0*/  UMOV UR5, URZ ;  /* 0x000000ff00057c82 */ /* 0x000fcc0008000000 */
.L_x_578:
[----:B-1----:R-:W1:Y:S01]  /*1ce0*/  S2UR UR16, SR_CgaCtaId ;  /* 0x00000000001079c3 */ /* 0x002e620000008800 */
[----:B------:R-:W-:Y:S01]  /*1cf0*/  UMOV UR6, 0x400 ;  /* 0x0000040000067882 */ /* 0x000fe20000000000 */
[C---:B------:R-:W-:Y:S01]  /*1d00*/  ISETP.GT.U32.AND P0, PT, R12.reuse, 0xff, PT ;  /* 0x000000ff0c00780c */ /* 0x040fe20003f04070 */
[----:B------:R-:W-:Y:S01]  /*1d10*/  ULEA UR19, UR4, UR5, 0x2 ;  /* 0x0000000504137291 */ /* 0x000fe2000f8e10ff */
[----:B------:R-:W-:Y:S01]  /*1d20*/  ISETP.GE.U32.AND P3, PT, R12, R4, PT ;  /* 0x000000040c00720c */ /* 0x000fe20003f66070 */
[----:B------:R-:W-:Y:S01]  /*1d30*/  BSSY.RECONVERGENT B0, `(.L_x_517) ;  /* 0x0000104000007945 */ /* 0x000fe20003800200 */
[----:B-1----:R-:W-:Y:S02]  /*1d40*/  ULEA UR6, UR16, UR6, 0x18 ;  /* 0x0000000610067291 */ /* 0x002fe4000f8ec0ff */
[----:B------:R-:W-:-:S04]  /*1d50*/  UIMAD.WIDE.U32 UR16, UR19, -0x55555555, URZ ;  /* 0xaaaaaaab131078a5 */ /* 0x000fc8000f8e00ff */
[----:B------:R-:W-:Y:S01]  /*1d60*/  IMAD.U32 R17, RZ, RZ, UR6 ;  /* 0x00000006ff117e24 */ /* 0x000fe2000f8e00ff */
[----:B------:R-:W-:Y:S01]  /*1d70*/  USHF.R.U32.HI UR17, URZ, 0x1, UR17 ;  /* 0x00000001ff117899 */ /* 0x000fe20008011611 */
[----:B------:R-:W-:-:S03]  /*1d80*/  UMOV UR6, 0xfffffff8 ;  /* 0xfffffff800067882 */ /* 0x000fc60000000000 */
[----:B0--3--:R0:W1:Y:S01]  /*1d90*/  LDS.64 R6, [R17+0x800] ;  /* 0x0008000011067984 */ /* 0x0090620000000a00 */
[----:B------:R-:W-:Y:S02]  /*1da0*/  UIMAD UR6, UR5, UR6, 0x18 ;  /* 0x00000018050674a4 */ /* 0x000fe4000f8e0206 */
[----:B------:R-:W-:Y:S01]  /*1db0*/  UIMAD UR17, UR17, -0x3, UR19 ;  /* 0xfffffffd111178a4 */ /* 0x000fe2000f8e0213 */
[----:B------:R0:W-:Y:S01]  /*1dc0*/  @!P0 STS [R0], RZ ;  /* 0x000000ff00008388 */ /* 0x0001e20000000800 */
[----:B------:R-:W-:Y:S06]  /*1dd0*/  BAR.SYNC.DEFER_BLOCKING 0x0 ;  /* 0x0000000000007b1d */ /* 0x000fec0000010000 */
[----:B--2--5:R-:W-:Y:S05]  /*1de0*/  @P3 BRA `(.L_x_518) ;  /* 0x0000000c00e03947 */ /* 0x024fea0003800000 */
[----:B------:R-:W-:Y:S01]  /*1df0*/  LOP3.LUT R11, RZ, R12, RZ, 0x33, !PT ;  /* 0x0000000cff0b7212 */ /* 0x000fe200078e33ff */
[----:B------:R-:W-:Y:S01]  /*1e00*/  UIADD3 UR16, UPT, UPT, UR6, 0x8, URZ ;  /* 0x0000000806107890 */ /* 0x000fe2000fffe0ff */
[----:B------:R-:W-:Y:S01]  /*1e10*/  ISETP.NE.AND P4, PT, RZ, UR5, PT ;  /* 0x00000005ff007c0c */ /* 0x000fe2000bf85270 */
[----:B------:R-:W-:Y:S01]  /*1e20*/  BSSY.RECONVERGENT B1, `(.L_x_519) ;  /* 0x0000089000017945 */ /* 0x000fe20003800200 */
[----:B------:R-:W-:Y:S02]  /*1e30*/  IMAD.MOV.U32 R10, RZ, RZ, R12 ;  /* 0x000000ffff0a7224 */ /* 0x000fe400078e000c */
[----:B------:R-:W-:Y:S02]  /*1e40*/  IMAD.IADD R13, R4, 0x1, R11 ;  /* 0x00000001040d7824 */ /* 0x000fe400078e020b */
[----:B------:R-:W-:-:S03]  /*1e50*/  IMAD.MOV.U32 R11, RZ, RZ, -0x1 ;  /* 0xffffffffff0b7424 */ /* 0x000fc600078e00ff */
[----:B------:R-:W-:Y:S02]  /*1e60*/  ISETP.GE.U32.AND P5, PT, R13, 0x1c00, PT ;  /* 0x00001c000d00780c */ /* 0x000fe40003fa6070 */
[----:B------:R-:W-:-:S04]  /*1e70*/  SHF.L.U32 R11, R11, UR16, RZ ;  /* 0x000000100b0b7c19 */ /* 0x000fc800080006ff */
[----:B------:R-:W-:-:S07]  /*1e80*/  SEL R11, R11, RZ, P4 ;  /* 0x000000ff0b0b7207 */ /* 0x000fce0002000000 */
[----:B------:R-:W-:Y:S05]  /*1e90*/  @!P5 BRA `(.L_x_520) ;  /* 0x000000080004d947 */ /* 0x000fea0003800000 */
[----:B------:R-:W-:Y:S01]  /*1ea0*/  LEA.HI R14, R13, 0x1, RZ, 0x16 ;  /* 0x000000010d0e7811 */ /* 0x000fe200078fb0ff */
[----:B------:R-:W-:Y:S02]  /*1eb0*/  IMAD.MOV.U32 R13, RZ, RZ, RZ ;  /* 0x000000ffff0d7224 */ /* 0x000fe400078e00ff */
[----:B------:R-:W-:Y:S01]  /*1ec0*/  IMAD.MOV.U32 R10, RZ, RZ, R12 ;  /* 0x000000ffff0a7224 */ /* 0x000fe200078e000c */
[----:B------:R-:W-:-:S07]  /*1ed0*/  LOP3.LUT R14, R14, 0x7ffff8, RZ, 0xc0, !PT ;  /* 0x007ffff80e0e7812 */ /* 0x000fce00078ec0ff */
.L_x_537:
[----:B------:R-:W-:Y:S01]  /*1ee0*/  IMAD R15, R10, 0x4, R17 ;  /* 0x000000040a0f7824 */ /* 0x000fe200078e0211 */
[----:B------:R-:W-:Y:S04]  /*1ef0*/  BSSY.RECONVERGENT B2, `(.L_x_521) ;  /* 0x000000e000027945 */ /* 0x000fe80003800200 */
[----:B-1----:R-:W2:Y:S02]  /*1f00*/  LDS R16, [R15+0x820] ;  /* 0x000820000f107984 */ /* 0x002ea40000000800 */
[----:B--2---:R-:W-:-:S04]  /*1f10*/  LOP3.LUT R19, R16, R11, RZ, 0xc0, !PT ;  /* 0x0000000b10137212 */ /* 0x004fc800078ec0ff */
[----:B-1----:R-:W-:-:S13]  /*1f20*/  ISETP.NE.AND P4, PT, R19, R6, PT ;  /* 0x000000061300720c */ /* 0x002fda0003f85270 */
        /* <DEDUP_REMOVED lines=10> */
.L_x_522:
[----:B------:R-:W-:Y:S05]  /*1fd0*/  BSYNC.RECONVERGENT B2 ;  /* 0x0000000000027941 */ /* 0x000fea0003800200 */
.L_x_521:
        /* <DEDUP_REMOVED lines=14> */
.L_x_524:
[----:B------:R-:W-:Y:S05]  /*20c0*/  BSYNC.RECONVERGENT B2 ;  /* 0x0000000000027941 */ /* 0x000fea0003800200 */
.L_x_523:
        /* <DEDUP_REMOVED lines=14> */
.L_x_526:
[----:B------:R-:W-:Y:S05]  /*21b0*/  BSYNC.RECONVERGENT B2 ;  /* 0x0000000000027941 */ /* 0x000fea0003800200 */
.L_x_525:
        /* <DEDUP_REMOVED lines=14> */
.L_x_528:
[----:B------:R-:W-:Y:S05]  /*22a0*/  BSYNC.RECONVERGENT B2 ;  /* 0x0000000000027941 */ /* 0x000fea0003800200 */
.L_x_527:
        /* <DEDUP_REMOVED lines=14> */
.L_x_530:
[----:B------:R-:W-:Y:S05]  /*2390*/  BSYNC.RECONVERGENT B2 ;  /* 0x0000000000027941 */ /* 0x000fea0003800200 */
.L_x_529:
        /* <DEDUP_REMOVED lines=14> */
.L_x_532:
[----:B------:R-:W-:Y:S05]  /*2480*/  BSYNC.RECONVERGENT B2 ;  /* 0x0000000000027941 */ /* 0x000fea0003800200 */
.L_x_531:
        /* <DEDUP_REMOVED lines=14> */
.L_x_534:
[----:B------:R-:W-:Y:S05]  /*2570*/  BSYNC.RECONVERGENT B2 ;  /* 0x0000000000027941 */ /* 0x000fea0003800200 */
.L_x_533:
        /* <DEDUP_REMOVED lines=14> */
.L_x_536:
[----:B------:R-:W-:Y:S05]  /*2660*/  BSYNC.RECONVERGENT B2 ;  /* 0x0000000000027941 */ /* 0x000fea0003800200 */
.L_x_535:
[----:B------:R-:W-:Y:S02]  /*2670*/  VIADD R13, R13, 0x8 ;  /* 0x000000080d0d7836 */ /* 0x000fe40000000000 */
[----:B------:R-:W-:-:S03]  /*2680*/  VIADD R10, R10, 0x2000 ;  /* 0x000020000a0a7836 */ /* 0x000fc60000000000 */
[----:B------:R-:W-:-:S13]  /*2690*/  ISETP.NE.AND P4, PT, R13, R14, PT ;  /* 0x0000000e0d00720c */ /* 0x000fda0003f85270 */
[----:B------:R-:W-:Y:S05]  /*26a0*/  @P4 BRA `(.L_x_537) ;  /* 0xfffffff8000c4947 */ /* 0x000fea000383ffff */
.L_x_520:
[----:B------:R-:W-:Y:S05]  /*26b0*/  BSYNC.RECONVERGENT B1 ;  /* 0x0000000000017941 */ /* 0x000fea0003800200 */
.L_x_519:
        /* <DEDUP_REMOVED lines=20> */
.L_x_541:
[----:B------:R-:W-:Y:S05]  /*2800*/  BSYNC.RECONVERGENT B2 ;  /* 0x0000000000027941 */ /* 0x000fea0003800200 */
.L_x_540:
        /* <DEDUP_REMOVED lines=10> */
.L_x_543:
[----:B------:R-:W-:Y:S05]  /*28b0*/  BSYNC.RECONVERGENT B2 ;  /* 0x0000000000027941 */ /* 0x000fea0003800200 */
.L_x_542:
        /* <DEDUP_REMOVED lines=10> */
.L_x_545:
[----:B------:R-:W-:Y:S05]  /*2960*/  BSYNC.RECONVERGENT B2 ;  /* 0x0000000000027941 */ /* 0x000fea0003800200 */
.L_x_544:
        /* <DEDUP_REMOVED lines=10> */
.L_x_547:
[----:B------:R-:W-:Y:S05]  /*2a10*/  BSYNC.RECONVERGENT B2 ;  /* 0x0000000000027941 */ /* 0x000fea0003800200 */
.L_x_546:
[----:B------:R-:W-:-:S07]  /*2a20*/  VIADD R10, R10, 0x1000 ;  /* 0x000010000a0a7836 */ /* 0x000fce0000000000 */
.L_x_539:
[----:B------:R-:W-:Y:S05]  /*2a30*/  BSYNC.RECONVERGENT B1 ;  /* 0x0000000000017941 */ /* 0x000fea0003800200 */
.L_x_538:
[----:B------:R-:W-:-:S05]  /*2a40*/  LOP3.LUT R13, RZ, R12, RZ, 0x33, !PT ;  /* 0x0000000cff0d7212 */ /* 0x000fca00078e33ff */
[----:B------:R-:W-:-:S05]  /*2a50*/  IMAD.IADD R13, R4, 0x1, R13 ;  /* 0x00000001040d7824 */ /* 0x000fca00078e020d */
[----:B--2---:R-:W-:-:S04]  /*2a60*/  LEA.HI R14, R13, 0x1, RZ, 0x16 ;  /* 0x000000010d0e7811 */ /* 0x004fc800078fb0ff */
[----:B------:R-:W-:-:S13]  /*2a70*/  LOP3.LUT P4, RZ, R14, 0x3, RZ, 0xc0, !PT ;  /* 0x000000030eff7812 */ /* 0x000fda000788c0ff */
[----:B------:R-:W-:Y:S05]  /*2a80*/  @!P4 BRA `(.L_x_518) ;  /* 0x0000000000b8c947 */ /* 0x000fea0003800000 */
[----:B------:R-:W-:Y:S01]  /*2a90*/  LOP3.LUT P4, RZ, R13, 0xc00, RZ, 0xc0, !PT ;  /* 0x00000c000dff7812 */ /* 0x000fe2000788c0ff */
[----:B------:R-:W-:-:S12]  /*2aa0*/  BSSY.RECONVERGENT B1, `(.L_x_548) ;  /* 0x000001d000017945 */ /* 0x000fd80003800200 */
[----:B------:R-:W-:Y:S05]  /*2ab0*/  @!P4 BRA `(.L_x_549) ;  /* 0x00000000006cc947 */ /* 0x000fea0003800000 */
[----:B------:R-:W2:Y:S01]  /*2ac0*/  S2R R14, SR_CgaCtaId ;  /* 0x00000000000e7919 */ /* 0x000ea20000008800 */
[----:B------:R-:W-:Y:S01]  /*2ad0*/  MOV R15, 0x400 ;  /* 0x00000400000f7802 */ /* 0x000fe20000000f00 */
[----:B------:R-:W-:Y:S03]  /*2ae0*/  BSSY.RECONVERGENT B2, `(.L_x_550) ;  /* 0x000000c000027945 */ /* 0x000fe60003800200 */
[----:B--2---:R-:W-:-:S05]  /*2af0*/  LEA R15, R14, R15, 0x18 ;  /* 0x0000000f0e0f7211 */ /* 0x004fca00078ec0ff */
[----:B-1----:R-:W-:-:S05]  /*2b00*/  IMAD R16, R10, 0x4, R15 ;  /* 0x000000040a107824 */ /* 0x002fca00078e020f */
        /* <DEDUP_REMOVED lines=9> */
.L_x_551:
[----:B------:R-:W-:Y:S05]  /*2ba0*/  BSYNC.RECONVERGENT B2 ;  /* 0x0000000000027941 */ /* 0x000fea0003800200 */
.L_x_550:
        /* <DEDUP_REMOVED lines=10> */
.L_x_553:
[----:B------:R-:W-:Y:S05]  /*2c50*/  BSYNC.RECONVERGENT B2 ;  /* 0x0000000000027941 */ /* 0x000fea0003800200 */
.L_x_552:
[----:B------:R-:W-:-:S07]  /*2c60*/  VIADD R10, R10, 0x800 ;  /* 0x000008000a0a7836 */ /* 0x000fce0000000000 */
.L_x_549:
[----:B------:R-:W-:Y:S05]  /*2c70*/  BSYNC.RECONVERGENT B1 ;  /* 0x0000000000017941 */ /* 0x000fea0003800200 */
.L_x_548:
[----:B------:R-:W-:-:S13]  /*2c80*/  LOP3.LUT P4, RZ, R13, 0x400, RZ, 0xc0, !PT ;  /* 0x000004000dff7812 */ /* 0x000fda000788c0ff */
[----:B------:R-:W-:Y:S05]  /*2c90*/  @P4 BRA `(.L_x_518) ;  /* 0x0000000000344947 */ /* 0x000fea0003800000 */
[----:B0-----:R-:W0:Y:S01]  /*2ca0*/  S2R R14, SR_CgaCtaId ;  /* 0x00000000000e7919 */ /* 0x001e220000008800 */
[----:B------:R-:W-:-:S04]  /*2cb0*/  MOV R13, 0x400 ;  /* 0x00000400000d7802 */ /* 0x000fc80000000f00 */
[----:B0-----:R-:W-:-:S05]  /*2cc0*/  LEA R13, R14, R13, 0x18 ;  /* 0x0000000d0e0d7211 */ /* 0x001fca00078ec0ff */
[----:B------:R-:W-:-:S06]  /*2cd0*/  IMAD R10, R10, 0x4, R13 ;  /* 0x000000040a0a7824 */ /* 0x000fcc00078e020d */
[----:B------:R-:W0:Y:S02]  /*2ce0*/  LDS R10, [R10+0x820] ;  /* 0x000820000a0a7984 */ /* 0x000e240000000800 */
[----:B0-----:R-:W-:-:S04]  /*2cf0*/  LOP3.LUT R11, R10, R11, RZ, 0xc0, !PT ;  /* 0x0000000b0a0b7212 */ /* 0x001fc800078ec0ff */
[----:B-1----:R-:W-:-:S13]  /*2d00*/  ISETP.NE.AND P4, PT, R11, R6, PT ;  /* 0x000000060b00720c */ /* 0x002fda0003f85270 */
[----:B------:R-:W-:Y:S05]  /*2d10*/  @P4 BRA `(.L_x_518) ;  /* 0x0000000000144947 */ /* 0x000fea0003800000 */
[----:B------:R-:W-:-:S05]  /*2d20*/  SHF.R.U32.HI R10, RZ, UR6, R10 ;  /* 0x00000006ff0a7c19 */ /* 0x000fca000801160a */
[----:B------:R-:W-:-:S05]  /*2d30*/  IMAD.SHL.U32 R10, R10, 0x4, RZ ;  /* 0x000000040a0a7824 */ /* 0x000fca00078e00ff */
[----:B------:R-:W-:-:S05]  /*2d40*/  LOP3.LUT R10, R10, 0x3fc, RZ, 0xc0, !PT ;  /* 0x000003fc0a0a7812 */ /* 0x000fca00078ec0ff */
[----:B------:R-:W-:-:S05]  /*2d50*/  IMAD.IADD R10, R13, 0x1, R10 ;  /* 0x000000010d0a7824 */ /* 0x000fca00078e020a */
[----:B------:R2:W-:Y:S02]  /*2d60*/  ATOMS.POPC.INC.32 RZ, [R10+URZ] ;  /* 0x000000000aff7f8c */ /* 0x0005e4000d8000ff */
.L_x_518:
[----:B------:R-:W-:Y:S05]  /*2d70*/  BSYNC.RECONVERGENT B0 ;  /* 0x0000000000007941 */ /* 0x000fea0003800200 */
.L_x_517:
[----:B------:R-:W-:Y:S01]  /*2d80*/  IMAD.U32 R13, RZ, RZ, UR19 ;  /* 0x00000013ff0d7e24 */ /* 0x000fe2000f8e00ff */
[----:B------:R-:W-:Y:S01]  /*2d90*/  UIMAD.WIDE.U32 UR16, UR17, 0x400, UR8 ;  /* 0x00000400111078a5 */ /* 0x000fe2000f8e0008 */
[----:B------:R-:W-:Y:S01]  /*2da0*/  IMAD.MOV.U32 R15, RZ, RZ, 0x4 ;  /* 0x00000004ff0f7424 */ /* 0x000fe200078e00ff */
[----:B------:R-:W-:Y:S01]  /*2db0*/  BAR.SYNC.DEFER_BLOCKING 0x0 ;  /* 0x0000000000007b1d */ /* 0x000fe20000010000 */
[----:B------:R-:W-:Y:S02]  /*2dc0*/  @P1 VIADD R13, R13, 0x1 ;  /* 0x000000010d0d1836 */ /* 0x000fe40000000000 */
[----:B0-----:R-:W-:-:S03]  /*2dd0*/  @P1 IMAD.WIDE.U32 R14, R12, R15, UR8 ;  /* 0x000000080c0e1e25 */ /* 0x001fc6000f8e000f */
[----:B------:R-:W-:Y:S01]  /*2de0*/  BSSY.RECONVERGENT B0, `(.L_x_554) ;  /* 0x000000d000007945 */ /* 0x000fe20003800200 */
[----:B--2---:R-:W-:-:S04]  /*2df0*/  @P1 IMAD.HI.U32 R10, R13, -0x55555555, RZ ;  /* 0xaaaaaaab0d0a1827 */ /* 0x004fc800078e00ff */
[----:B------:R-:W-:Y:S01]  /*2e00*/  IMAD.U32 R11, RZ, RZ, UR17 ;  /* 0x00000011ff0b7e24 */ /* 0x000fe2000f8e00ff */
[----:B-1----:R-:W-:Y:S01]  /*2e10*/  @P1 SHF.R.U32.HI R16, RZ, 0x1, R10 ;  /* 0x00000001ff101819 */ /* 0x002fe2000001160a */
        /* <DEDUP_REMOVED lines=9> */
.L_x_555:
[----:B------:R-:W-:Y:S05]  /*2eb0*/  BSYNC.RECONVERGENT B0 ;  /* 0x0000000000007941 */ /* 0x000fea0003800200 */
.L_x_554:
        /* <DEDUP_REMOVED lines=13> */
.L_x_557:
[----:B------:R-:W-:Y:S02]  /*2f90*/  IMAD.U32 R14, RZ, RZ, UR8 ;  /* 0x00000008ff0e7e24 */ /* 0x000fe4000f8e00ff */
[----:B------:R-:W-:-:S05]  /*2fa0*/  IMAD.U32 R15, RZ, RZ, UR9 ;  /* 0x00000009ff0f7e24 */ /* 0x000fca000f8e00ff */
[----:B------:R-:W2:Y:S04]  /*2fb0*/  LDG.E.STRONG.GPU R14, desc[UR20][R14.64+0xc08] ;  /* 0x000c08140e0e7981 */ /* 0x000ea8000c1ef900 */
[----:B--2---:R-:W-:Y:S01]  /*2fc0*/  CCTL.IVALL ;  /* 0x00000000ff00798f */ /* 0x004fe20002000000 */
[----:B------:R-:W-:Y:S05]  /*2fd0*/  YIELD ;  /* 0x0000000000007946 */ /* 0x000fea0003800000 */
[----:B------:R-:W-:-:S13]  /*2fe0*/  ISETP.GE.AND P4, PT, R14, R13, PT ;  /* 0x0000000d0e00720c */ /* 0x000fda0003f86270 */
[----:B------:R-:W-:Y:S05]  /*2ff0*/  @!P4 BRA `(.L_x_557) ;  /* 0xfffffffc00e4c947 */ /* 0x000fea000383ffff */
.L_x_556:
[----:B-1----:R-:W1:Y:S01]  /*3000*/  @!P2 S2R R14, SR_CgaCtaId ;  /* 0x00000000000ea919 */ /* 0x002e620000008800 */
[----:B------:R-:W-:Y:S05]  /*3010*/  WARPSYNC.ALL ;  /* 0x0000000000007948 */ /* 0x000fea0003800000 */
[----:B------:R-:W-:Y:S01]  /*3020*/  BAR.SYNC.DEFER_BLOCKING 0x0 ;  /* 0x0000000000007b1d */ /* 0x000fe20000010000 */
[----:B0-----:R-:W-:Y:S01]  /*3030*/  @!P2 MOV R13, 0x400 ;  /* 0x00000400000da802 */ /* 0x001fe20000000f00 */
[----:B------:R-:W-:-:S04]  /*3040*/  IMAD.MOV.U32 R15, RZ, RZ, RZ ;  /* 0x000000ffff0f7224 */ /* 0x000fc800078e00ff */
[----:B------:R-:W-:Y:S02]  /*3050*/  BSSY.RECONVERGENT B0, `(.L_x_558) ;  /* 0x0000006000007945 */ /* 0x000fe40003800200 */
[----:B------:R-:W-:Y:S01]  /*3060*/  BAR.SYNC.DEFER_BLOCKING 0x0 ;  /* 0x0000000000007b1d */ /* 0x000fe20000010000 */
[----:B-1----:R-:W-:-:S05]  /*3070*/  @!P2 LEA R13, R14, R13, 0x18 ;  /* 0x0000000d0e0da211 */ /* 0x002fca00078ec0ff */
[----:B------:R-:W-:Y:S05]  /*3080*/  @P0 BRA `(.L_x_559) ;  /* 0x0000000000080947 */ /* 0x000fea0003800000 */
[----:B------:R-:W2:Y:S04]  /*3090*/  LDG.E R11, desc[UR20][R10.64] ;  /* 0x000000140a0b7981 */ /* 0x000ea8000c1e1900 */
[----:B--2---:R0:W-:Y:S02]  /*30a0*/  STS [R0+0x400], R11 ;  /* 0x0004000b00007388 */ /* 0x0041e40000000800 */
.L_x_559:
[----:B------:R-:W-:Y:S05]  /*30b0*/  BSYNC.RECONVERGENT B0 ;  /* 0x0000000000007941 */ /* 0x000fea0003800200 */
.L_x_558:
        /* <DEDUP_REMOVED lines=8> */
.L_x_561:
[----:B------:R-:W-:Y:S05]  /*3140*/  BSYNC.RECONVERGENT B0 ;  /* 0x0000000000007941 */ /* 0x000fea0003800200 */
.L_x_560:
        /* <DEDUP_REMOVED lines=10> */
.L_x_563:
[----:B------:R-:W-:Y:S05]  /*31f0*/  BSYNC.RECONVERGENT B0 ;  /* 0x0000000000007941 */ /* 0x000fea0003800200 */
.L_x_562:
        /* <DEDUP_REMOVED lines=10> */
.L_x_565:
[----:B------:R-:W-:Y:S05]  /*32a0*/  BSYNC.RECONVERGENT B0 ;  /* 0x0000000000007941 */ /* 0x000fea0003800200 */
.L_x_564:
        /* <DEDUP_REMOVED lines=10> */
.L_x_567:
[----:B------:R-:W-:Y:S05]  /*3350*/  BSYNC.RECONVERGENT B0 ;  /* 0x0000000000007941 */ /* 0x000fea0003800200 */
.L_x_566:
        /* <DEDUP_REMOVED lines=10> */
.L_x_569:
[----:B------:R-:W-:Y:S05]  /*3400*/  BSYNC.RECONVERGENT B0 ;  /* 0x0000000000007941 */ /* 0x000fea0003800200 */
.L_x_568:
        /* <DEDUP_REMOVED lines=10> */
.L_x_571:
[----:B------:R-:W-:Y:S05]  /*34b0*/  BSYNC.RECONVERGENT B0 ;  /* 0x0000000000007941 */ /* 0x000fea0003800200 */
.L_x_570:
        /* <DEDUP_REMOVED lines=10> */
.L_x_573:
[----:B------:R-:W-:Y:S05]  /*3560*/  BSYNC.RECONVERGENT B0 ;  /* 0x0000000000007941 */ /* 0x000fea0003800200 */
.L_x_572:
        /* <DEDUP_REMOVED lines=11> */
.L_x_575:
[----:B------:R-:W-:Y:S05]  /*3620*/  BSYNC.RECONVERGENT B0 ;  /* 0x0000000000007941 */ /* 0x000fea0003800200 */
.L_x_574:
        /* <DEDUP_REMOVED lines=8> */
[----:B------:R-:W-:Y:S01]  /*36b0*/  IMAD.MOV.U32 R14, RZ, RZ, RZ ;  /* 0x000000ffff0e7224 */ /* 0x000fe200078e00ff */
[----:B--2---:R-:W-:Y:S11]  /*36c0*/  LDS R10, [R0+0x400] ;  /* 0x00040000000a7984 */ /* 0x004ff60000000800 */
[----:B------:R-:W2:Y:S02]  /*36d0*/  @P0 LDS R14, [R0+0x404] ;  /* 0x00040400000e0984 */ /* 0x000ea40000000800 */
[----:B--2---:R-:W-:-:S04]  /*36e0*/  ISETP.GT.U32.AND P0, PT, R7, R14, PT ;  /* 0x0000000e0700720c */ /* 0x004fc80003f04070 */
[----:B------:R-:W-:-:S13]  /*36f0*/  ISETP.LT.U32.OR P0, PT, R10, R7, !P0 ;  /* 0x000000070a00720c */ /* 0x000fda0004701470 */
[----:B------:R-:W2:Y:S01]  /*3700*/  @!P0 S2R R11, SR_CgaCtaId ;  /* 0x00000000000b8919 */ /* 0x000ea20000008800 */
[----:B------:R-:W-:Y:S01]  /*3710*/  @!P0 MOV R10, 0x400 ;  /* 0x00000400000a8802 */ /* 0x000fe20000000f00 */
[----:B------:R-:W-:-:S03]  /*3720*/  @!P0 IMAD.IADD R13, R7, 0x1, -R14 ;  /* 0x00000001070d8824 */ /* 0x000fc600078e0a0e */
[----:B--2---:R-:W-:-:S05]  /*3730*/  @!P0 LEA R10, R11, R10, 0x18 ;  /* 0x0000000a0b0a8211 */ /* 0x004fca00078ec0ff */
[----:B------:R3:W-:Y:S02]  /*3740*/  @!P0 STS.64 [R10+0x808], R12 ;  /* 0x0008080c0a008388 */ /* 0x0007e40000000a00 */
.L_x_577:
[----:B------:R-:W-:Y:S05]  /*3750*/  BSYNC.RECONVERGENT B0 ;  /* 0x0000000000007941 */ /* 0x000fea0003800200 */
.L_x_576:
        /* <DEDUP_REMOVED lines=13> */
[----:B------:R-:W3:Y:S01]  /*3830*/  S2UR UR6, SR_CgaCtaId ;  /* 0x00000000000679c3 */ /* 0x000ee20000008800 */
[----:B------:R-:W-:Y:S01]  /*3840*/  UMOV UR5, 0x400 ;  /* 0x0000040000057882 */ /* 0x000fe20000000000 */
[----:B------:R-:W-:Y:S01]  /*3850*/  BSSY.RECONVERGENT B0, `(.L_x_579) ;  /* 0x000006b000007945 */ /* 0x000fe20003800200 */
[----:B------:R-:W-:Y:S01]  /*3860*/  IMAD.MOV.U32 R16, RZ, RZ, RZ ;  /* 0x000000ffff107224 */ /* 0x000fe200078e00ff */
[----:B---3--:R-:W-:-:S06]  /*3870*/  ULEA UR5, UR6, UR5, 0x18 ;  /* 0x0000000506057291 */ /* 0x008fcc000f8ec0ff */
[----:B------:R-:W-:-:S05]  /*3880*/  IMAD.U32 R7, RZ, RZ, UR5 ;  /* 0x00000005ff077e24 */ /* 0x000fca000f8e00ff */
[----:B------:R3:W4:Y:S04]  /*3890*/  LDS R6, [R7+0x800] ;  /* 0x0008000007067984 */ /* 0x0007280000000800 */
[----:B------:R3:W-:Y:S01]  /*38a0*/  @!P2 STS [R7+0x400], RZ ;  /* 0x000400ff0700a388 */ /* 0x0007e20000000800 */
[----:B------:R-:W-:Y:S06]  /*38b0*/  BAR.SYNC.DEFER_BLOCKING 0x0 ;  /* 0x0000000000007b1d */ /* 0x000fec0000010000 */
[----:B------:R-:W-:Y:S05]  /*38c0*/  @P3 BRA `(.L_x_580) ;  /* 0x00000004008c3947 */ /* 0x000fea0003800000 */
[----:B------:R-:W-:Y:S01]  /*38d0*/  LOP3.LUT R9, RZ, R12, RZ, 0x33, !PT ;  /* 0x0000000cff097212 */ /* 0x000fe200078e33ff */
[----:B------:R-:W-:Y:S01]  /*38e0*/  BSSY.RECONVERGENT B1, `(.L_x_581) ;  /* 0x0000031000017945 */ /* 0x000fe20003800200 */
[----:B------:R-:W-:Y:S01]  /*38f0*/  ISETP.NE.AND P0, PT, R5, RZ, PT ;  /* 0x000000ff0500720c */ /* 0x000fe20003f05270 */
[----:B------:R-:W-:Y:S02]  /*3900*/  IMAD.MOV.U32 R16, RZ, RZ, RZ ;  /* 0x000000ffff107224 */ /* 0x000fe400078e00ff */
[----:B--2---:R-:W-:Y:S02]  /*3910*/  IMAD.IADD R11, R4, 0x1, R9 ;  /* 0x00000001040b7824 */ /* 0x004fe400078e0209 */
        /* <DEDUP_REMOVED lines=8> */
.L_x_583:
[C---:B------:R-:W-:Y:S02]  /*39a0*/  IMAD R18, R10.reuse, 0x4, R7 ;  /* 0x000000040a127824 */ /* 0x040fe400078e0207 */
[----:B------:R-:W-:Y:S02]  /*39b0*/  VIADD R11, R11, 0x8 ;  /* 0x000000080b0b7836 */ /* 0x000fe40000000000 */
[----:B------:R-:W-:Y:S01]  /*39c0*/  VIADD R10, R10, 0x2000 ;  /* 0x000020000a0a7836 */ /* 0x000fe20000000000 */
[----:B------:R-:W4:Y:S04]  /*39d0*/  LDS R13, [R18+0x820] ;  /* 0x00082000120d7984 */ /* 0x000f280000000800 */
[----:B------:R-:W2:Y:S04]  /*39e0*/  LDS R19, [R18+0x1820] ;  /* 0x0018200012137984 */ /* 0x000ea80000000800 */
[----:B------:R-:W3:Y:S04]  /*39f0*/  LDS R21, [R18+0x2820] ;  /* 0x0028200012157984 */ /* 0x000ee80000000800 */
[----:B------:R-:W3:Y:S04]  /*3a00*/  LDS R23, [R18+0x3820] ;  /* 0x0038200012177984 */ /* 0x000ee80000000800 */
[----:B-1----:R-:W1:Y:S04]  /*3a10*/  LDS R17, [R18+0x4820] ;  /* 0x0048200012117984 */ /* 0x002e680000000800 */
[----:B0-----:R-:W0:Y:S01]  /*3a20*/  LDS R15, [R18+0x5820] ;  /* 0x00582000120f7984 */ /* 0x001e220000000800 */
[----:B----4-:R-:W-:-:S03]  /*3a30*/  ISETP.GT.U32.AND P2, PT, R13, R6, PT ;  /* 0x000000060d00720c */ /* 0x010fc60003f44070 */
[----:B------:R-:W4:Y:S01]  /*3a40*/  LDS R13, [R18+0x6820] ;  /* 0x00682000120d7984 */ /* 0x000f220000000800 */
[----:B--2---:R-:W-:Y:S01]  /*3a50*/  ISETP.GT.U32.AND P3, PT, R19, R6, PT ;  /* 0x000000061300720c */ /* 0x004fe20003f64070 */
[----:B------:R-:W-:-:S08]  /*3a60*/  VIADD R19, R16, 0x1 ;  /* 0x0000000110137836 */ /* 0x000fd00000000000 */
[----:B------:R-:W-:Y:S01]  /*3a70*/  @!P2 IMAD.MOV R19, RZ, RZ, R16 ;  /* 0x000000ffff13a224 */ /* 0x000fe200078e0210 */
[-C--:B---3--:R-:W-:Y:S02]  /*3a80*/  ISETP.GT.U32.AND P2, PT, R21, R6.reuse, PT ;  /* 0x000000061500720c */ /* 0x088fe40003f44070 */
[----:B------:R-:W2:Y:S01]  /*3a90*/  LDS R21, [R18+0x7820] ;  /* 0x0078200012157984 */ /* 0x000ea20000000800 */
[----:B------:R-:W-:Y:S02]  /*3aa0*/  VIADD R16, R19, 0x1 ;  /* 0x0000000113107836 */ /* 0x000fe40000000000 */
[----:B------:R-:W-:Y:S01]  /*3ab0*/  @!P3 IMAD.MOV R16, RZ, RZ, R19 ;  /* 0x000000ffff10b224 */ /* 0x000fe200078e0213 */
[----:B------:R-:W-:-:S03]  /*3ac0*/  ISETP.GT.U32.AND P3, PT, R23, R6, PT ;  /* 0x000000061700720c */ /* 0x000fc60003f64070 */
[----:B------:R-:W-:-:S04]  /*3ad0*/  VIADD R19, R16, 0x1 ;  /* 0x0000000110137836 */ /* 0x000fc80000000000 */
[----:B------:R-:W-:Y:S01]  /*3ae0*/  @!P2 IMAD.MOV R19, RZ, RZ, R16 ;  /* 0x000000ffff13a224 */ /* 0x000fe200078e0210 */
[----:B-1----:R-:W-:-:S03]  /*3af0*/  ISETP.GT.U32.AND P2, PT, R17, R6, PT ;  /* 0x000000061100720c */ /* 0x002fc60003f44070 */
[----:B------:R-:W-:Y:S02]  /*3b00*/  VIADD R16, R19, 0x1 ;  /* 0x0000000113107836 */ /* 0x000fe40000000000 */
[----:B------:R-:W-:Y:S01]  /*3b10*/  @!P3 IMAD.MOV R16, RZ, RZ, R19 ;  /* 0x000000ffff10b224 */ /* 0x000fe200078e0213 */
[----:B0-----:R-:W-:-:S03]  /*3b20*/  ISETP.GT.U32.AND P3, PT, R15, R6, PT ;  /* 0x000000060f00720c */ /* 0x001fc60003f64070 */
[----:B------:R-:W-:-:S04]  /*3b30*/  VIADD R15, R16, 0x1 ;  /* 0x00000001100f7836 */ /* 0x000fc80000000000 */
[----:B------:R-:W-:Y:S01]  /*3b40*/  @!P2 IMAD.MOV R15, RZ, RZ, R16 ;  /* 0x000000ffff0fa224 */ /* 0x000fe200078e0210 */
[----:B----4-:R-:W-:-:S03]  /*3b50*/  ISETP.GT.U32.AND P2, PT, R13, R6, PT ;  /* 0x000000060d00720c */ /* 0x010fc60003f44070 */
[----:B------:R-:W-:Y:S02]  /*3b60*/  VIADD R13, R15, 0x1 ;  /* 0x000000010f0d7836 */ /* 0x000fe40000000000 */
[----:B------:R-:W-:-:S04]  /*3b70*/  @!P3 IMAD.MOV R13, RZ, RZ, R15 ;  /* 0x000000ffff0db224 */ /* 0x000fc800078e020f */
[----:B------:R-:W-:-:S04]  /*3b80*/  VIADD R15, R13, 0x1 ;  /* 0x000000010d0f7836 */ /* 0x000fc80000000000 */
[----:B------:R-:W-:Y:S01]  /*3b90*/  @!P2 IMAD.MOV R15, RZ, RZ, R13 ;  /* 0x000000ffff0fa224 */ /* 0x000fe200078e020d */
[----:B------:R-:W-:Y:S02]  /*3ba0*/  ISETP.NE.AND P2, PT, R11, R14, PT ;  /* 0x0000000e0b00720c */ /* 0x000fe40003f45270 */
[----:B--2---:R-:W-:Y:S01]  /*3bb0*/  ISETP.GT.U32.AND P3, PT, R21, R6, PT ;  /* 0x000000061500720c */ /* 0x004fe20003f64070 */
[----:B------:R-:W-:-:S12]  /*3bc0*/  VIADD R16, R15, 0x1 ;  /* 0x000000010f107836 */ /* 0x000fd80000000000 */
[----:B------:R-:W-:Y:S01]  /*3bd0*/  @!P3 IMAD.MOV R16, RZ, RZ, R15 ;  /* 0x000000ffff10b224 */ /* 0x000fe200078e020f */
[----:B------:R-:W-:Y:S06]  /*3be0*/  @P2 BRA `(.L_x_583) ;  /* 0xfffffffc006c2947 */ /* 0x000fec000383ffff */
.L_x_582:
[----:B------:R-:W-:Y:S05]  /*3bf0*/  BSYNC.RECONVERGENT B1 ;  /* 0x0000000000017941 */ /* 0x000fea0003800200 */
.L_x_581:
[----:B------:R-:W-:Y:S05]  /*3c00*/  @!P0 BRA `(.L_x_580) ;  /* 0x0000000000bc8947 */ /* 0x000fea0003800000 */
[----:B------:R-:W-:Y:S01]  /*3c10*/  ISETP.GE.U32.AND P0, PT, R5, 0x4, PT ;  /* 0x000000040500780c */ /* 0x000fe20003f06070 */
[----:B-1----:R-:W-:Y:S01]  /*3c20*/  IMAD.IADD R17, R4, 0x1, R9 ;  /* 0x0000000104117824 */ /* 0x002fe200078e0209 */
[----:B------:R-:W-:Y:S04]  /*3c30*/  BSSY.RECONVERGENT B1, `(.L_x_584) ;  /* 0x0000016000017945 */ /* 0x000fe80003800200 */
[----:B------:R-:W-:-:S04]  /*3c40*/  LEA.HI R14, R17, 0x1, RZ, 0x16 ;  /* 0x00000001110e7811 */ /* 0x000fc800078fb0ff */
[----:B------:R-:W-:-:S03]  /*3c50*/  LOP3.LUT P3, R14, R14, 0x3, RZ, 0xc0, !PT ;  /* 0x000000030e0e7812 */ /* 0x000fc6000786c0ff */
[----:B------:R-:W-:Y:S10]  /*3c60*/  @!P0 BRA `(.L_x_585) ;  /* 0x0000000000488947 */ /* 0x000ff40003800000 */
[C---:B------:R-:W-:Y:S02]  /*3c70*/  IMAD R5, R10.reuse, 0x4, R7 ;  /* 0x000000040a057824 */ /* 0x040fe400078e0207 */
[----:B------:R-:W-:-:S03]  /*3c80*/  VIADD R10, R10, 0x1000 ;  /* 0x000010000a0a7836 */ /* 0x000fc60000000000 */
[----:B------:R-:W4:Y:S04]  /*3c90*/  LDS R9, [R5+0x820] ;  /* 0x0008200005097984 */ /* 0x000f280000000800 */
[----:B------:R-:W1:Y:S04]  /*3ca0*/  LDS R11, [R5+0x1820] ;  /* 0x00182000050b7984 */ /* 0x000e680000000800 */
[----:B------:R-:W2:Y:S04]  /*3cb0*/  LDS R13, [R5+0x2820] ;  /* 0x00282000050d7984 */ /* 0x000ea80000000800 */
[----:B0-----:R-:W0:Y:S01]  /*3cc0*/  LDS R15, [R5+0x3820] ;  /* 0x00382000050f7984 */ /* 0x001e220000000800 */
[-C--:B----4-:R-:W-:Y:S01]  /*3cd0*/  ISETP.GT.U32.AND P0, PT, R9, R6.reuse, PT ;  /* 0x000000060900720c */ /* 0x090fe20003f04070 */
[----:B------:R-:W-:Y:S01]  /*3ce0*/  VIADD R9, R16, 0x1 ;  /* 0x0000000110097836 */ /* 0x000fe20000000000 */
[----:B-1----:R-:W-:-:S11]  /*3cf0*/  ISETP.GT.U32.AND P2, PT, R11, R6, PT ;  /* 0x000000060b00720c */ /* 0x002fd60003f44070 */
[----:B------:R-:W-:Y:S01]  /*3d00*/  @!P0 IMAD.MOV R9, RZ, RZ, R16 ;  /* 0x000000ffff098224 */ /* 0x000fe200078e0210 */
[----:B--2---:R-:W-:-:S03]  /*3d10*/  ISETP.GT.U32.AND P0, PT, R13, R6, PT ;  /* 0x000000060d00720c */ /* 0x004fc60003f04070 */
[----:B------:R-:W-:Y:S02]  /*3d20*/  VIADD R11, R9, 0x1 ;  /* 0x00000001090b7836 */ /* 0x000fe40000000000 */
[----:B------:R-:W-:Y:S01]  /*3d30*/  @!P2 IMAD.MOV R11, RZ, RZ, R9 ;  /* 0x000000ffff0ba224 */ /* 0x000fe200078e0209 */
[----:B0-----:R-:W-:-:S03]  /*3d40*/  ISETP.GT.U32.AND P2, PT, R15, R6, PT ;  /* 0x000000060f00720c */ /* 0x001fc60003f44070 */
[----:B------:R-:W-:-:S04]  /*3d50*/  VIADD R9, R11, 0x1 ;  /* 0x000000010b097836 */ /* 0x000fc80000000000 */
[----:B------:R-:W-:-:S04]  /*3d60*/  @!P0 IMAD.MOV R9, RZ, RZ, R11 ;  /* 0x000000ffff098224 */ /* 0x000fc800078e020b */
[----:B------:R-:W-:Y:S02]  /*3d70*/  VIADD R16, R9, 0x1 ;  /* 0x0000000109107836 */ /* 0x000fe40000000000 */
[----:B------:R-:W-:-:S07]  /*3d80*/  @!P2 IMAD.MOV R16, RZ, RZ, R9 ;  /* 0x000000ffff10a224 */ /* 0x000fce00078e0209 */
.L_x_585:
[----:B------:R-:W-:Y:S05]  /*3d90*/  BSYNC.RECONVERGENT B1 ;  /* 0x0000000000017941 */ /* 0x000fea0003800200 */
.L_x_584:
        /* <DEDUP_REMOVED lines=8> */
[----:B------:R-:W1:Y:S01]  /*3e20*/  LDS R11, [R9+0x1820] ;  /* 0x00182000090b7984 */ /* 0x000e620000000800 */
[-C--:B----4-:R-:W-:Y:S01]  /*3e30*/  ISETP.GT.U32.AND P0, PT, R5, R6.reuse, PT ;  /* 0x000000060500720c */ /* 0x090fe20003f04070 */
[----:B------:R-:W-:Y:S01]  /*3e40*/  VIADD R5, R16, 0x1 ;  /* 0x0000000110057836 */ /* 0x000fe20000000000 */
[----:B-1----:R-:W-:-:S11]  /*3e50*/  ISETP.GT.U32.AND P2, PT, R11, R6, PT ;  /* 0x000000060b00720c */ /* 0x002fd60003f44070 */
[----:B------:R-:W-:-:S04]  /*3e60*/  @!P0 IMAD.MOV R5, RZ, RZ, R16 ;  /* 0x000000ffff058224 */ /* 0x000fc800078e0210 */
[----:B------:R-:W-:Y:S02]  /*3e70*/  VIADD R16, R5, 0x1 ;  /* 0x0000000105107836 */ /* 0x000fe40000000000 */
[----:B------:R-:W-:-:S07]  /*3e80*/  @!P2 IMAD.MOV R16, RZ, RZ, R5 ;  /* 0x000000ffff10a224 */ /* 0x000fce00078e0205 */
.L_x_587:
[----:B------:R-:W-:Y:S05]  /*3e90*/  BSYNC.RECONVERGENT B1 ;  /* 0x0000000000017941 */ /* 0x000fea0003800200 */
.L_x_586:
[----:B------:R-:W-:Y:S02]  /*3ea0*/  @!P3 IMAD R5, R10, 0x4, R7 ;  /* 0x000000040a05b824 */ /* 0x000fe400078e0207 */
[----:B------:R-:W-:-:S04]  /*3eb0*/  @!P3 VIADD R9, R16, 0x1 ;  /* 0x000000011009b836 */ /* 0x000fc80000000000 */
[----:B------:R-:W4:Y:S02]  /*3ec0*/  @!P3 LDS R5, [R5+0x820] ;  /* 0x000820000505b984 */ /* 0x000f240000000800 */
[----:B----4-:R-:W-:-:S13]  /*3ed0*/  ISETP.GT.U32.OR P0, PT, R5, R6, P3 ;  /* 0x000000060500720c */ /* 0x010fda0001f04470 */
[----:B------:R-:W-:-:S04]  /*3ee0*/  @!P0 IMAD.MOV R9, RZ, RZ, R16 ;  /* 0x000000ffff098224 */ /* 0x000fc800078e0210 */
[----:B------:R-:W-:-:S07]  /*3ef0*/  @!P3 IMAD.MOV.U32 R16, RZ, RZ, R9 ;  /* 0x000000ffff10b224 */ /* 0x000fce00078e0009 */
.L_x_580:
[----:B------:R-:W-:Y:S05]  /*3f00*/  BSYNC.RECONVERGENT B0 ;  /* 0x0000000000007941 */ /* 0x000fea0003800200 */
.L_x_579:
[----:B------:R-:W0:Y:S01]  /*3f10*/  SHFL.DOWN PT, R5, R16, 0x10, 0x1f ;  /* 0x0a001f0010057f89 */ /* 0x000e2200000e0000 */
[C---:B------:R-:W-:Y:S01]  /*3f20*/  LOP3.LUT P0, RZ, R12.reuse, 0x1f, RZ, 0xc0, !PT ;  /* 0x0000001f0cff7812 */ /* 0x040fe2000780c0ff */
[----:B------:R-:W-:Y:S01]  /*3f30*/  BSSY.RECONVERGENT B0, `(.L_x_588) ;  /* 0x0000014000007945 */ /* 0x000fe20003800200 */
[----:B------:R-:W-:Y:S01]  /*3f40*/  ISETP.NE.AND P2, PT, R12, RZ, PT ;  /* 0x000000ff0c00720c */ /* 0x000fe20003f45270 */
[----:B0-----:R-:W-:-:S05]  /*3f50*/  IMAD.IADD R5, R5, 0x1, R16 ;  /* 0x0000000105057824 */ /* 0x001fca00078e0210 */
[----:B--2---:R-:W0:Y:S02]  /*3f60*/  SHFL.DOWN PT, R10, R5, 0x8, 0x1f ;  /* 0x09001f00050a7f89 */ /* 0x004e2400000e0000 */
[----:B0-----:R-:W-:-:S05]  /*3f70*/  IMAD.IADD R10, R5, 0x1, R10 ;  /* 0x00000001050a7824 */ /* 0x001fca00078e020a */
[----:B------:R-:W0:Y:S02]  /*3f80*/  SHFL.DOWN PT, R9, R10, 0x4, 0x1f ;  /* 0x08801f000a097f89 */ /* 0x000e2400000e0000 */
[----:B0-----:R-:W-:-:S05]  /*3f90*/  IMAD.IADD R9, R10, 0x1, R9 ;  /* 0x000000010a097824 */ /* 0x001fca00078e0209 */
[----:B------:R-:W0:Y:S02]  /*3fa0*/  SHFL.DOWN PT, R14, R9, 0x2, 0x1f ;  /* 0x08401f00090e7f89 */ /* 0x000e2400000e0000 */
[----:B0-----:R-:W-:-:S05]  /*3fb0*/  IMAD.IADD R14, R9, 0x1, R14 ;  /* 0x00000001090e7824 */ /* 0x001fca00078e020e */
[----:B------:R-:W0:Y:S02]  /*3fc0*/  SHFL.DOWN PT, R11, R14, 0x1, 0x1f ;  /* 0x08201f000e0b7f89 */ /* 0x000e2400000e0000 */
[----:B0-----:R-:W-:-:S05]  /*3fd0*/  IMAD.IADD R11, R14, 0x1, R11 ;  /* 0x000000010e0b7824 */ /* 0x001fca00078e020b */
[----:B------:R-:W-:-:S13]  /*3fe0*/  ISETP.EQ.OR P0, PT, R11, RZ, P0 ;  /* 0x000000ff0b00720c */ /* 0x000fda0000702670 */
[----:B------:R-:W-:Y:S05]  /*3ff0*/  @P0 BRA `(.L_x_589) ;  /* 0x00000000001c0947 */ /* 0x000fea0003800000 */
[----:B------:R-:W0:Y:S01]  /*4000*/  S2R R5, SR_LANEID ;  /* 0x0000000000057919 */ /* 0x000e220000000000 */
[----:B------:R-:W2:Y:S01]  /*4010*/  REDUX.SUM UR6, R11 ;  /* 0x000000000b0673c4 */ /* 0x000ea2000000c000 */
[----:B------:R-:W-:Y:S02]  /*4020*/  VOTEU.ANY UR5, UPT, PT ;  /* 0x0000000000057886 */ /* 0x000fe400038e0100 */
[----:B------:R-:W-:Y:S01]  /*4030*/  UFLO.U32 UR5, UR5 ;  /* 0x00000005000572bd */ /* 0x000fe200080e0000 */
[----:B--2---:R-:W-:-:S05]  /*4040*/  IMAD.U32 R10, RZ, RZ, UR6 ;  /* 0x00000006ff0a7e24 */ /* 0x004fca000f8e00ff */
[----:B0-----:R-:W-:-:S13]  /*4050*/  ISETP.EQ.U32.AND P0, PT, R5, UR5, PT ;  /* 0x0000000505007c0c */ /* 0x001fda000bf02070 */
[----:B------:R0:W-:Y:S02]  /*4060*/  @P0 ATOMS.ADD RZ, [R7+0x400], R10 ;  /* 0x0004000a07ff038c */ /* 0x0001e40000000000 */
.L_x_589:
[----:B------:R-:W-:Y:S05]  /*4070*/  BSYNC.RECONVERGENT B0 ;  /* 0x0000000000007941 */ /* 0x000fea0003800200 */
.L_x_588:
[----:B------:R-:W-:Y:S06]  /*4080*/  BAR.SYNC.DEFER_BLOCKING 0x0 ;  /* 0x0000000000007b1d */ /* 0x000fec0000010000 */
[----:B------:R-:W-:Y:S04]  /*4090*/  BSSY.RECONVERGENT B0, `(.L_x_590) ;  /* 0x000000a000007945 */ /* 0x000fe80003800200 */
[----:B------:R-:W-:Y:S05]  /*40a0*/  @P2 BRA `(.L_x_591) ;  /* 0x0000000000202947 */ /* 0x000fea0003800000 */
[----:B------:R-:W2:Y:S04]  /*40b0*/  LDS R5, [R7+0x400] ;  /* 0x0004000007057984 */ /* 0x000ea80000000800 */
[----:B------:R0:W-:Y:S01]  /*40c0*/  STS [R7], RZ ;  /* 0x000000ff07007388 */ /* 0x0001e20000000800 */
[----:B--2---:R-:W-:-:S13]  /*40d0*/  ISETP.NE.AND P0, PT, R5, RZ, PT ;  /* 0x000000ff0500720c */ /* 0x004fda0003f05270 */
[----:B0-----:R-:W-:Y:S05]  /*40e0*/  @!P0 BRA `(.L_x_591) ;  /* 0x0000000000108947 */ /* 0x001fea0003800000 */
[----:B------:R-:W-:Y:S02]  /*40f0*/  IMAD.U32 R10, RZ, RZ, UR8 ;  /* 0x00000008ff0a7e24 */ /* 0x000fe4000f8e00ff */
[----:B------:R-:W-:-:S05]  /*4100*/  IMAD.U32 R11, RZ, RZ, UR9 ;  /* 0x00000009ff0b7e24 */ /* 0x000fca000f8e00ff */
[----:B------:R-:W2:Y:S04]  /*4110*/  ATOMG.E.ADD.STRONG.GPU PT, R10, desc[UR20][R10.64+0xc0c], R5 ;  /* 0x800c0c050a0a79a8 */ /* 0x000ea800081ef114 */
[----:B--2---:R2:W-:Y:S02]  /*4120*/  STS [R7+0x4], R10 ;  /* 0x0000040a07007388 */ /* 0x0045e40000000800 */
.L_x_591:
[----:B------:R-:W-:Y:S05]  /*4130*/  BSYNC.RECONVERGENT B0 ;  /* 0x0000000000007941 */ /* 0x000fea0003800200 */
.L_x_590:
[----:B------:R-:W0:Y:S01]  /*4140*/  LDCU UR5, c[0x0][0x3a8] ;  /* 0x00007500ff0577ac */ /* 0x000e220008000800 */
[----:B------:R-:W-:Y:S01]  /*4150*/  BAR.SYNC.DEFER_BLOCKING 0x0 ;  /* 0x0000000000007b1d */ /* 0x000fe20000010000 */
[----:B------:R-:W-:-:S05]  /*4160*/  ISETP.GE.U32.AND P3, PT, R12, R4, PT ;  /* 0x000000040c00720c */ /* 0x000fca0003f66070 */
[----:B------:R-:W-:Y:S01]  /*4170*/  BSSY.RECONVERGENT B0, `(.L_x_592) ;  /* 0x0000022000007945 */ /* 0x000fe20003800200 */
[----:B0-----:R-:W-:-:S07]  /*4180*/  UIMAD UR5, UR12, UR5, URZ ;  /* 0x000000050c0572a4 */ /* 0x001fce000f8e02ff */
[----:B------:R-:W-:Y:S05]  /*4190*/  @P3 BRA `(.L_x_593) ;  /* 0x00000000007c3947 */ /* 0x000fea0003800000 */
[----:B------:R-:W-:-:S07]  /*41a0*/  IMAD.MOV.U32 R5, RZ, RZ, R12 ;  /* 0x000000ffff057224 */ /* 0x000fce00078e000c */
.L_x_596:
[----:B------:R-:W-:Y:S01]  /*41b0*/  IMAD R9, R5, 0x4, R7 ;  /* 0x0000000405097824 */ /* 0x000fe200078e0207 */
[----:B------:R-:W-:Y:S05]  /*41c0*/  BSSY.RECONVERGENT B1, `(.L_x_594) ;  /* 0x0000019000017945 */ /* 0x000fea0003800200 */
[----:B------:R-:W4:Y:S02]  /*41d0*/  LDS R9, [R9+0x820] ;  /* 0x0008200009097984 */ /* 0x000f240000000800 */
[----:B----4-:R-:W-:-:S13]  /*41e0*/  ISETP.GT.U32.AND P0, PT, R9, R6, PT ;  /* 0x000000060900720c */ /* 0x010fda0003f04070 */
[----:B0-----:R-:W-:Y:S05]  /*41f0*/  @!P0 BRA `(.L_x_595) ;  /* 0x0000000000548947 */ /* 0x001fea0003800000 */
[----:B--2---:R-:W0:Y:S01]  /*4200*/  S2R R10, SR_LANEID ;  /* 0x00000000000a7919 */ /* 0x004e220000000000 */
[----:B------:R-:W2:Y:S01]  /*4210*/  S2UR UR16, SR_CgaCtaId ;  /* 0x00000000001079c3 */ /* 0x000ea20000008800 */
[----:B------:R-:W-:Y:S01]  /*4220*/  VOTEU.ANY UR17, UPT, PT ;  /* 0x0000000000117886 */ /* 0x000fe200038e0100 */
[----:B------:R-:W-:Y:S01]  /*4230*/  UMOV UR6, 0x400 ;  /* 0x0000040000067882 */ /* 0x000fe20000000000 */
[----:B------:R-:W0:Y:S01]  /*4240*/  FLO.U32 R15, UR17 ;  /* 0x00000011000f7d00 */ /* 0x000e2200080e0000 */
[----:B------:R-:W-:Y:S02]  /*4250*/  IMAD.U32 R11, RZ, RZ, UR15 ;  /* 0x0000000fff0b7e24 */ /* 0x000fe4000f8e00ff */
[----:B------:R-:W-:-:S05]  /*4260*/  VIADD R13, R5, UR5 ;  /* 0x00000005050d7c36 */ /* 0x000fca0008000000 */
[----:B------:R-:W4:Y:S01]  /*4270*/  POPC R14, UR17 ;  /* 0x00000011000e7d09 */ /* 0x000f220008000000 */
[----:B--2---:R-:W-:-:S06]  /*4280*/  ULEA UR6, UR16, UR6, 0x18 ;  /* 0x0000000610067291 */ /* 0x004fcc000f8ec0ff */
[----:B---3--:R-:W-:Y:S01]  /*4290*/  IMAD.U32 R7, RZ, RZ, UR6 ;  /* 0x00000006ff077e24 */ /* 0x008fe2000f8e00ff */
[----:B0-----:R-:W-:Y:S02]  /*42a0*/  ISETP.EQ.U32.AND P0, PT, R15, R10, PT ;  /* 0x0000000a0f00720c */ /* 0x001fe40003f02070 */
[----:B------:R-:W1:Y:S11]  /*42b0*/  S2R R10, SR_LTMASK ;  /* 0x00000000000a7919 */ /* 0x000e760000003900 */
[----:B----4-:R-:W0:Y:S04]  /*42c0*/  @P0 ATOMS.ADD R14, [R7], R14 ;  /* 0x0000000e070e038c */ /* 0x010e280000000000 */
[----:B------:R-:W-:Y:S01]  /*42d0*/  LDS R9, [R7+0x4] ;  /* 0x0000040007097984 */ /* 0x000fe20000000800 */
[----:B-1----:R-:W-:Y:S01]  /*42e0*/  LOP3.LUT R17, R10, UR17, RZ, 0xc0, !PT ;  /* 0x000000110a117c12 */ /* 0x002fe2000f8ec0ff */
[----:B------:R-:W-:-:S02]  /*42f0*/  IMAD.U32 R10, RZ, RZ, UR14 ;  /* 0x0000000eff0a7e24 */ /* 0x000fc4000f8e00ff */
[----:B0-----:R-:W0:Y:S03]  /*4300*/  SHFL.IDX PT, R16, R14, R15, 0x1f ;  /* 0x00001f0f0e107589 */ /* 0x001e2600000e0000 */
[----:B------:R-:W0:Y:S02]  /*4310*/  POPC R17, R17 ;  /* 0x0000001100117309 */ /* 0x000e240000000000 */
[----:B0-----:R-:W-:-:S05]  /*4320*/  IADD3 R9, PT, PT, R9, R16, R17 ;  /* 0x0000001009097210 */ /* 0x001fca0007ffe011 */
[----:B------:R-:W-:-:S05]  /*4330*/  IMAD.WIDE R10, R9, 0x4, R10 ;  /* 0x00000004090a7825 */ /* 0x000fca00078e020a */
[----:B------:R0:W-:Y:S02]  /*4340*/  STG.E desc[UR20][R10.64], R13 ;  /* 0x0000000d0a007986 */ /* 0x0001e4000c101914 */
.L_x_595:
[----:B------:R-:W-:Y:S05]  /*4350*/  BSYNC.RECONVERGENT B1 ;  /* 0x0000000000017941 */ /* 0x000fea0003800200 */
.L_x_594:
[----:B------:R-:W-:-:S05]  /*4360*/  VIADD R5, R5, 0x400 ;  /* 0x0000040005057836 */ /* 0x000fca0000000000 */
[----:B------:R-:W-:-:S13]  /*4370*/  ISETP.GE.U32.AND P0, PT, R5, R4, PT ;  /* 0x000000040500720c */ /* 0x000fda0003f06070 */
[----:B------:R-:W-:Y:S05]  /*4380*/  @!P0 BRA `(.L_x_596) ;  /* 0xfffffffc00888947 */ /* 0x000fea000383ffff */
.L_x_593:
[----:B------:R-:W-:Y:S05]  /*4390*/  BSYNC.RECONVERGENT B0 ;  /* 0x0000000000007941 */ /* 0x000fea0003800200 */
.L_x_592:
[----:B------:R-:W-:Y:S05]  /*43a0*/  @P2 BRA `(.L_x_597) ;  /* 0x0000000000482947 */ /* 0x000fea0003800000 */
[----:B--23--:R-:W-:Y:S02]  /*43b0*/  IMAD.MOV.U32 R7, RZ, RZ, 0x1 ;  /* 0x00000001ff077424 */ /* 0x00cfe400078e00ff */
[----:B0-----:R-:W-:Y:S02]  /*43c0*/  IMAD.U32 R10, RZ, RZ, UR8 ;  /* 0x00000008ff0a7e24 */ /* 0x001fe4000f8e00ff */
[----:B------:R-:W-:Y:S01]  /*43d0*/  IMAD.U32 R11, RZ, RZ, UR9 ;  /* 0x00000009ff0b7e24 */ /* 0x000fe2000f8e00ff */
[----:B------:R-:W-:Y:S06]  /*43e0*/  MEMBAR.ALL.GPU ;  /* 0x0000000000007992 */ /* 0x000fec000000a000 */
[----:B------:R-:W-:-:S00]  /*43f0*/  ERRBAR ;  /* 0x00000000000079ab */ /* 0x000fc00000000000 */
[----:B------:R-:W-:Y:S06]  /*4400*/  CGAERRBAR ;  /* 0x00000000000075ab */ /* 0x000fec0000000000 */
[----:B012345:R-:W-:Y:S04]  /*4410*/  CCTL.IVALL ;  /* 0x00000000ff00798f */ /* 0x03ffe80002000000 */
[----:B------:R0:W-:Y:S01]  /*4420*/  REDG.E.ADD.S32.STRONG.GPU desc[UR20][R10.64+0xc08], R7 ;  /* 0x000c08070a00798e */ /* 0x0001e2000c12e314 */
[----:B------:R-:W2:Y:S02]  /*4430*/  LDC R5, c[0x0][0x3ac] ;  /* 0x0000eb00ff057b82 */ /* 0x000ea40000000800 */
[----:B--2---:R-:W-:-:S04]  /*4440*/  IMAD R14, R2, R5, R5 ;  /* 0x00000005020e7224 */ /* 0x004fc800078e0205 */
[----:B0-----:R-:W-:-:S07]  /*4450*/  IMAD R5, R5, 0x5, R14 ;  /* 0x0000000505057824 */ /* 0x001fce00078e020e */
.L_x_598:
[----:B------:R-:W-:Y:S02]  /*4460*/  IMAD.U32 R10, RZ, RZ, UR8 ;  /* 0x00000008ff0a7e24 */ /* 0x000fe4000f8e00ff */
[----:B------:R-:W-:-:S05]  /*4470*/  IMAD.U32 R11, RZ, RZ, UR9 ;  /* 0x00000009ff0b7e24 */ /* 0x000fca000f8e00ff */
[----:B------:R-:W2:Y:S04]  /*4480*/  LDG.E.STRONG.GPU R10, desc[UR20][R10.64+0xc08] ;  /* 0x000c08140a0a7981 */ /* 0x000ea8000c1ef900 */
[----:B--2---:R-:W-:Y:S01]  /*4490*/  CCTL.IVALL ;  /* 0x00000000ff00798f */ /* 0x004fe20002000000 */
[----:B------:R-:W-:Y:S05]  /*44a0*/  YIELD ;  /* 0x0000000000007946 */ /* 0x000fea0003800000 */
[----:B------:R-:W-:-:S13]  /*44b0*/  ISETP.GE.AND P0, PT, R10, R5, PT ;  /* 0x000000050a00720c */ /* 0x000fda0003f06270 */
[----:B------:R-:W-:Y:S05]  /*44c0*/  @!P0 BRA `(.L_x_598) ;  /* 0xfffffffc00e48947 */ /* 0x000fea000383ffff */
.L_x_597:
[----:B------:R-:W-:Y:S05]  /*44d0*/  WARPSYNC.ALL ;  /* 0x0000000000007948 */ /* 0x000fea0003800000 */
[----:B------:R-:W-:Y:S01]  /*44e0*/  BAR.SYNC.DEFER_BLOCKING 0x0 ;  /* 0x0000000000007b1d */ /* 0x000fe20000010000 */
[----:B------:R-:W-:-:S05]  /*44f0*/  VIADD R2, R2, 0x6 ;  /* 0x0000000602027836 */ /* 0x000fca0000000000 */
[----:B------:R-:W-:Y:S02]  /*4500*/  BSSY.RECONVERGENT B0, `(.L_x_492) ;  /* 0x0000023000007945 */ /* 0x000fe40003800200 */
[----:B------:R-:W-:Y:S06]  /*4510*/  BAR.SYNC.DEFER_BLOCKING 0x0 ;  /* 0x0000000000007b1d */ /* 0x000fec0000010000 */
[----:B------:R-:W-:Y:S05]  /*4520*/  @P3 BRA `(.L_x_599) ;  /* 0x0000000000803947 */ /* 0x000fea0003800000 */
[----:B--23--:R-:W2:Y:S01]  /*4530*/  S2R R7, SR_CgaCtaId ;  /* 0x0000000000077919 */ /* 0x00cea20000008800 */
[----:B------:R-:W-:Y:S01]  /*4540*/  MOV R16, 0x400 ;  /* 0x0000040000107802 */ /* 0x000fe20000000f00 */
[----:B------:R-:W-:-:S03]  /*4550*/  IMAD.MOV.U32 R5, RZ, RZ, R12 ;  /* 0x000000ffff057224 */ /* 0x000fc600078e000c */
[----:B--2---:R-:W-:-:S07]  /*4560*/  LEA R16, R7, R16, 0x18 ;  /* 0x0000001007107211 */ /* 0x004fce00078ec0ff */
.L_x_602:
[----:B--2---:R-:W-:Y:S01]  /*4570*/  IMAD R7, R5, 0x4, R16 ;  /* 0x0000000405077824 */ /* 0x004fe200078e0210 */
[----:B------:R-:W-:Y:S05]  /*4580*/  BSSY.RECONVERGENT B1, `(.L_x_600) ;  /* 0x0000017000017945 */ /* 0x000fea0003800200 */
[----:B------:R-:W4:Y:S02]  /*4590*/  LDS R7, [R7+0x820] ;  /* 0x0008200007077984 */ /* 0x000f240000000800 */
[----:B----4-:R-:W-:-:S13]  /*45a0*/  ISETP.NE.AND P0, PT, R7, R6, PT ;  /* 0x000000060700720c */ /* 0x010fda0003f05270 */
[----:B------:R-:W-:Y:S05]  /*45b0*/  @P0 BRA `(.L_x_601) ;  /* 0x00000000004c0947 */ /* 0x000fea0003800000 */
[----:B0-----:R-:W0:Y:S01]  /*45c0*/  S2R R10, SR_LANEID ;  /* 0x00000000000a7919 */ /* 0x001e220000000000 */
[----:B------:R-:W-:Y:S01]  /*45d0*/  VOTEU.ANY UR6, UPT, PT ;  /* 0x0000000000067886 */ /* 0x000fe200038e0100 */
[----:B------:R-:W-:Y:S01]  /*45e0*/  IMAD.U32 R14, RZ, RZ, UR8 ;  /* 0x00000008ff0e7e24 */ /* 0x000fe2000f8e00ff */
[----:B------:R-:W0:Y:S01]  /*45f0*/  FLO.U32 R13, UR6 ;  /* 0x00000006000d7d00 */ /* 0x000e2200080e0000 */
[----:B------:R-:W-:-:S07]  /*4600*/  IMAD.U32 R15, RZ, RZ, UR9 ;  /* 0x00000009ff0f7e24 */ /* 0x000fce000f8e00ff */
[----:B------:R-:W2:Y:S01]  /*4610*/  POPC R9, UR6 ;  /* 0x0000000600097d09 */ /* 0x000ea20008000000 */
[----:B0-----:R-:W-:-:S13]  /*4620*/  ISETP.EQ.U32.AND P0, PT, R13, R10, PT ;  /* 0x0000000a0d00720c */ /* 0x001fda0003f02070 */
[----:B--2---:R-:W2:Y:S01]  /*4630*/  @P0 ATOMG.E.ADD.STRONG.GPU PT, R14, desc[UR20][R14.64+0xc0c], R9 ;  /* 0x800c0c090e0e09a8 */ /* 0x004ea200081ef114 */
[----:B------:R-:W-:Y:S01]  /*4640*/  IMAD.U32 R11, RZ, RZ, UR15 ;  /* 0x0000000fff0b7e24 */ /* 0x000fe2000f8e00ff */
[----:B-1----:R-:W0:Y:S02]  /*4650*/  S2R R17, SR_LTMASK ;  /* 0x0000000000117919 */ /* 0x002e240000003900 */
[----:B0-----:R-:W-:-:S04]  /*4660*/  LOP3.LUT R17, R17, UR6, RZ, 0xc0, !PT ;  /* 0x0000000611117c12 */ /* 0x001fc8000f8ec0ff */
[----:B------:R-:W0:Y:S01]  /*4670*/  POPC R10, R17 ;  /* 0x00000011000a7309 */ /* 0x000e220000000000 */
[----:B--2---:R-:W0:Y:S02]  /*4680*/  SHFL.IDX PT, R7, R14, R13, 0x1f ;  /* 0x00001f0d0e077589 */ /* 0x004e2400000e0000 */
[----:B0-----:R-:W-:Y:S02]  /*4690*/  IMAD.IADD R7, R7, 0x1, R10 ;  /* 0x0000000107077824 */ /* 0x001fe400078e020a */
[----:B------:R-:W-:-:S03]  /*46a0*/  IMAD.U32 R10, RZ, RZ, UR14 ;  /* 0x0000000eff0a7e24 */ /* 0x000fc6000f8e00ff */
[----:B------:R-:W-:-:S13]  /*46b0*/  ISETP.GT.AND P0, PT, R7, 0x7ff, PT ;  /* 0x000007ff0700780c */ /* 0x000fda0003f04270 */
[----:B------:R-:W-:-:S04]  /*46c0*/  @!P0 IMAD.WIDE R10, R7, 0x4, R10 ;  /* 0x00000004070a8825 */ /* 0x000fc800078e020a */
[----:B------:R-:W-:-:S05]  /*46d0*/  @!P0 VIADD R7, R5, UR5 ;  /* 0x0000000505078c36 */ /* 0x000fca0008000000 */
[----:B------:R2:W-:Y:S02]  /*46e0*/  @!P0 STG.E desc[UR20][R10.64], R7 ;  /* 0x000000070a008986 */ /* 0x0005e4000c101914 */
.L_x_601:
[----:B------:R-:W-:Y:S05]  /*46f0*/  BSYNC.RECONVERGENT B1 ;  /* 0x0000000000017941 */ /* 0x000fea0003800200 */
.L_x_600:
[----:B------:R-:W-:-:S05]  /*4700*/  VIADD R5, R5, 0x400 ;  /* 0x0000040005057836 */ /* 0x000fca0000000000 */
[----:B------:R-:W-:-:S13]  /*4710*/  ISETP.GE.U32.AND P0, PT, R5, R4, PT ;  /* 0x000000040500720c */ /* 0x000fda0003f06070 */
[----:B------:R-:W-:Y:S05]  /*4720*/  @!P0 BRA `(.L_x_602) ;  /* 0xfffffffc00908947 */ /* 0x000fea000383ffff */
.L_x_599:
[----:B------:R-:W-:Y:S05]  /*4730*/  BSYNC.RECONVERGENT B0 ;  /* 0x0000000000007941 */ /* 0x000fea0003800200 */
.L_x_492:
[----:B------:R-:W-:-:S04]  /*4740*/  UIADD3 UR4, UPT, UPT, UR4, 0x1, URZ ;  /* 0x0000000104047890 */ /* 0x000fc8000fffe0ff */
[----:B------:R-:W-:-:S09]  /*4750*/  UISETP.GE.U32.AND UP0, UPT, UR4, UR13, UPT ;  /* 0x0000000d0400728c */ /* 0x000fd2000bf06070 */
[----:B------:R-:W-:Y:S05]  /*4760*/  BRA.U !UP0, `(.L_x_603) ;  /* 0xffffffbd08d47547 */ /* 0x000fea000b83ffff */
[----:B------:R-:W-:Y:S05]  /*4770*/  EXIT ;  /* 0x000000000000794d */ /* 0x000fea0003800000 */
        .type           $_ZN4vllm10persistent22persistent_topk_kernelILj2EEEvNS0_20PersistentTopKParamsE$_ZN4vllm10persistent18histogram_256_topkEPKfPiii,@function
        .size           $_ZN4vllm10persistent22persistent_topk_kernelILj2EEEvNS0_20PersistentTopKParamsE$_ZN4vllm10persistent18histogram_256_topkEPKfPiii,($_ZN4vllm10persistent22persistent_topk_kernelILj2EEEvNS0_20PersistentTopKParamsE$_ZN4vllm10persistent19histogram_2048_topkEPKfPii - $_ZN4vllm10persistent22persistent_topk_kernelILj2EEEvNS0_20PersistentTopKParamsE$_ZN4vllm10persistent18histogram_256_topkEPKfPiii)
$_ZN4vllm10persistent22persistent_topk_kernelILj2EEEvNS0_20PersistentTopKParamsE$_ZN4vllm10persistent18histogram_256_topkEPKfPiii:
        /* <DEDUP_REMOVED lines=28> */
.L_x_605:
        /* <DEDUP_REMOVED lines=95> */
.L_x_604:
        /* <DEDUP_REMOVED lines=52> */
.L_x_609:
[----:B------:R-:W-:Y:S05]  /*5270*/  BSYNC B1 ;  /* 0x0000000000017941 */ /* 0x000fea0003800000 */
.L_x_608:
        /* <DEDUP_REMOVED lines=30> */
.L_x_611:
[----:B------:R-:W-:Y:S05]  /*5460*/  BSYNC B1 ;  /* 0x0000000000017941 */ /* 0x000fea0003800000 */
.L_x_610:
        /* <DEDUP_REMOVED lines=13> */
.L_x_607:
[----:B------:R-:W-:Y:S05]  /*5540*/  BSYNC B0 ;  /* 0x0000000000007941 */ /* 0x000fea0003800000 */
.L_x_606:
[----:B------:R-:W-:Y:S01]  /*5550*/  BAR.SYNC.DEFER_BLOCKING 0x0 ;  /* 0x0000000000007b1d */ /* 0x000fe20000010000 */
[----:B------:R-:W-:-:S05]  /*5560*/  ISETP.GT.U32.AND P0, PT, R11, 0xff, PT ;  /* 0x000000ff0b00780c */ /* 0x000fca0003f04070 */
[----:B------:R-:W-:Y:S08]  /*5570*/  BSSY B0, `(.L_x_612) ;  /* 0x0000007000007945 */ /* 0x000ff00003800000 */
[----:B------:R-:W-:Y:S05]  /*5580*/  @P0 BRA `(.L_x_613) ;  /* 0x0000000000140947 */ /* 0x000fea0003800000 */
[----:B------:R-:W-:Y:S01]  /*5590*/  ISETP.NE.AND P2, PT, R11, 0xff, PT ;  /* 0x000000ff0b00780c */ /* 0x000fe20003f45270 */
[----:B---3--:R-:W-:-:S12]  /*55a0*/  LDS R7, [R4+UR18] ;  /* 0x0000001204077984 */ /* 0x008fd80008000800 */
[----:B--2---:R-:W2:Y:S02]  /*55b0*/  @P2 LDS R10, [R4+UR18+0x4] ;  /* 0x00000412040a2984 */ /* 0x004ea40008000800 */
[----:B--2---:R-:W-:-:S05]  /*55c0*/  @P2 IMAD.IADD R7, R7, 0x1, R10 ;  /* 0x0000000107072824 */ /* 0x004fca00078e020a */
[----:B------:R4:W-:Y:S02]  /*55d0*/  STS [R4+UR18+0x600], R7 ;  /* 0x0006000704007988 */ /* 0x0009e40008000812 */
.L_x_613:
[----:B------:R-:W-:Y:S05]  /*55e0*/  BSYNC B0 ;  /* 0x0000000000007941 */ /* 0x000fea0003800000 */
.L_x_612:
[----:B------:R-:W-:Y:S06]  /*55f0*/  BAR.SYNC.DEFER_BLOCKING 0x0 ;  /* 0x0000000000007b1d */ /* 0x000fec0000010000 */
[----:B------:R-:W-:Y:S04]  /*5600*/  BSSY B0, `(.L_x_614) ;  /* 0x0000007000007945 */ /* 0x000fe80003800000 */
[----:B------:R-:W-:Y:S05]  /*5610*/  @P0 BRA `(.L_x_615) ;  /* 0x0000000000140947 */ /* 0x000fea0003800000 */
[----:B------:R-:W-:Y:S01]  /*5620*/  ISETP.GT.U32.AND P2, PT, R11, 0xfd, PT ;  /* 0x000000fd0b00780c */ /* 0x000fe20003f44070 */
[----:B---34-:R-:W-:-:S12]  /*5630*/  LDS R7, [R4+UR18+0x600] ;  /* 0x0006001204077984 */ /* 0x018fd80008000800 */
[----:B--2---:R-:W2:Y:S02]  /*5640*/  @!P2 LDS R10, [R4+UR18+0x608] ;  /* 0x00060812040aa984 */ /* 0x004ea40008000800 */
[----:B--2---:R-:W-:-:S05]  /*5650*/  @!P2 IMAD.IADD R7, R7, 0x1, R10 ;  /* 0x000000010707a824 */ /* 0x004fca00078e020a */
[----:B------:R2:W-:Y:S02]  /*5660*/  STS [R4+UR18], R7 ;  /* 0x0000000704007988 */ /* 0x0005e40008000812 */
.L_x_615:
[----:B------:R-:W-:Y:S05]  /*5670*/  BSYNC B0 ;  /* 0x0000000000007941 */ /* 0x000fea0003800000 */
.L_x_614:
[----:B------:R-:W-:Y:S06]  /*5680*/  BAR.SYNC.DEFER_BLOCKING 0x0 ;  /* 0x0000000000007b1d */ /* 0x000fec0000010000 */
[----:B------:R-:W-:Y:S04]  /*5690*/  BSSY B0, `(.L_x_616) ;  /* 0x0000007000007945 */ /* 0x000fe80003800000 */
[----:B------:R-:W-:Y:S05]  /*56a0*/  @P0 BRA `(.L_x_617) ;  /* 0x0000000000140947 */ /* 0x000fea0003800000 */
[----:B------:R-:W-:Y:S01]  /*56b0*/  ISETP.GT.U32.AND P2, PT, R11, 0xfb, PT ;  /* 0x000000fb0b00780c */ /* 0x000fe20003f44070 */
[----:B--234-:R-:W-:-:S12]  /*56c0*/  LDS R7, [R4+UR18] ;  /* 0x0000001204077984 */ /* 0x01cfd80008000800 */
[----:B------:R-:W2:Y:S02]  /*56d0*/  @!P2 LDS R10, [R4+UR18+0x10] ;  /* 0x00001012040aa984 */ /* 0x000ea40008000800 */
[----:B--2---:R-:W-:-:S05]  /*56e0*/  @!P2 IMAD.IADD R7, R7, 0x1, R10 ;  /* 0x000000010707a824 */ /* 0x004fca00078e020a */
[----:B------:R2:W-:Y:S02]  /*56f0*/  STS [R4+UR18+0x600], R7 ;  /* 0x0006000704007988 */ /* 0x0005e40008000812 */
.L_x_617:
[----:B------:R-:W-:Y:S05]  /*5700*/  BSYNC B0 ;  /* 0x0000000000007941 */ /* 0x000fea0003800000 */
.L_x_616:
[----:B------:R-:W-:Y:S06]  /*5710*/  BAR.SYNC.DEFER_BLOCKING 0x0 ;  /* 0x0000000000007b1d */ /* 0x000fec0000010000 */
[----:B------:R-:W-:Y:S04]  /*5720*/  BSSY B0, `(.L_x_618) ;  /* 0x0000007000007945 */ /* 0x000fe80003800000 */
[----:B------:R-:W-:Y:S05]  /*5730*/  @P0 BRA `(.L_x_619) ;  /* 0x0000000000140947 */ /* 0x000fea0003800000 */
[----:B------:R-:W-:Y:S01]  /*5740*/  ISETP.GT.U32.AND P2, PT, R11, 0xf7, PT ;  /* 0x000000f70b00780c */ /* 0x000fe20003f44070 */
[----:B--234-:R-:W-:-:S12]  /*5750*/  LDS R7, [R4+UR18+0x600] ;  /* 0x0006001204077984 */ /* 0x01cfd80008000800 */
[----:B------:R-:W2:Y:S02]  /*5760*/  @!P2 LDS R10, [R4+UR18+0x620] ;  /* 0x00062012040aa984 */ /* 0x000ea40008000800 */
[----:B--2---:R-:W-:-:S05]  /*5770*/  @!P2 IMAD.IADD R7, R7, 0x1, R10 ;  /* 0x000000010707a824 */ /* 0x004fca00078e020a */
[----:B------:R2:W-:Y:S02]  /*5780*/  STS [R4+UR18], R7 ;  /* 0x0000000704007988 */ /* 0x0005e40008000812 */
.L_x_619:
[----:B------:R-:W-:Y:S05]  /*5790*/  BSYNC B0 ;  /* 0x0000000000007941 */ /* 0x000fea0003800000 */
.L_x_618:
        /* <DEDUP_REMOVED lines=8> */
.L_x_621:
[----:B------:R-:W-:Y:S05]  /*5820*/  BSYNC B0 ;  /* 0x0000000000007941 */ /* 0x000fea0003800000 */
.L_x_620:
        /* <DEDUP_REMOVED lines=8> */
.L_x_623:
[----:B------:R-:W-:Y:S05]  /*58b0*/  BSYNC B0 ;  /* 0x0000000000007941 */ /* 0x000fea0003800000 */
.L_x_622:
        /* <DEDUP_REMOVED lines=8> */
.L_x_625:
[----:B------:R-:W-:Y:S05]  /*5940*/  BSYNC B0 ;  /* 0x0000000000007941 */ /* 0x000fea0003800000 */
.L_x_624:
        /* <DEDUP_REMOVED lines=8> */
.L_x_627:
[----:B------:R-:W-:Y:S05]  /*59d0*/  BSYNC B0 ;  /* 0x0000000000007941 */ /* 0x000fea0003800000 */
.L_x_626:
[----:B------:R-:W-:Y:S06]  /*59e0*/  BAR.SYNC.DEFER_BLOCKING 0x0 ;  /* 0x0000000000007b1d */ /* 0x000fec0000010000 */
[----:B------:R-:W-:Y:S04]  /*59f0*/  BSSY B0, `(.L_x_628) ;  /* 0x000000a000007945 */ /* 0x000fe80003800000 */
[----:B------:R-:W-:Y:S05]  /*5a00*/  @P0 BRA `(.L_x_629) ;  /* 0x0000000000200947 */ /* 0x000fea0003800000 */
[----:B--234-:R-:W2:Y:S02]  /*5a10*/  LDS R7, [R4+UR18] ;  /* 0x0000001204077984 */ /* 0x01cea40008000800 */
[----:B--2---:R-:W-:-:S13]  /*5a20*/  ISETP.GE.AND P0, PT, R7, 0x801, PT ;  /* 0x000008010700780c */ /* 0x004fda0003f06270 */
[----:B------:R-:W-:Y:S05]  /*5a30*/  @!P0 BRA `(.L_x_629) ;  /* 0x0000000000148947 */ /* 0x000fea0003800000 */
[----:B------:R-:W2:Y:S01]  /*5a40*/  LDS R7, [R4+UR18+0x4] ;  /* 0x0000041204077984 */ /* 0x000ea20008000800 */
[----:B------:R-:W-:Y:S01]  /*5a50*/  IMAD.MOV.U32 R10, RZ, RZ, RZ ;  /* 0x000000ffff0a7224 */ /* 0x000fe200078e00ff */
[----:B--2---:R-:W-:-:S13]  /*5a60*/  ISETP.GT.AND P0, PT, R7, 0x800, PT ;  /* 0x000008000700780c */ /* 0x004fda0003f04270 */
[----:B------:R2:W-:Y:S04]  /*5a70*/  @!P0 STS.64 [UR18+0xc00], R10 ;  /* 0x000c000aff008988 */ /* 0x0005e80008000a12 */
[----:B------:R-:W-:Y:S01]  /*5a80*/  @!P0 STS [UR18+0xc08], RZ ;  /* 0x000c08ffff008988 */ /* 0x000fe20008000812 */
.L_x_629:
[----:B------:R-:W-:Y:S05]  /*5a90*/  BSYNC B0 ;  /* 0x0000000000007941 */ /* 0x000fea0003800000 */
.L_x_628:
[----:B------:R-:W-:Y:S06]  /*5aa0*/  BAR.SYNC.DEFER_BLOCKING 0x0 ;  /* 0x0000000000007b1d */ /* 0x000fec0000010000 */
[----:B--234-:R-:W2:Y:S02]  /*5ab0*/  LDS R7, [UR18+0xc04] ;  /* 0x000c0412ff077984 */ /* 0x01cea40008000800 */
        /* <DEDUP_REMOVED lines=12> */
.L_x_635:
        /* <DEDUP_REMOVED lines=28> */
[----:B--2---:R-:W0:Y:S03]  /*5d40*/  SHFL.IDX PT, R17, R10, R13, 0x1f ;  /* 0x00001f0d0a117589 */ /* 0x004e2600000e0000 */
[----:B------:R-:W0:Y:S02]  /*5d50*/  POPC R20, R20 ;  /* 0x0000001400147309 */ /* 0x000e240000000000 */
[----:B0-----:R-:W-:-:S04]  /*5d60*/  IMAD.IADD R17, R17, 0x1, R20 ;  /* 0x0000000111117824 */ /* 0x001fc800078e0214 */
[----:B------:R-:W-:-:S05]  /*5d70*/  IMAD.WIDE R16, R17, 0x4, R18 ;  /* 0x0000000411107825 */ /* 0x000fca00078e0212 */
[----:B------:R0:W-:Y:S02]  /*5d80*/  STG.E desc[UR22][R16.64], R11 ;  /* 0x0000000b10007986 */ /* 0x0001e4000c101916 */
.L_x_634:
[----:B------:R-:W-:Y:S05]  /*5d90*/  BSYNC B1 ;  /* 0x0000000000017941 */ /* 0x000fea0003800000 */
.L_x_633:
[----:B------:R-:W-:Y:S02]  /*5da0*/  IMAD.X R9, RZ, RZ, R9, P2 ;  /* 0x000000ffff097224 */ /* 0x000fe400010e0609 */
[----:B0-----:R-:W-:Y:S01]  /*5db0*/  VIADD R11, R11, 0x400 ;  /* 0x000004000b0b7836 */ /* 0x001fe20000000000 */
[----:B------:R-:W-:Y:S06]  /*5dc0*/  @P3 BRA `(.L_x_635) ;  /* 0xfffffffc006c3947 */ /* 0x000fec000383ffff */
.L_x_632:
[----:B------:R-:W-:Y:S05]  /*5dd0*/  BSYNC B0 ;  /* 0x0000000000007941 */ /* 0x000fea0003800000 */
.L_x_631:
[C---:B------:R-:W-:Y:S01]  /*5de0*/  IMAD.WIDE.U32 R14, R11.reuse, 0x4, R14 ;  /* 0x000000040b0e7825 */ /* 0x040fe200078e000e */
[----:B------:R-:W-:Y:S03]  /*5df0*/  BSSY B0, `(.L_x_636) ;  /* 0x0000081000007945 */ /* 0x000fe60003800000 */
[----:B------:R-:W-:Y:S01]  /*5e00*/  VIADD R9, R11, 0x800 ;  /* 0x000008000b097836 */ /* 0x000fe20000000000 */
[----:B------:R-:W-:-:S05]  /*5e10*/  IADD3 R10, P0, PT, R14, 0x2000, RZ ;  /* 0x000020000e0a7810 */ /* 0x000fca0007f1e0ff */
[----:B------:R-:W-:-:S08]  /*5e20*/  IMAD.X R11, RZ, RZ, R15, P0 ;  /* 0x000000ffff0b7224 */ /* 0x000fd000000e060f */
.L_x_645:
        /* <DEDUP_REMOVED lines=29> */
.L_x_638:
[----:B------:R-:W-:Y:S05]  /*6000*/  BSYNC B1 ;  /* 0x0000000000017941 */ /* 0x000fea0003800000 */
.L_x_637:
        /* <DEDUP_REMOVED lines=29> */
.L_x_640:
[----:B------:R-:W-:Y:S05]  /*61e0*/  BSYNC B1 ;  /* 0x0000000000017941 */ /* 0x000fea0003800000 */
.L_x_639:
        /* <DEDUP_REMOVED lines=21> */
[----:B---3--:R-:W-:-:S06]  /*6340*/  LOP3.LUT R16, R16, UR14, RZ, 0xc0, !PT ;  /* 0x0000000e10107c12 */ /* 0x008fcc000f8ec0ff */
[----:B------:R-:W0:Y:S05]  /*6350*/  POPC R16, R16 ;  /* 0x0000001000107309 */ /* 0x000e2a0000000000 */
[----:B----4-:R-:W2:Y:S04]  /*6360*/  @P0 ATOMS.ADD R13, [UR5+0xc00], R4 ;  /* 0x000c0004ff0d098c */ /* 0x010ea80008000005 */
[----:B--2---:R-:W0:Y:S02]  /*6370*/  SHFL.IDX PT, R13, R13, R6, 0x1f ;  /* 0x00001f060d0d7589 */ /* 0x004e2400000e0000 */
[----:B0-----:R-:W-:-:S04]  /*6380*/  IMAD.IADD R15, R13, 0x1, R16 ;  /* 0x000000010d0f7824 */ /* 0x001fc800078e0210 */
[----:B------:R-:W-:-:S05]  /*6390*/  IMAD.WIDE R14, R15, 0x4, R18 ;  /* 0x000000040f0e7825 */ /* 0x000fca00078e0212 */
[----:B------:R3:W-:Y:S02]  /*63a0*/  STG.E desc[UR22][R14.64], R9 ;  /* 0x000000090e007986 */ /* 0x0007e4000c101916 */
.L_x_642:
[----:B------:R-:W-:Y:S05]  /*63b0*/  BSYNC B1 ;  /* 0x0000000000017941 */ /* 0x000fea0003800000 */
.L_x_641:
        /* <DEDUP_REMOVED lines=23> */
[----:B------:R-:W0:Y:S05]  /*6530*/  POPC R16, R16 ;  /* 0x0000001000107309 */ /* 0x000e2a0000000000 */
[----:B-----5:R-:W3:Y:S04]  /*6540*/  @P0 ATOMS.ADD R17, [UR5+0xc00], R4 ;  /* 0x000c0004ff11098c */ /* 0x020ee80008000005 */
[----:B---3--:R-:W0:Y:S02]  /*6550*/  SHFL.IDX PT, R15, R17, R6, 0x1f ;  /* 0x00001f06110f7589 */ /* 0x008e2400000e0000 */
[----:B0-----:R-:W-:-:S04]  /*6560*/  IMAD.IADD R15, R15, 0x1, R16 ;  /* 0x000000010f0f7824 */ /* 0x001fc800078e0210 */
[----:B------:R-:W-:-:S05]  /*6570*/  IMAD.WIDE R14, R15, 0x4, R18 ;  /* 0x000000040f0e7825 */ /* 0x000fca00078e0212 */
[----:B------:R4:W-:Y:S02]  /*6580*/  STG.E desc[UR22][R14.64], R13 ;  /* 0x0000000d0e007986 */ /* 0x0009e4000c101916 */
.L_x_644:
[----:B------:R-:W-:Y:S05]  /*6590*/  BSYNC B1 ;  /* 0x0000000000017941 */ /* 0x000fea0003800000 */
.L_x_643:
[C---:B------:R-:W-:Y:S01]  /*65a0*/  VIADD R4, R9.reuse, 0x800 ;  /* 0x0000080009047836 */ /* 0x040fe20000000000 */
[----:B------:R-:W-:Y:S01]  /*65b0*/  IADD3 R10, P2, PT, R10, 0x4000, RZ ;  /* 0x000040000a0a7810 */ /* 0x000fe20007f5e0ff */
[----:B---3--:R-:W-:-:S03]  /*65c0*/  VIADD R9, R9, 0x1000 ;  /* 0x0000100009097836 */ /* 0x008fc60000000000 */
[----:B------:R-:W-:Y:S01]  /*65d0*/  ISETP.GE.U32.AND P0, PT, R4, R5, PT ;  /* 0x000000050400720c */ /* 0x000fe20003f06070 */
[----:B------:R-:W-:-:S12]  /*65e0*/  IMAD.X R11, RZ, RZ, R11, P2 ;  /* 0x000000ffff0b7224 */ /* 0x000fd800010e060b */
[----:B------:R-:W-:Y:S05]  /*65f0*/  @!P0 BRA `(.L_x_645) ;  /* 0xfffffff8000c8947 */ /* 0x000fea000383ffff */
[----:B------:R-:W-:Y:S05]  /*6600*/  BSYNC B0 ;  /* 0x0000000000007941 */ /* 0x000fea0003800000 */
.L_x_636:
[----:B------:R-:W-:Y:S01]  /*6610*/  BAR.SYNC.DEFER_BLOCKING 0x0 ;  /* 0x0000000000007b1d */ /* 0x000fe20000010000 */
[----:B------:R-:W-:-:S05]  /*6620*/  IMAD.MOV.U32 R29, RZ, RZ, 0x0 ;  /* 0x00000000ff1d7424 */ /* 0x000fca00078e00ff */
[----:B012-4-:R-:W-:Y:S05]  /*6630*/  RET.REL.NODEC R28 `(_ZN4vllm10persistent22persistent_topk_kernelILj2EEEvNS0_20PersistentTopKParamsE) ;  /* 0xffffff981c707950 */ /* 0x017fea0003c3ffff */
.L_x_630:
        /* <DEDUP_REMOVED lines=13> */
.L_x_651:
        /* <DEDUP_REMOVED lines=27> */
[----:B---3--:R-:W-:-:S05]  /*68c0*/  LOP3.LUT R24, R24, UR5, RZ, 0xc0, !PT ;  /* 0x0000000518187c12 */ /* 0x008fca000f8ec0ff */
        /* <DEDUP_REMOVED lines=17> */
.L_x_649:
        /* <DEDUP_REMOVED lines=16> */
.L_x_650:
[----:B------:R-:W-:Y:S05]  /*6ae0*/  BSYNC B1 ;  /* 0x0000000000017941 */ /* 0x000fea0003800000 */
.L_x_648:
[----:B------:R-:W-:Y:S01]  /*6af0*/  IADD3 R6, P2, PT, R6, 0x1000, RZ ;  /* 0x0000100006067810 */ /* 0x000fe20007f5e0ff */
[----:B-12---:R-:W-:-:S04]  /*6b00*/  VIADD R13, R13, 0x400 ;  /* 0x000004000d0d7836 */ /* 0x006fc80000000000 */
[----:B------:R-:W-:Y:S01]  /*6b10*/  IMAD.X R21, RZ, RZ, R21, P2 ;  /* 0x000000ffff157224 */ /* 0x000fe200010e0615 */
[----:B------:R-:W-:Y:S07]  /*6b20*/  @P0 BRA `(.L_x_651) ;  /* 0xfffffff800f80947 */ /* 0x000fee000383ffff */
.L_x_647:
[----:B------:R-:W-:Y:S05]  /*6b30*/  BSYNC B0 ;  /* 0x0000000000007941 */ /* 0x000fea0003800000 */
.L_x_646:
[C---:B------:R-:W-:Y:S01]  /*6b40*/  IMAD.WIDE.U32 R16, R13.reuse, 0x4, R14 ;  /* 0x000000040d107825 */ /* 0x040fe200078e000e */
[----:B------:R-:W-:Y:S03]  /*6b50*/  BSSY B0, `(.L_x_652) ;  /* 0x00000f5000007945 */ /* 0x000fe60003800000 */
[----:B------:R-:W-:Y:S01]  /*6b60*/  VIADD R6, R13, 0x800 ;  /* 0x000008000d067836 */ /* 0x000fe20000000000 */
[----:B------:R-:W-:-:S05]  /*6b70*/  IADD3 R16, P0, PT, R16, 0x2000, RZ ;  /* 0x0000200010107810 */ /* 0x000fca0007f1e0ff */
[----:B------:R-:W-:-:S08]  /*6b80*/  IMAD.X R17, RZ, RZ, R17, P0 ;  /* 0x000000ffff117224 */ /* 0x000fd000000e0611 */
.L_x_665:
[----:B--2---:R-:W2:Y:S01]  /*6b90*/  LDG.E R10, desc[UR22][R16.64+-0x2000] ;  /* 0xffe00016100a7981 */ /* 0x004ea2000c1e1900 */
[----:B------:R-:W-:Y:S01]  /*6ba0*/  BSSY B1, `(.L_x_653) ;  /* 0x0000039000017945 */ /* 0x000fe20003800000 */
[----:B-12---:R-:W2:Y:S02]  /*6bb0*/  F2F.F16.F32 R13, R10 ;  /* 0x0000000a000d7304 */ /* 0x006ea40000200800 */
[----:B--2---:R-:W-:-:S04]  /*6bc0*/  PRMT R20, R13, 0x9910, RZ ;  /* 0x000099100d147816 */ /* 0x004fc800000000ff */
        /* <DEDUP_REMOVED lines=26> */
.L_x_654:
        /* <DEDUP_REMOVED lines=28> */
.L_x_655:
[----:B------:R-:W-:Y:S05]  /*6f30*/  BSYNC B1 ;  /* 0x0000000000017941 */ /* 0x000fea0003800000 */
.L_x_653:
[----:B------:R-:W2:Y:S01]  /*6f40*/  LDG.E R10, desc[UR22][R16.64+-0x1000] ;  /* 0xfff00016100a7981 */ /* 0x000ea2000c1e1900 */
[----:B------:R-:W-:Y:S01]  /*6f50*/  BSSY B1, `(.L_x_656) ;  /* 0x0000039000017945 */ /* 0x000fe20003800000 */
[----:B-1----:R-:W-:Y:S01]  /*6f60*/  VIADD R23, R6, 0xfffffc00 ;  /* 0xfffffc0006177836 */ /* 0x002fe20000000000 */
[----:B--2---:R-:W1:Y:S02]  /*6f70*/  F2F.F16.F32 R13, R10 ;  /* 0x0000000a000d7304 */ /* 0x004e640000200800 */
[----:B-1----:R-:W-:-:S04]  /*6f80*/  PRMT R20, R13, 0x9910, RZ ;  /* 0x000099100d147816 */ /* 0x002fc800000000ff */
        /* <DEDUP_REMOVED lines=37> */
.L_x_657:
        /* <DEDUP_REMOVED lines=16> */
.L_x_658:
[----:B------:R-:W-:Y:S05]  /*72e0*/  BSYNC B1 ;  /* 0x0000000000017941 */ /* 0x000fea0003800000 */
.L_x_656:
[----:B-1----:R-:W3:Y:S01]  /*72f0*/  LDG.E R10, desc[UR22][R16.64] ;  /* 0x00000016100a7981 */ /* 0x002ee2000c1e1900 */
[----:B------:R-:W-:Y:S01]  /*7300*/  BSSY B1, `(.L_x_659) ;  /* 0x0000039000017945 */ /* 0x000fe20003800000 */
[----:B---3--:R-:W2:Y:S02]  /*7310*/  F2F.F16.F32 R13, R10 ;  /* 0x0000000a000d7304 */ /* 0x008ea40000200800 */
        /* <DEDUP_REMOVED lines=39> */
.L_x_660:
        /* <DEDUP_REMOVED lines=16> */
.L_x_661:
[----:B------:R-:W-:Y:S05]  /*7690*/  BSYNC B1 ;  /* 0x0000000000017941 */ /* 0x000fea0003800000 */
.L_x_659:
[----:B------:R-:W2:Y:S01]  /*76a0*/  LDG.E R10, desc[UR22][R16.64+0x1000] ;  /* 0x00100016100a7981 */ /* 0x000ea2000c1e1900 */
[----:B------:R-:W-:Y:S01]  /*76b0*/  BSSY B1, `(.L_x_662) ;  /* 0x0000038000017945 */ /* 0x000fe20003800000 */
        /* <DEDUP_REMOVED lines=39> */
.L_x_663:
        /* <DEDUP_REMOVED lines=16> */
.L_x_664:
[----:B------:R-:W-:Y:S05]  /*7a30*/  BSYNC B1 ;  /* 0x0000000000017941 */ /* 0x000fea0003800000 */
.L_x_662:
[----:B------:R-:W-:Y:S01]  /*7a40*/  VIADD R10, R6, 0x800 ;  /* 0x00000800060a7836 */ /* 0x000fe20000000000 */
[----:B------:R-:W-:Y:S01]  /*7a50*/  IADD3 R16, P2, PT, R16, 0x4000, RZ ;  /* 0x0000400010107810 */ /* 0x000fe20007f5e0ff */
[----:B------:R-:W-:-:S03]  /*7a60*/  VIADD R6, R6, 0x1000 ;  /* 0x0000100006067836 */ /* 0x000fc60000000000 */
[----:B------:R-:W-:Y:S01]  /*7a70*/  ISETP.GE.U32.AND P0, PT, R10, R5, PT ;  /* 0x000000050a00720c */ /* 0x000fe20003f06070 */
[----:B------:R-:W-:-:S12]  /*7a80*/  IMAD.X R17, RZ, RZ, R17, P2 ;  /* 0x000000ffff117224 */ /* 0x000fd800010e0611 */
[----:B------:R-:W-:Y:S05]  /*7a90*/  @!P0 BRA `(.L_x_665) ;  /* 0xfffffff0003c8947 */ /* 0x000fea000383ffff */
[----:B------:R-:W-:Y:S05]  /*7aa0*/  BSYNC B0 ;  /* 0x0000000000007941 */ /* 0x000fea0003800000 */
.L_x_652:
[----:B------:R-:W3:Y:S08]  /*7ab0*/  S2UR UR6, SR_CgaCtaId ;  /* 0x00000000000679c3 */ /* 0x000ef00000008800 */
[----:B------:R-:W-:Y:S01]  /*7ac0*/  BAR.SYNC.DEFER_BLOCKING 0x0 ;  /* 0x0000000000007b1d */ /* 0x000fe20000010000 */
[----:B------:R-:W-:-:S05]  /*7ad0*/  ISETP.GT.U32.AND P0, PT, R11, 0xff, PT ;  /* 0x000000ff0b00780c */ /* 0x000fca0003f04070 */
[----:B------:R-:W-:Y:S01]  /*7ae0*/  UMOV UR5, 0x400 ;  /* 0x0000040000057882 */ /* 0x000fe20000000000 */
[----:B------:R-:W-:Y:S01]  /*7af0*/  BSSY B0, `(.L_x_666) ;  /* 0x000000a000007945 */ /* 0x000fe20003800000 */
[----:B---3--:R-:W-:-:S06]  /*7b00*/  ULEA UR5, UR6, UR5, 0x18 ;  /* 0x0000000506057291 */ /* 0x008fcc000f8ec0ff */
[----:B------:R-:W-:-:S05]  /*7b10*/  IMAD.U32 R6, RZ, RZ, UR5 ;  /* 0x00000005ff067e24 */ /* 0x000fca000f8e00ff */
[----:B------:R3:W4:Y:S01]  /*7b20*/  LDS R16, [R6+0xc08] ;  /* 0x000c080006107984 */ /* 0x0007220000000800 */
[----:B------:R-:W-:Y:S05]  /*7b30*/  @P0 BRA `(.L_x_667) ;  /* 0x0000000000140947 */ /* 0x000fea0003800000 */
[----:B------:R-:W-:Y:S01]  /*7b40*/  ISETP.NE.AND P2, PT, R11, 0xff, PT ;  /* 0x000000ff0b00780c */ /* 0x000fe20003f45270 */
[----:B------:R-:W-:-:S12]  /*7b50*/  LDS R5, [R4+UR18] ;  /* 0x0000001204057984 */ /* 0x000fd80008000800 */
[----:B------:R-:W5:Y:S02]  /*7b60*/  @P2 LDS R10, [R4+UR18+0x4] ;  /* 0x00000412040a2984 */ /* 0x000f640008000800 */
[----:B-----5:R-:W-:-:S05]  /*7b70*/  @P2 IMAD.IADD R5, R5, 0x1, R10 ;  /* 0x0000000105052824 */ /* 0x020fca00078e020a */
[----:B------:R0:W-:Y:S02]  /*7b80*/  STS [R4+UR18+0x600], R5 ;  /* 0x0006000504007988 */ /* 0x0001e40008000812 */
.L_x_667:
[----:B------:R-:W-:Y:S05]  /*7b90*/  BSYNC B0 ;  /* 0x0000000000007941 */ /* 0x000fea0003800000 */
.L_x_666:
[----:B------:R-:W-:Y:S06]  /*7ba0*/  BAR.SYNC.DEFER_BLOCKING 0x0 ;  /* 0x0000000000007b1d */ /* 0x000fec0000010000 */
[----:B------:R-:W-:Y:S04]  /*7bb0*/  BSSY B0, `(.L_x_668) ;  /* 0x0000007000007945 */ /* 0x000fe80003800000 */
[----:B------:R-:W-:Y:S05]  /*7bc0*/  @P0 BRA `(.L_x_669) ;  /* 0x0000000000140947 */ /* 0x000fea0003800000 */
[----:B------:R-:W-:Y:S01]  /*7bd0*/  ISETP.GT.U32.AND P2, PT, R11, 0xfd, PT ;  /* 0x000000fd0b00780c */ /* 0x000fe20003f44070 */
[----:B0-----:R-:W-:-:S12]  /*7be0*/  LDS R5, [R4+UR18+0x600] ;  /* 0x0006001204057984 */ /* 0x001fd80008000800 */
[----:B------:R-:W0:Y:S02]  /*7bf0*/  @!P2 LDS R10, [R4+UR18+0x608] ;  /* 0x00060812040aa984 */ /* 0x000e240008000800 */
[----:B0-----:R-:W-:-:S05]  /*7c00*/  @!P2 IMAD.IADD R5, R5, 0x1, R10 ;  /* 0x000000010505a824 */ /* 0x001fca00078e020a */
[----:B------:R0:W-:Y:S02]  /*7c10*/  STS [R4+UR18], R5 ;  /* 0x0000000504007988 */ /* 0x0001e40008000812 */
.L_x_669:
[----:B------:R-:W-:Y:S05]  /*7c20*/  BSYNC B0 ;  /* 0x0000000000007941 */ /* 0x000fea0003800000 */
.L_x_668:
[----:B------:R-:W-:Y:S06]  /*7c30*/  BAR.SYNC.DEFER_BLOCKING 0x0 ;  /* 0x0000000000007b1d */ /* 0x000fec0000010000 */
[----:B------:R-:W-:Y:S04]  /*7c40*/  BSSY B0, `(.L_x_670) ;  /* 0x0000007000007945 */ /* 0x000fe80003800000 */
[----:B------:R-:W-:Y:S05]  /*7c50*/  @P0 BRA `(.L_x_671) ;  /* 0x0000000000140947 */ /* 0x000fea0003800000 */
[----:B------:R-:W-:Y:S01]  /*7c60*/  ISETP.GT.U32.AND P2, PT, R11, 0xfb, PT ;  /* 0x000000fb0b00780c */ /* 0x000fe20003f44070 */
[----:B0-----:R-:W-:-:S12]  /*7c70*/  LDS R5, [R4+UR18] ;  /* 0x0000001204057984 */ /* 0x001fd80008000800 */
[----:B------:R-:W0:Y:S02]  /*7c80*/  @!P2 LDS R10, [R4+UR18+0x10] ;  /* 0x00001012040aa984 */ /* 0x000e240008000800 */
[----:B0-----:R-:W-:-:S05]  /*7c90*/  @!P2 IMAD.IADD R5, R5, 0x1, R10 ;  /* 0x000000010505a824 */ /* 0x001fca00078e020a */
[----:B------:R0:W-:Y:S02]  /*7ca0*/  STS [R4+UR18+0x600], R5 ;  /* 0x0006000504007988 */ /* 0x0001e40008000812 */
.L_x_671:
[----:B------:R-:W-:Y:S05]  /*7cb0*/  BSYNC B0 ;  /* 0x0000000000007941 */ /* 0x000fea0003800000 */
.L_x_670:
        /* <DEDUP_REMOVED lines=8> */
.L_x_673:
[----:B------:R-:W-:Y:S05]  /*7d40*/  BSYNC B0 ;  /* 0x0000000000007941 */ /* 0x000fea0003800000 */
.L_x_672:
        /* <DEDUP_REMOVED lines=8> */
.L_x_675:
[----:B------:R-:W-:Y:S05]  /*7dd0*/  BSYNC B0 ;  /* 0x0000000000007941 */ /* 0x000fea0003800000 */
.L_x_674:
        /* <DEDUP_REMOVED lines=8> */
.L_x_677:
[----:B------:R-:W-:Y:S05]  /*7e60*/  BSYNC B0 ;  /* 0x0000000000007941 */ /* 0x000fea0003800000 */
.L_x_676:
        /* <DEDUP_REMOVED lines=8> */
.L_x_679:
[----:B------:R-:W-:Y:S05]  /*7ef0*/  BSYNC B0 ;  /* 0x0000000000007941 */ /* 0x000fea0003800000 */
.L_x_678:
        /* <DEDUP_REMOVED lines=8> */
.L_x_681:
[----:B------:R-:W-:Y:S05]  /*7f80*/  BSYNC B0 ;  /* 0x0000000000007941 */ /* 0x000fea0003800000 */
.L_x_680:
        /* <DEDUP_REMOVED lines=10> */
[----:B------:R-:W0:Y:S02]  /*8030*/  @!P0 LDS R10, [R4+UR18+0x4] ;  /* 0x00000412040a8984 */ /* 0x000e240008000800 */
[----:B0-----:R-:W-:-:S05]  /*8040*/  @!P0 IMAD.IADD R5, R9, 0x1, -R10 ;  /* 0x0000000109058824 */ /* 0x001fca00078e0a0a */
[----:B------:R0:W-:Y:S02]  /*8050*/  @!P0 STS [R6+0xc10], R5 ;  /* 0x000c100506008388 */ /* 0x0001e40000000800 */
.L_x_683:
[----:B------:R-:W-:Y:S05]  /*8060*/  BSYNC B0 ;  /* 0x0000000000007941 */ /* 0x000fea0003800000 */
.L_x_682:
[----:B------:R-:W-:Y:S06]  /*8070*/  BAR.SYNC.DEFER_BLOCKING 0x0 ;  /* 0x0000000000007b1d */ /* 0x000fec0000010000 */
[----:B------:R-:W-:Y:S01]  /*8080*/  UMOV UR5, 0x18 ;  /* 0x0000001800057882 */ /* 0x000fe20000000000 */
[----:B------:R-:W-:Y:S01]  /*8090*/  UMOV UR6, URZ ;  /* 0x000000ff00067c82 */ /* 0x000fe20008000000 */
[----:B0-----:R-:W0:Y:S02]  /*80a0*/  LDS R5, [R6+0xc04] ;  /* 0x000c040006057984 */ /* 0x001e240000000800 */
[----:B0-----:R-:W-:-:S05]  /*80b0*/  IMAD R7, R5, 0x4, R6 ;  /* 0x0000000405077824 */ /* 0x001fca00078e0206 */
[----:B------:R-:W0:Y:S02]  /*80c0*/  LDS R10, [R7+0x4] ;  /* 0x00000400070a7984 */ /* 0x000e240000000800 */
[----:B0-----:R-:W-:Y:S01]  /*80d0*/  IMAD.IADD R10, R9, 0x1, -R10 ;  /* 0x00000001090a7824 */ /* 0x001fe200078e0a0a */
[----:B----4-:R-:W-:-:S04]  /*80e0*/  VIMNMX R9, PT, PT, R16, 0x1000, PT ;  /* 0x0000100010097848 */ /* 0x010fc80003fe0100 */
        /* <DEDUP_REMOVED lines=8> */
[----:B0-----:R-:W-:Y:S05]  /*8170*/  @!P0 BRA `(.L_x_686) ;  /* 0x0000000000e88947 */ /* 0x001fea0003800000 */
[----:B-12---:R-:W-:Y:S01]  /*8180*/  IADD3 R13, PT, PT, R4, 0xc80, R6 ;  /* 0x00000c80040d7810 */ /* 0x006fe20007ffe006 */
[----:B------:R-:W-:-:S07]  /*8190*/  IMAD.MOV.U32 R16, RZ, RZ, R11 ;  /* 0x000000ffff107224 */ /* 0x000fce00078e000b */
.L_x_690:
[----:B01----:R-:W3:Y:S02]  /*81a0*/  LDS R17, [R13] ;  /* 0x000000000d117984 */ /* 0x003ee40000000800 */
[----:B---3--:R-:W-:-:S06]  /*81b0*/  IMAD.WIDE R6, R17, 0x4, R14 ;  /* 0x0000000411067825 */ /* 0x008fcc00078e020e */
        /* <DEDUP_REMOVED lines=25> */
[----:B------:R1:W-:Y:S01]  /*8350*/  STG.E desc[UR22][R6.64], R17 ;  /* 0x0000001106007986 */ /* 0x0003e2000c101916 */
[----:B------:R-:W-:Y:S05]  /*8360*/  BRA `(.L_x_689) ;  /* 0x0000000000607947 */ /* 0x000fea0003800000 */
.L_x_688:
[----:B------:R-:W-:-:S13]  /*8370*/  ISETP.NE.AND P0, PT, R22, R5, PT ;  /* 0x000000051600720c */ /* 0x000fda0003f05270 */
[----:B------:R-:W-:Y:S05]  /*8380*/  @P0 BRA `(.L_x_689) ;  /* 0x0000000000580947 */ /* 0x000fea0003800000 */
[----:B------:R-:W0:Y:S01]  /*8390*/  S2R R6, SR_LANEID ;  /* 0x0000000000067919 */ /* 0x000e220000000000 */
[----:B------:R-:W-:Y:S02]  /*83a0*/  VOTEU.ANY UR5, UPT, PT ;  /* 0x0000000000057886 */ /* 0x000fe400038e0100 */
[----:B------:R-:W0:Y:S01]  /*83b0*/  FLO.U32 R7, UR5 ;  /* 0x0000000500077d00 */ /* 0x000e2200080e0000 */
[----:B------:R-:W1:Y:S01]  /*83c0*/  S2R R21, SR_CgaCtaId ;  /* 0x0000000000157919 */ /* 0x000e620000008800 */
[----:B------:R-:W2:Y:S06]  /*83d0*/  S2R R24, SR_LTMASK ;  /* 0x0000000000187919 */ /* 0x000eac0000003900 */
[----:B------:R-:W3:Y:S01]  /*83e0*/  POPC R23, UR5 ;  /* 0x0000000500177d09 */ /* 0x000ee20008000000 */
[----:B0-----:R-:W-:-:S02]  /*83f0*/  ISETP.EQ.U32.AND P0, PT, R7, R6, PT ;  /* 0x000000060700720c */ /* 0x001fc40003f02070 */
[----:B------:R-:W-:-:S04]  /*8400*/  MOV R6, 0x400 ;  /* 0x0000040000067802 */ /* 0x000fc80000000f00 */
[----:B-1----:R-:W-:Y:S02]  /*8410*/  LEA R6, R21, R6, 0x18 ;  /* 0x0000000615067211 */ /* 0x002fe400078ec0ff */
[----:B--2---:R-:W-:-:S05]  /*8420*/  LOP3.LUT R24, R24, UR5, RZ, 0xc0, !PT ;  /* 0x0000000518187c12 */ /* 0x004fca000f8ec0ff */
[----:B---3--:R-:W0:Y:S01]  /*8430*/  @P0 ATOMS.ADD R22, [R6+0xc0c], R23 ;  /* 0x000c0c170616038c */ /* 0x008e220000000000 */
[----:B------:R-:W1:Y:S03]  /*8440*/  POPC R24, R24 ;  /* 0x0000001800187309 */ /* 0x000e660000000000 */
[----:B0-----:R-:W1:Y:S02]  /*8450*/  SHFL.IDX PT, R21, R22, R7, 0x1f ;  /* 0x00001f0716157589 */ /* 0x001e6400000e0000 */
[----:B-1----:R-:W-:-:S05]  /*8460*/  IMAD.IADD R21, R21, 0x1, R24 ;  /* 0x0000000115157824 */ /* 0x002fca00078e0218 */
[----:B------:R-:W-:-:S13]  /*8470*/  ISETP.GT.AND P0, PT, R21, 0xfff, PT ;  /* 0x00000fff1500780c */ /* 0x000fda0003f04270 */
[----:B------:R-:W-:Y:S05]  /*8480*/  @P0 BRA `(.L_x_689) ;  /* 0x0000000000180947 */ /* 0x000fea0003800000 */
[----:B------:R-:W-:-:S04]  /*8490*/  SHF.R.U32.HI R20, RZ, 0xe, R20 ;  /* 0x0000000eff147819 */ /* 0x000fc80000011614 */
[----:B------:R-:W-:Y:S01]  /*84a0*/  LOP3.LUT R7, R20, 0x3fc, RZ, 0xc0, !PT ;  /* 0x000003fc14077812 */ /* 0x000fe200078ec0ff */
[----:B------:R-:W-:-:S04]  /*84b0*/  IMAD R20, R21, 0x4, R6 ;  /* 0x0000000415147824 */ /* 0x000fc800078e0206 */
[----:B------:R-:W-:Y:S01]  /*84c0*/  IMAD.IADD R7, R6, 0x1, R7 ;  /* 0x0000000106077824 */ /* 0x000fe200078e0207 */
[----:B------:R0:W-:Y:S04]  /*84d0*/  STS [R20+0x4c80], R17 ;  /* 0x004c801114007388 */ /* 0x0001e80000000800 */
[----:B------:R0:W-:Y:S02]  /*84e0*/  ATOMS.POPC.INC.32 RZ, [R7+URZ] ;  /* 0x0000000007ff7f8c */ /* 0x0001e4000d8000ff */
.L_x_689:
[----:B------:R-:W-:Y:S05]  /*84f0*/  BSYNC B1 ;  /* 0x0000000000017941 */ /* 0x000fea0003800000 */
.L_x_687:
[----:B------:R-:W-:Y:S01]  /*8500*/  VIADD R13, R13, 0x1000 ;  /* 0x000010000d0d7836 */ /* 0x000fe20000000000 */
[----:B------:R-:W-:Y:S06]  /*8510*/  @!P2 BRA `(.L_x_690) ;  /* 0xfffffffc0020a947 */ /* 0x000fec000383ffff */
.L_x_686:
[----:B------:R-:W-:Y:S05]  /*8520*/  BSYNC B0 ;  /* 0x0000000000007941 */ /* 0x000fea0003800000 */
.L_x_685:
[----:B------:R-:W4:Y:S01]  /*8530*/  S2R R5, SR_CgaCtaId ;  /* 0x0000000000057919 */ /* 0x000f220000008800 */
[----:B-1-3--:R-:W-:Y:S01]  /*8540*/  MOV R6, 0x400 ;  /* 0x0000040000067802 */ /* 0x00afe20000000f00 */
[----:B------:R-:W-:Y:S01]  /*8550*/  BSSY B0, `(.L_x_691) ;  /* 0x000000b000007945 */ /* 0x000fe20003800000 */
[----:B------:R-:W-:Y:S01]  /*8560*/  BAR.SYNC.DEFER_BLOCKING 0x0 ;  /* 0x0000000000007b1d */ /* 0x000fe20000010000 */
[----:B------:R-:W-:Y:S02]  /*8570*/  ISETP.GT.U32.AND P0, PT, R11, 0xff, PT ;  /* 0x000000ff0b00780c */ /* 0x000fe40003f04070 */
[----:B----4-:R-:W-:-:S05]  /*8580*/  LEA R6, R5, R6, 0x18 ;  /* 0x0000000605067211 */ /* 0x010fca00078ec0ff */
[----:B------:R1:W3:Y:S06]  /*8590*/  LDS R16, [R6+0xc0c] ;  /* 0x000c0c0006107984 */ /* 0x0002ec0000000800 */
[----:B------:R-:W-:Y:S05]  /*85a0*/  @P0 BRA `(.L_x_692) ;  /* 0x0000000000140947 */ /* 0x000fea0003800000 */
[----:B------:R-:W-:Y:S01]  /*85b0*/  ISETP.NE.AND P2, PT, R11, 0xff, PT ;  /* 0x000000ff0b00780c */ /* 0x000fe20003f45270 */
[----:B------:R-:W-:-:S12]  /*85c0*/  LDS R5, [R4+UR18] ;  /* 0x0000001204057984 */ /* 0x000fd80008000800 */
[----:B0-2---:R-:W0:Y:S02]  /*85d0*/  @P2 LDS R20, [R4+UR18+0x4] ;  /* 0x0000041204142984 */ /* 0x005e240008000800 */
[----:B0-----:R-:W-:-:S05]  /*85e0*/  @P2 IMAD.IADD R5, R5, 0x1, R20 ;  /* 0x0000000105052824 */ /* 0x001fca00078e0214 */
[----:B------:R4:W-:Y:S02]  /*85f0*/  STS [R4+UR18+0x600], R5 ;  /* 0x0006000504007988 */ /* 0x0009e40008000812 */
.L_x_692:
[----:B------:R-:W-:Y:S05]  /*8600*/  BSYNC B0 ;  /* 0x0000000000007941 */ /* 0x000fea0003800000 */
.L_x_691:
[----:B------:R-:W-:Y:S06]  /*8610*/  BAR.SYNC.DEFER_BLOCKING 0x0 ;  /* 0x0000000000007b1d */ /* 0x000fec0000010000 */
[----:B------:R-:W-:Y:S04]  /*8620*/  BSSY B0, `(.L_x_693) ;  /* 0x0000007000007945 */ /* 0x000fe80003800000 */
[----:B------:R-:W-:Y:S05]  /*8630*/  @P0 BRA `(.L_x_694) ;  /* 0x0000000000140947 */ /* 0x000fea0003800000 */
[----:B------:R-:W-:Y:S01]  /*8640*/  ISETP.GT.U32.AND P2, PT, R11, 0xfd, PT ;  /* 0x000000fd0b00780c */ /* 0x000fe20003f44070 */
[----:B----4-:R-:W-:-:S12]  /*8650*/  LDS R5, [R4+UR18+0x600] ;  /* 0x0006001204057984 */ /* 0x010fd80008000800 */
[----:B0-2---:R-:W0:Y:S02]  /*8660*/  @!P2 LDS R20, [R4+UR18+0x608] ;  /* 0x000608120414a984 */ /* 0x005e240008000800 */
[----:B0-----:R-:W-:-:S05]  /*8670*/  @!P2 IMAD.IADD R5, R5, 0x1, R20 ;  /* 0x000000010505a824 */ /* 0x001fca00078e0214 */
[----:B------:R0:W-:Y:S02]  /*8680*/  STS [R4+UR18], R5 ;  /* 0x0000000504007988 */ /* 0x0001e40008000812 */
.L_x_694:
[----:B------:R-:W-:Y:S05]  /*8690*/  BSYNC B0 ;  /* 0x0000000000007941 */ /* 0x000fea0003800000 */
.L_x_693:
[----:B------:R-:W-:Y:S06]  /*86a0*/  BAR.SYNC.DEFER_BLOCKING 0x0 ;  /* 0x0000000000007b1d */ /* 0x000fec0000010000 */
[----:B------:R-:W-:Y:S04]  /*86b0*/  BSSY B0, `(.L_x_695) ;  /* 0x0000007000007945 */ /* 0x000fe80003800000 */
[----:B------:R-:W-:Y:S05]  /*86c0*/  @P0 BRA `(.L_x_696) ;  /* 0x0000000000140947 */ /* 0x000fea0003800000 */
[----:B------:R-:W-:Y:S01]  /*86d0*/  ISETP.GT.U32.AND P2, PT, R11, 0xfb, PT ;  /* 0x000000fb0b00780c */ /* 0x000fe20003f44070 */
[----:B0---4-:R-:W-:-:S12]  /*86e0*/  LDS R5, [R4+UR18] ;  /* 0x0000001204057984 */ /* 0x011fd80008000800 */
[----:B--2---:R-:W0:Y:S02]  /*86f0*/  @!P2 LDS R20, [R4+UR18+0x10] ;  /* 0x000010120414a984 */ /* 0x004e240008000800 */
[----:B0-----:R-:W-:-:S05]  /*8700*/  @!P2 IMAD.IADD R5, R5, 0x1, R20 ;  /* 0x000000010505a824 */ /* 0x001fca00078e0214 */
[----:B------:R0:W-:Y:S02]  /*8710*/  STS [R4+UR18+0x600], R5 ;  /* 0x0006000504007988 */ /* 0x0001e40008000812 */
.L_x_696:
[----:B------:R-:W-:Y:S05]  /*8720*/  BSYNC B0 ;  /* 0x0000000000007941 */ /* 0x000fea0003800000 */
.L_x_695:
[----:B------:R-:W-:Y:S06]  /*8730*/  BAR.SYNC.DEFER_BLOCKING 0x0 ;  /* 0x0000000000007b1d */ /* 0x000fec0000010000 */
[----:B------:R-:W-:Y:S04]  /*8740*/  BSSY B0, `(.L_x_697) ;  /* 0x0000007000007945 */ /* 0x000fe80003800000 */
[----:B------:R-:W-:Y:S05]  /*8750*/  @P0 BRA `(.L_x_698) ;  /* 0x0000000000140947 */ /* 0x000fea0003800000 */
[----:B------:R-:W-:Y:S01]  /*8760*/  ISETP.GT.U32.AND P2, PT, R11, 0xf7, PT ;  /* 0x000000f70b00780c */ /* 0x000fe20003f44070 */
[----:B0---4-:R-:W-:-:S12]  /*8770*/  LDS R5, [R4+UR18+0x600] ;  /* 0x0006001204057984 */ /* 0x011fd80008000800 */
[----:B--2---:R-:W0:Y:S02]  /*8780*/  @!P2 LDS R20, [R4+UR18+0x620] ;  /* 0x000620120414a984 */ /* 0x004e240008000800 */
[----:B0-----:R-:W-:-:S05]  /*8790*/  @!P2 IMAD.IADD R5, R5, 0x1, R20 ;  /* 0x000000010505a824 */ /* 0x001fca00078e0214 */
[----:B------:R0:W-:Y:S02]  /*87a0*/  STS [R4+UR18], R5 ;  /* 0x0000000504007988 */ /* 0x0001e40008000812 */
.L_x_698:
[----:B------:R-:W-:Y:S05]  /*87b0*/  BSYNC B0 ;  /* 0x0000000000007941 */ /* 0x000fea0003800000 */
.L_x_697:
        /* <DEDUP_REMOVED lines=8> */
.L_x_700:
[----:B------:R-:W-:Y:S05]  /*8840*/  BSYNC B0 ;  /* 0x0000000000007941 */ /* 0x000fea0003800000 */
.L_x_699:
        /* <DEDUP_REMOVED lines=8> */
.L_x_702:
[----:B------:R-:W-:Y:S05]  /*88d0*/  BSYNC B0 ;  /* 0x0000000000007941 */ /* 0x000fea0003800000 */
.L_x_701:
        /* <DEDUP_REMOVED lines=8> */
.L_x_704:
[----:B------:R-:W-:Y:S05]  /*8960*/  BSYNC B0 ;  /* 0x0000000000007941 */ /* 0x000fea0003800000 */
.L_x_703:
        /* <DEDUP_REMOVED lines=8> */
.L_x_706:
[----:B------:R-:W-:Y:S05]  /*89f0*/  BSYNC B0 ;  /* 0x0000000000007941 */ /* 0x000fea0003800000 */
.L_x_705:
[----:B------:R-:W-:Y:S06]  /*8a00*/  BAR.SYNC.DEFER_BLOCKING 0x0 ;  /* 0x0000000000007b1d */ /* 0x000fec0000010000 */
[----:B------:R-:W-:Y:S04]  /*8a10*/  BSSY B0, `(.L_x_707) ;  /* 0x000000c000007945 */ /* 0x000fe80003800000 */
[----:B------:R-:W-:Y:S05]  /*8a20*/  @P0 BRA `(.L_x_708) ;  /* 0x0000000000280947 */ /* 0x000fea0003800000 */
[----:B0---4-:R-:W0:Y:S02]  /*8a30*/  LDS R5, [R4+UR18] ;  /* 0x0000001204057984 */ /* 0x011e240008000800 */
[----:B0-----:R-:W-:-:S13]  /*8a40*/  ISETP.GT.AND P0, PT, R5, R10, PT ;  /* 0x0000000a0500720c */ /* 0x001fda0003f04270 */
[----:B------:R-:W-:Y:S05]  /*8a50*/  @!P0 BRA `(.L_x_708) ;  /* 0x00000000001c8947 */ /* 0x000fea0003800000 */
[----:B------:R-:W0:Y:S02]  /*8a60*/  LDS R5, [R4+UR18+0x4] ;  /* 0x0000041204057984 */ /* 0x000e240008000800 */
[----:B0-----:R-:W-:-:S13]  /*8a70*/  ISETP.GT.AND P0, PT, R5, R10, PT ;  /* 0x0000000a0500720c */ /* 0x001fda0003f04270 */
[----:B------:R-:W-:Y:S04]  /*8a80*/  @!P0 STS [R6+0xc04], R11 ;  /* 0x000c040b06008388 */ /* 0x000fe80000000800 */
[----:B------:R-:W-:Y:S04]  /*8a90*/  @!P0 STS [R6+0xc08], RZ ;  /* 0x000c08ff06008388 */ /* 0x000fe80000000800 */
[----:B------:R-:W0:Y:S02]  /*8aa0*/  @!P0 LDS R5, [R4+UR18+0x4] ;  /* 0x0000041204058984 */ /* 0x000e240008000800 */
[----:B0-----:R-:W-:-:S05]  /*8ab0*/  @!P0 IMAD.IADD R5, R10, 0x1, -R5 ;  /* 0x000000010a058824 */ /* 0x001fca00078e0a05 */
[----:B------:R0:W-:Y:S02]  /*8ac0*/  @!P0 STS [R6+0xc10], R5 ;  /* 0x000c100506008388 */ /* 0x0001e40000000800 */
.L_x_708:
[----:B------:R-:W-:Y:S05]  /*8ad0*/  BSYNC B0 ;  /* 0x0000000000007941 */ /* 0x000fea0003800000 */
.L_x_707:
[----:B------:R-:W-:Y:S01]  /*8ae0*/  BAR.SYNC.DEFER_BLOCKING 0x0 ;  /* 0x0000000000007b1d */ /* 0x000fe20000010000 */
[----:B---3--:R-:W-:-:S05]  /*8af0*/  VIMNMX R9, PT, PT, R16, 0x1000, PT ;  /* 0x0000100010097848 */ /* 0x008fca0003fe0100 */
[----:B------:R-:W-:Y:S01]  /*8b00*/  UMOV UR5, 0x10 ;  /* 0x0000001000057882 */ /* 0x000fe20000000000 */
[----:B------:R-:W-:Y:S01]  /*8b10*/  UMOV UR6, 0x1 ;  /* 0x0000000100067882 */ /* 0x000fe20000000000 */
[----:B0---4-:R-:W0:Y:S02]  /*8b20*/  LDS R5, [R6+0xc04] ;  /* 0x000c040006057984 */ /* 0x011e240000000800 */
[----:B0-----:R-:W-:-:S06]  /*8b30*/  IMAD R7, R5, 0x4, R6 ;  /* 0x0000000405077824 */ /* 0x001fcc00078e0206 */
[----:B------:R-:W0:Y:S02]  /*8b40*/  LDS R7, [R7+0x4] ;  /* 0x0000040007077984 */ /* 0x000e240000000800 */
[----:B0-----:R-:W-:-:S05]  /*8b50*/  IMAD.IADD R10, R10, 0x1, -R7 ;  /* 0x000000010a0a7824 */ /* 0x001fca00078e0a07 */
        /* <DEDUP_REMOVED lines=9> */
[----:B--2---:R-:W-:Y:S01]  /*8bf0*/  IADD3 R13, PT, PT, R4, 0x4c80, R6 ;  /* 0x00004c80040d7810 */ /* 0x004fe20007ffe006 */
[----:B------:R-:W-:-:S07]  /*8c00*/  IMAD.MOV.U32 R16, RZ, RZ, R11 ;  /* 0x000000ffff107224 */ /* 0x000fce00078e000b */
.L_x_714:
[----:B01----:R-:W1:Y:S02]  /*8c10*/  LDS R17, [R13] ;  /* 0x000000000d117984 */ /* 0x003e640000000800 */
        /* <DEDUP_REMOVED lines=35> */
[----:B------:R0:W-:Y:S01]  /*8e50*/  ATOMS.POPC.INC.32 RZ, [R7+URZ] ;  /* 0x0000000007ff7f8c */ /* 0x0001e2000d8000ff */
[----:B------:R-:W-:Y:S05]  /*8e60*/  BRA `(.L_x_713) ;  /* 0x0000000000407947 */ /* 0x000fea0003800000 */
.L_x_712:
        /* <DEDUP_REMOVED lines=16> */
.L_x_713:
[----:B------:R-:W-:Y:S05]  /*8f70*/  BSYNC B1 ;  /* 0x0000000000017941 */ /* 0x000fea0003800000 */
.L_x_711:
[----:B------:R-:W-:Y:S01]  /*8f80*/  VIADD R13, R13, 0x1000 ;  /* 0x000010000d0d7836 */ /* 0x000fe20000000000 */
[----:B------:R-:W-:Y:S06]  /*8f90*/  @!P2 BRA `(.L_x_714) ;  /* 0xfffffffc001ca947 */ /* 0x000fec000383ffff */
.L_x_710:
[----:B------:R-:W-:Y:S05]  /*8fa0*/  BSYNC B0 ;  /* 0x0000000000007941 */ /* 0x000fea0003800000 */
.L_x_709:
[----:B------:R-:W3:Y:S01]  /*8fb0*/  S2R R5, SR_CgaCtaId ;  /* 0x0000000000057919 */ /* 0x000ee20000008800 */
[----:B-1----:R-:W-:Y:S01]  /*8fc0*/  MOV R6, 0x400 ;  /* 0x0000040000067802 */ /* 0x002fe20000000f00 */
[----:B------:R-:W-:Y:S01]  /*8fd0*/  BSSY B0, `(.L_x_715) ;  /* 0x000000b000007945 */ /* 0x000fe20003800000 */
[----:B------:R-:W-:Y:S01]  /*8fe0*/  BAR.SYNC.DEFER_BLOCKING 0x0 ;  /* 0x0000000000007b1d */ /* 0x000fe20000010000 */
[----:B------:R-:W-:Y:S02]  /*8ff0*/  ISETP.GT.U32.AND P0, PT, R11, 0xff, PT ;  /* 0x000000ff0b00780c */ /* 0x000fe40003f04070 */
[----:B---3--:R-:W-:-:S05]  /*9000*/  LEA R6, R5, R6, 0x18 ;  /* 0x0000000605067211 */ /* 0x008fca00078ec0ff */
[----:B------:R1:W3:Y:S06]  /*9010*/  LDS R16, [R6+0xc08] ;  /* 0x000c080006107984 */ /* 0x0002ec0000000800 */
[----:B------:R-:W-:Y:S05]  /*9020*/  @P0 BRA `(.L_x_716) ;  /* 0x0000000000140947 */ /* 0x000fea0003800000 */
[----:B------:R-:W-:Y:S01]  /*9030*/  ISETP.NE.AND P2, PT, R11, 0xff, PT ;  /* 0x000000ff0b00780c */ /* 0x000fe20003f45270 */
[----:B------:R-:W-:-:S12]  /*9040*/  LDS R5, [R4+UR18] ;  /* 0x0000001204057984 */ /* 0x000fd80008000800 */
[----:B0-2---:R-:W0:Y:S02]  /*9050*/  @P2 LDS R20, [R4+UR18+0x4] ;  /* 0x0000041204142984 */ /* 0x005e240008000800 */
[----:B0-----:R-:W-:-:S05]  /*9060*/  @P2 IMAD.IADD R5, R5, 0x1, R20 ;  /* 0x0000000105052824 */ /* 0x001fca00078e0214 */
[----:B------:R4:W-:Y:S02]  /*9070*/  STS [R4+UR18+0x600], R5 ;  /* 0x0006000504007988 */ /* 0x0009e40008000812 */
.L_x_716:
[----:B------:R-:W-:Y:S05]  /*9080*/  BSYNC B0 ;  /* 0x0000000000007941 */ /* 0x000fea0003800000 */
.L_x_715:
        /* <DEDUP_REMOVED lines=8> */
.L_x_718:
[----:B------:R-:W-:Y:S05]  /*9110*/  BSYNC B0 ;  /* 0x0000000000007941 */ /* 0x000fea0003800000 */
.L_x_717:
        /* <DEDUP_REMOVED lines=8> */
.L_x_720:
[----:B------:R-:W-:Y:S05]  /*91a0*/  BSYNC B0 ;  /* 0x0000000000007941 */ /* 0x000fea0003800000 */
.L_x_719:
        /* <DEDUP_REMOVED lines=8> */
.L_x_722:
[----:B------:R-:W-:Y:S05]  /*9230*/  BSYNC B0 ;  /* 0x0000000000007941 */ /* 0x000fea0003800000 */
.L_x_721:
        /* <DEDUP_REMOVED lines=8> */
.L_x_724:
[----:B------:R-:W-:Y:S05]  /*92c0*/  BSYNC B0 ;  /* 0x0000000000007941 */ /* 0x000fea0003800000 */
.L_x_723:
        /* <DEDUP_REMOVED lines=8> */
.L_x_726:
[----:B------:R-:W-:Y:S05]  /*9350*/  BSYNC B0 ;  /* 0x0000000000007941 */ /* 0x000fea0003800000 */
.L_x_725:
        /* <DEDUP_REMOVED lines=8> */
.L_x_728:
[----:B------:R-:W-:Y:S05]  /*93e0*/  BSYNC B0 ;  /* 0x0000000000007941 */ /* 0x000fea0003800000 */
.L_x_727:
        /* <DEDUP_REMOVED lines=8> */
.L_x_730:
[----:B------:R-:W-:Y:S05]  /*9470*/  BSYNC B0 ;  /* 0x0000000000007941 */ /* 0x000fea0003800000 */
.L_x_729:
        /* <DEDUP_REMOVED lines=13> */
.L_x_732:
[----:B------:R-:W-:Y:S05]  /*9550*/  BSYNC B0 ;  /* 0x0000000000007941 */ /* 0x000fea0003800000 */
.L_x_731:
[----:B------:R-:W-:Y:S01]  /*9560*/  BAR.SYNC.DEFER_BLOCKING 0x0 ;  /* 0x0000000000007b1d */ /* 0x000fe20000010000 */
[----:B---3--:R-:W-:-:S05]  /*9570*/  VIMNMX R9, PT, PT, R16, 0x1000, PT ;  /* 0x0000100010097848 */ /* 0x008fca0003fe0100 */
[----:B------:R-:W-:Y:S01]  /*9580*/  UMOV UR5, 0x8 ;  /* 0x0000000800057882 */ /* 0x000fe20000000000 */
[----:B------:R-:W-:Y:S01]  /*9590*/  UMOV UR6, URZ ;  /* 0x000000ff00067c82 */ /* 0x000fe20008000000 */
        /* <DEDUP_REMOVED lines=15> */
.L_x_738:
        /* <DEDUP_REMOVED lines=31> */
[----:B------:R-:W-:-:S05]  /*9880*/  IMAD.SHL.U32 R20, R20, 0x4, RZ ;  /* 0x0000000414147824 */ /* 0x000fca00078e00ff */
[----:B------:R-:W-:Y:S01]  /*9890*/  LOP3.LUT R7, R20, 0x3fc, RZ, 0xc0, !PT ;  /* 0x000003fc14077812 */ /* 0x000fe200078ec0ff */
[----:B------:R-:W-:-:S04]  /*98a0*/  IMAD R20, R21, 0x4, R6 ;  /* 0x0000000415147824 */ /* 0x000fc800078e0206 */
[----:B------:R-:W-:Y:S01]  /*98b0*/  IMAD.IADD R7, R6, 0x1, R7 ;  /* 0x0000000106077824 */ /* 0x000fe200078e0207 */
[----:B------:R0:W-:Y:S04]  /*98c0*/  STS [R20+0x4c80], R17 ;  /* 0x004c801114007388 */ /* 0x0001e80000000800 */
[----:B------:R0:W-:Y:S01]  /*98d0*/  ATOMS.POPC.INC.32 RZ, [R7+URZ] ;  /* 0x0000000007ff7f8c */ /* 0x0001e2000d8000ff */
[----:B------:R-:W-:Y:S05]  /*98e0*/  BRA `(.L_x_737) ;  /* 0x0000000000407947 */ /* 0x000fea0003800000 */
.L_x_736:
        /* <DEDUP_REMOVED lines=16> */
.L_x_737:
[----:B------:R-:W-:Y:S05]  /*99f0*/  BSYNC B1 ;  /* 0x0000000000017941 */ /* 0x000fea0003800000 */
.L_x_735:
[----:B------:R-:W-:Y:S01]  /*9a00*/  VIADD R13, R13, 0x1000 ;  /* 0x000010000d0d7836 */ /* 0x000fe20000000000 */
[----:B------:R-:W-:Y:S06]  /*9a10*/  @!P2 BRA `(.L_x_738) ;  /* 0xfffffffc001ca947 */ /* 0x000fec000383ffff */
.L_x_734:
[----:B------:R-:W-:Y:S05]  /*9a20*/  BSYNC B0 ;  /* 0x0000000000007941 */ /* 0x000fea0003800000 */
.L_x_733:
        /* <DEDUP_REMOVED lines=13> */
.L_x_740:
[----:B------:R-:W-:Y:S05]  /*9b00*/  BSYNC B0 ;  /* 0x0000000000007941 */ /* 0x000fea0003800000 */
.L_x_739:
        /* <DEDUP_REMOVED lines=8> */
.L_x_742:
[----:B------:R-:W-:Y:S05]  /*9b90*/  BSYNC B0 ;  /* 0x0000000000007941 */ /* 0x000fea0003800000 */
.L_x_741:
        /* <DEDUP_REMOVED lines=8> */
.L_x_744:
[----:B------:R-:W-:Y:S05]  /*9c20*/  BSYNC B0 ;  /* 0x0000000000007941 */ /* 0x000fea0003800000 */
.L_x_743:
        /* <DEDUP_REMOVED lines=8> */
.L_x_746:
[----:B------:R-:W-:Y:S05]  /*9cb0*/  BSYNC B0 ;  /* 0x0000000000007941 */ /* 0x000fea0003800000 */
.L_x_745:
        /* <DEDUP_REMOVED lines=8> */
.L_x_748:
[----:B------:R-:W-:Y:S05]  /*9d40*/  BSYNC B0 ;  /* 0x0000000000007941 */ /* 0x000fea0003800000 */
.L_x_747:
        /* <DEDUP_REMOVED lines=8> */
.L_x_750:
[----:B------:R-:W-:Y:S05]  /*9dd0*/  BSYNC B0 ;  /* 0x0000000000007941 */ /* 0x000fea0003800000 */
.L_x_749:
        /* <DEDUP_REMOVED lines=8> */
.L_x_752:
[----:B------:R-:W-:Y:S05]  /*9e60*/  BSYNC B0 ;  /* 0x0000000000007941 */ /* 0x000fea0003800000 */
.L_x_751:
        /* <DEDUP_REMOVED lines=8> */
.L_x_754:
[----:B------:R-:W-:Y:S05]  /*9ef0*/  BSYNC B0 ;  /* 0x0000000000007941 */ /* 0x000fea0003800000 */
.L_x_753:
        /* <DEDUP_REMOVED lines=13> */
.L_x_756:
[----:B------:R-:W-:Y:S05]  /*9fd0*/  BSYNC B0 ;  /* 0x0000000000007941 */ /* 0x000fea0003800000 */
.L_x_755:
[----:B------:R-:W-:Y:S01]  /*9fe0*/  BAR.SYNC.DEFER_BLOCKING 0x0 ;  /* 0x0000000000007b1d */ /* 0x000fe20000010000 */
[----:B---3--:R-:W-:-:S05]  /*9ff0*/  VIMNMX R9, PT, PT, R16, 0x1000, PT ;  /* 0x0000100010097848 */ /* 0x008fca0003fe0100 */
[----:B------:R-:W-:Y:S01]  /*a000*/  UMOV UR6, 0x1 ;  /* 0x0000000100067882 */ /* 0x000fe20000000000 */
[----:B------:R-:W-:Y:S01]  /*a010*/  UMOV UR5, URZ ;  /* 0x000000ff00057c82 */ /* 0x000fe20008000000 */
[----:B0---4-:R-:W0:Y:S02]  /*a020*/  LDS R5, [R6+0xc04] ;  /* 0x000c040006057984 */ /* 0x011e240000000800 */
[----:B0-----:R-:W-:-:S06]  /*a030*/  IMAD R7, R5, 0x4, R6 ;  /* 0x0000000405077824 */ /* 0x001fcc00078e0206 */
[----:B------:R-:W0:Y:S02]  /*a040*/  LDS R7, [R7+0x4] ;  /* 0x0000040007077984 */ /* 0x000e240000000800 */
[----:B0-----:R-:W-:-:S13]  /*a050*/  ISETP.NE.AND P0, PT, R10, R7, PT ;  /* 0x000000070a00720c */ /* 0x001fda0003f05270 */
        /* <DEDUP_REMOVED lines=8> */
[----:B------:R-:W-:-:S07]  /*a0e0*/  IADD3 R4, PT, PT, R4, 0x4c80, R6 ;  /* 0x00004c8004047810 */ /* 0x000fce0007ffe006 */
.L_x_762:
[----:B012---:R-:W1:Y:S02]  /*a0f0*/  LDS R13, [R4] ;  /* 0x00000000040d7984 */ /* 0x007e640000000800 */
        /* <DEDUP_REMOVED lines=19> */
[----:B--2---:R-:W-:-:S04]  /*a230*/  LOP3.LUT R16, R16, UR14, RZ, 0xc0, !PT ;  /* 0x0000000e10107c12 */ /* 0x004fc8000f8ec0ff */
[----:B------:R-:W0:Y:S07]  /*a240*/  POPC R17, R16 ;  /* 0x0000001000117309 */ /* 0x000e2e0000000000 */
        /* <DEDUP_REMOVED lines=10> */
.L_x_760:
        /* <DEDUP_REMOVED lines=16> */
.L_x_761:
[----:B------:R-:W-:Y:S05]  /*a3f0*/  BSYNC B1 ;  /* 0x0000000000017941 */ /* 0x000fea0003800000 */
.L_x_759:
[----:B------:R-:W-:Y:S02]  /*a400*/  VIADD R11, R11, 0x400 ;  /* 0x000004000b0b7836 */ /* 0x000fe40000000000 */
[----:B------:R-:W-:-:S03]  /*a410*/  VIADD R4, R4, 0x1000 ;  /* 0x0000100004047836 */ /* 0x000fc60000000000 */
[----:B------:R-:W-:-:S13]  /*a420*/  ISETP.GE.AND P0, PT, R11, R9, PT ;  /* 0x000000090b00720c */ /* 0x000fda0003f06270 */
[----:B------:R-:W-:Y:S05]  /*a430*/  @!P0 BRA `(.L_x_762) ;  /* 0xfffffffc002c8947 */ /* 0x000fea000383ffff */
.L_x_758:
[----:B------:R-:W-:Y:S05]  /*a440*/  BSYNC B0 ;  /* 0x0000000000007941 */ /* 0x000fea0003800000 */
.L_x_757:
[----:B------:R-:W-:Y:S01]  /*a450*/  BAR.SYNC.DEFER_BLOCKING 0x0 ;  /* 0x0000000000007b1d */ /* 0x000fe20000010000 */
[----:B------:R-:W-:-:S05]  /*a460*/  IMAD.MOV.U32 R29, RZ, RZ, 0x0 ;  /* 0x00000000ff1d7424 */ /* 0x000fca00078e00ff */
[----:B012---:R-:W-:Y:S05]  /*a470*/  RET.REL.NODEC R28 `(_ZN4vllm10persistent22persistent_topk_kernelILj2EEEvNS0_20PersistentTopKParamsE) ;  /* 0xffffff581ce07950 */ /* 0x007fea0003c3ffff */
.L_x_684:
[----:B------:R-:W-:Y:S01]  /*a480*/  ISETP.GT.AND P0, PT, R16, R11, PT ;  /* 0x0000000b1000720c */ /* 0x000fe20003f04270 */
[----:B------:R-:W-:-:S12]  /*a490*/  BSSY B0, `(.L_x_763) ;  /* 0x0000025000007945 */ /* 0x000fd80003800000 */
[----:B------:R-:W-:Y:S05]  /*a4a0*/  @!P0 BRA `(.L_x_764) ;  /* 0x00000000008c8947 */ /* 0x000fea0003800000 */
[----:B------:R-:W-:-:S06]  /*a4b0*/  USHF.L.U32 UR14, UR6, 0xe, URZ ;  /* 0x0000000e060e7899 */ /* 0x000fcc00080006ff */
[----:B------:R-:W-:-:S04]  /*a4c0*/  LOP3.LUT R7, R4, UR14, RZ, 0xfc, !PT ;  /* 0x0000000e04077c12 */ /* 0x000fc8000f8efcff */
[----:B------:R-:W-:-:S07]  /*a4d0*/  IADD3 R4, PT, PT, R7, 0xc80, R6 ;  /* 0x00000c8007047810 */ /* 0x000fce0007ffe006 */
.L_x_767:
[----:B012---:R-:W3:Y:S02]  /*a4e0*/  LDS R13, [R4] ;  /* 0x00000000040d7984 */ /* 0x007ee40000000800 */
        /* <DEDUP_REMOVED lines=28> */
.L_x_766:
[----:B------:R-:W-:Y:S05]  /*a6b0*/  BSYNC B1 ;  /* 0x0000000000017941 */ /* 0x000fea0003800000 */
.L_x_765:
[----:B------:R-:W-:Y:S01]  /*a6c0*/  VIADD R4, R4, 0x1000 ;  /* 0x0000100004047836 */ /* 0x000fe20000000000 */
[----:B------:R-:W-:Y:S06]  /*a6d0*/  @!P2 BRA `(.L_x_767) ;  /* 0xfffffffc0080a947 */ /* 0x000fec000383ffff */
.L_x_764:
[----:B------:R-:W-:Y:S05]  /*a6e0*/  BSYNC B0 ;  /* 0x0000000000007941 */ /* 0x000fea0003800000 */
.L_x_763:
[----:B------:R-:W-:Y:S01]  /*a6f0*/  BAR.SYNC.DEFER_BLOCKING 0x0 ;  /* 0x0000000000007b1d */ /* 0x000fe20000010000 */
[----:B------:R-:W-:-:S05]  /*a700*/  IMAD.MOV.U32 R29, RZ, RZ, 0x0 ;  /* 0x00000000ff1d7424 */ /* 0x000fca00078e00ff */
[----:B0123--:R-:W-:Y:S05]  /*a710*/  RET.REL.NODEC R28 `(_ZN4vllm10persistent22persistent_topk_kernelILj2EEEvNS0_20PersistentTopKParamsE) ;  /* 0xffffff581c387950 */ /* 0x00ffea0003c3ffff */
        .type           $_ZN4vllm10persistent22persistent_topk_kernelILj2EEEvNS0_20PersistentTopKParamsE$_ZN4vllm10persistent19histogram_2048_topkEPKfPii,@function
        .size           $_ZN4vllm10persistent22persistent_topk_kernelILj2EEEvNS0_20PersistentTopKParamsE$_ZN4vllm10persistent19histogram_2048_topkEPKfPii,(.L_x_2117 - $_ZN4vllm10persistent22persistent_topk_kernelILj2EEEvNS0_20PersistentTopKParamsE$_ZN4vllm10persistent19histogram_2048_topkEPKfPii)
$_ZN4vllm10persistent22persistent_topk_kernelILj2EEEvNS0_20PersistentTopKParamsE$_ZN4vllm10persistent19histogram_2048_topkEPKfPii:
        /* <DEDUP_REMOVED lines=13> */
.L_x_769:
[C---:B------:R-:W-:Y:S01]  /*a7f0*/  ISETP.GE.U32.AND P0, PT, R5.reuse, 0x400, PT ;  /* 0x000004000500780c */ /* 0x040fe20003f06070 */
[----:B------:R1:W-:Y:S01]  /*a800*/  STS [R4], RZ ;  /* 0x000000ff04007388 */ /* 0x0003e20000000800 */
[----:B------:R-:W-:Y:S02]  /*a810*/  VIADD R5, R5, 0x400 ;  /* 0x0000040005057836 */ /* 0x000fe40000000000 */
[----:B-1----:R-:W-:-:S09]  /*a820*/  VIADD R4, R4, 0x1000 ;  /* 0x0000100004047836 */ /* 0x002fd20000000000 */
[----:B------:R-:W-:Y:S05]  /*a830*/  @!P0 BRA `(.L_x_769) ;  /* 0xfffffffc00ec8947 */ /* 0x000fea000383ffff */
[----:B------:R-:W-:Y:S05]  /*a840*/  BSYNC B0 ;  /* 0x0000000000007941 */ /* 0x000fea0003800000 */
.L_x_768:
        /* <DEDUP_REMOVED lines=25> */
.L_x_773:
        /* <DEDUP_REMOVED lines=12> */
.L_x_774:
[----:B------:R-:W-:Y:S05]  /*aaa0*/  BSYNC B1 ;  /* 0x0000000000017941 */ /* 0x000fea0003800000 */
.L_x_772:
        /* <DEDUP_REMOVED lines=20> */
[----:B------:R-:W-:Y:S02]  /*abf0*/  LOP3.LUT R4, R21, 0xffff, RZ, 0xc0, !PT ;  /* 0x0000ffff15047812 */ /* 0x000fe400078ec0ff */
[----:B------:R-:W-:Y:S02]  /*ac00*/  LOP3.LUT R13, R13, 0xffff, RZ, 0xc0, !PT ;  /* 0x0000ffff0d0d7812 */ /* 0x000fe400078ec0ff */
[----:B------:R-:W-:Y:S02]  /*ac10*/  SHF.R.U32.HI R4, RZ, 0x5, R4 ;  /* 0x00000005ff047819 */ /* 0x000fe40000011604 */
[----:B------:R-:W-:Y:S02]  /*ac20*/  @P2 LOP3.LUT R17, R5, 0x8000, RZ, 0xfc, !PT ;  /* 0x0000800005112812 */ /* 0x000fe400078efcff */
[----:B------:R-:W-:Y:S02]  /*ac30*/  LOP3.LUT R5, R19, 0xffff, RZ, 0xc0, !PT ;  /* 0x0000ffff13057812 */ /* 0x000fe400078ec0ff */
[----:B------:R-:W-:-:S02]  /*ac40*/  LOP3.LUT R17, R17, 0xffff, RZ, 0xc0, !PT ;  /* 0x0000ffff11117812 */ /* 0x000fc400078ec0ff */
[----:B------:R-:W-:Y:S02]  /*ac50*/  SHF.R.U32.HI R5, RZ, 0x5, R5 ;  /* 0x00000005ff057819 */ /* 0x000fe40000011605 */
[----:B------:R-:W-:Y:S02]  /*ac60*/  SHF.R.U32.HI R23, RZ, 0x5, R13 ;  /* 0x00000005ff177819 */ /* 0x000fe4000001160d */
[----:B------:R-:W-:Y:S02]  /*ac70*/  SHF.R.U32.HI R24, RZ, 0x5, R17 ;  /* 0x00000005ff187819 */ /* 0x000fe40000011611 */
[C---:B------:R-:W-:Y:S01]  /*ac80*/  LOP3.LUT R17, R5.reuse, 0xffff, RZ, 0xc0, !PT ;  /* 0x0000ffff05117812 */ /* 0x040fe200078ec0ff */
[----:B------:R3:W-:Y:S01]  /*ac90*/  STL [R1+0x70], R23 ;  /* 0x0000701701007387 */ /* 0x0007e20000100800 */
[----:B------:R-:W-:Y:S02]  /*aca0*/  PRMT R5, R5, 0x5410, R4 ;  /* 0x0000541005057816 */ /* 0x000fe40000000004 */
[----:B------:R-:W-:Y:S01]  /*acb0*/  LOP3.LUT R19, R4, 0xffff, RZ, 0xc0, !PT ;  /* 0x0000ffff04137812 */ /* 0x000fe200078ec0ff */
[----:B------:R3:W-:Y:S01]  /*acc0*/  STL [R1+0x64], R24 ;  /* 0x0000641801007387 */ /* 0x0007e20000100800 */
[----:B------:R-:W-:-:S02]  /*acd0*/  PRMT R4, R23, 0x5410, R24 ;  /* 0x0000541017047816 */ /* 0x000fc40000000018 */
[----:B------:R-:W-:Y:S02]  /*ace0*/  LOP3.LUT R7, R23, 0xffff, RZ, 0xc0, !PT ;  /* 0x0000ffff17077812 */ /* 0x000fe400078ec0ff */
[----:B------:R-:W-:Y:S01]  /*acf0*/  ISETP.GE.U32.AND P0, PT, R6, UR22, PT ;  /* 0x0000001606007c0c */ /* 0x000fe2000bf06070 */
[----:B------:R3:W-:Y:S01]  /*ad00*/  STL.64 [R1], R4 ;  /* 0x0000000401007387 */ /* 0x0007e20000100a00 */
[----:B------:R-:W-:Y:S02]  /*ad10*/  LOP3.LUT R13, R24, 0xffff, RZ, 0xc0, !PT ;  /* 0x0000ffff180d7812 */ /* 0x000fe400078ec0ff */
[----:B------:R-:W-:Y:S02]  /*ad20*/  LEA R7, R7, UR6, 0x2 ;  /* 0x0000000607077c11 */ /* 0x000fe4000f8e10ff */
[----:B------:R-:W-:Y:S02]  /*ad30*/  LEA R13, R13, UR6, 0x2 ;  /* 0x000000060d0d7c11 */ /* 0x000fe4000f8e10ff */
        /* <DEDUP_REMOVED lines=26> */
.L_x_776:
[----:B------:R3:W5:Y:S02]  /*aee0*/  LDG.E.128.STRONG.GPU R4, desc[UR24][R14.64+0x4000] ;  /* 0x004000180e047981 */ /* 0x000764000c1efd00 */
.L_x_777:
[----:B------:R-:W-:Y:S05]  /*aef0*/  BSYNC B1 ;  /* 0x0000000000017941 */ /* 0x000fea0003800000 */
.L_x_775:
[----:B-----5:R-:W0:Y:S08]  /*af00*/  F2F.F16.F32 R4, R4 ;  /* 0x0000000400047304 */ /* 0x020e300000200800 */
[----:B------:R-:W1:Y:S01]  /*af10*/  F2F.F16.F32 R5, R5 ;  /* 0x0000000500057304 */ /* 0x000e620000200800 */
[----:B0-----:R-:W-:-:S07]  /*af20*/  PRMT R11, R4, 0x9910, RZ ;  /* 0x00009910040b7816 */ /* 0x001fce00000000ff */
[----:B------:R-:W0:Y:S01]  /*af30*/  F2F.F16.F32 R6, R6 ;  /* 0x0000000600067304 */ /* 0x000e220000200800 */
[----:B------:R-:W-:Y:S02]  /*af40*/  ISETP.GE.AND P0, PT, R11, RZ, PT ;  /* 0x000000ff0b00720c */ /* 0x000fe40003f06270 */
[----:B-1----:R-:W-:-:S05]  /*af50*/  PRMT R13, R5, 0x9910, RZ ;  /* 0x00009910050d7816 */ /* 0x002fca00000000ff */
[----:B--234-:R1:W2:Y:S01]  /*af60*/  F2F.F16.F32 R14, R7 ;  /* 0x00000007000e7304 */ /* 0x01c2a20000200800 */
[----:B------:R-:W-:Y:S02]  /*af70*/  LOP3.LUT R11, RZ, R5, RZ, 0x33, !PT ;  /* 0x00000005ff0b7212 */ /* 0x000fe400078e33ff */
[----:B------:R-:W-:Y:S02]  /*af80*/  ISETP.GE.AND P2, PT, R13, RZ, PT ;  /* 0x000000ff0d00720c */ /* 0x000fe40003f46270 */
[----:B0-----:R-:W-:Y:S02]  /*af90*/  PRMT R15, R6, 0x9910, RZ ;  /* 0x00009910060f7816 */ /* 0x001fe400000000ff */
[----:B-1----:R-:W-:Y:S02]  /*afa0*/  LOP3.LUT R7, RZ, R4, RZ, 0x33, !PT ;  /* 0x00000004ff077212 */ /* 0x002fe400078e33ff */
[----:B------:R-:W-:Y:S02]  /*afb0*/  ISETP.GE.AND P4, PT, R15, RZ, PT ;  /* 0x000000ff0f00720c */ /* 0x000fe40003f86270 */
[----:B------:R-:W-:-:S02]  /*afc0*/  @P0 LOP3.LUT R7, R4, 0x8000, RZ, 0xfc, !PT ;  /* 0x0000800004070812 */ /* 0x000fc400078efcff */
[----:B--2---:R-:W-:Y:S02]  /*afd0*/  PRMT R17, R14, 0x9910, RZ ;  /* 0x000099100e117816 */ /* 0x004fe400000000ff */
        /* <DEDUP_REMOVED lines=29> */
.L_x_771:
[----:B------:R-:W-:Y:S05]  /*b1b0*/  BSYNC B0 ;  /* 0x0000000000007941 */ /* 0x000fea0003800000 */
.L_x_770:
        /* <DEDUP_REMOVED lines=20> */
[----:B------:R-:W-:Y:S04]  /*b300*/  LDS R11, [R27+0x201c] ;  /* 0x00201c001b0b7984 */ /* 0x000fe80000000800 */
[----:B------:R-:W2:Y:S04]  /*b310*/  LDS R0, [R27+0x2020] ;  /* 0x002020001b007984 */ /* 0x000ea80000000800 */
[----:B---3--:R-:W-:Y:S04]  /*b320*/  LDS R7, [R27+0x2024] ;  /* 0x002024001b077984 */ /* 0x008fe80000000800 */
[----:B------:R-:W3:Y:S04]  /*b330*/  LDS R6, [R27+0x2028] ;  /* 0x002028001b067984 */ /* 0x000ee80000000800 */
[----:B------:R-:W-:Y:S04]  /*b340*/  LDS R23, [R27+0x202c] ;  /* 0x00202c001b177984 */ /* 0x000fe80000000800 */
[----:B------:R-:W3:Y:S04]  /*b350*/  LDS R22, [R27+0x2030] ;  /* 0x002030001b167984 */ /* 0x000ee80000000800 */
[----:B----4-:R4:W-:Y:S04]  /*b360*/  STL [R1+0x98], R26 ;  /* 0x0000981a01007387 */ /* 0x0109e80000100800 */
[----:B------:R-:W-:Y:S01]  /*b370*/  LDS R21, [R27+0x2034] ;  /* 0x002034001b157984 */ /* 0x000fe20000000800 */
[----:B0-----:R-:W-:-:S03]  /*b380*/  IADD3 R5, PT, PT, R24, R25, R26 ;  /* 0x0000001918057210 */ /* 0x001fc60007ffe01a */
[----:B------:R-:W-:Y:S04]  /*b390*/  LDS R20, [R27+0x2038] ;  /* 0x002038001b147984 */ /* 0x000fe80000000800 */
[----:B-1----:R-:W-:Y:S04]  /*b3a0*/  STL [R1+0x30], R2 ;  /* 0x0000300201007387 */ /* 0x002fe80000100800 */
[----:B----4-:R-:W4:Y:S04]  /*b3b0*/  LDL R26, [R1+0x30] ;  /* 0x00003000011a7983 */ /* 0x010f280000100800 */
[----:B------:R-:W-:Y:S04]  /*b3c0*/  LDS R19, [R27+0x203c] ;  /* 0x00203c001b137984 */ /* 0x000fe80000000800 */
[----:B------:R-:W-:Y:S04]  /*b3d0*/  LDS R18, [R27+0x2040] ;  /* 0x002040001b127984 */ /* 0x000fe80000000800 */
[----:B------:R-:W-:Y:S04]  /*b3e0*/  LDS R17, [R27+0x2044] ;  /* 0x002044001b117984 */ /* 0x000fe80000000800 */
[----:B------:R-:W-:Y:S04]  /*b3f0*/  LDS R16, [R27+0x2048] ;  /* 0x002048001b107984 */ /* 0x000fe80000000800 */
[----:B--2---:R-:W-:Y:S04]  /*b400*/  LDS R15, [R27+0x204c] ;  /* 0x00204c001b0f7984 */ /* 0x004fe80000000800 */
[----:B------:R-:W-:Y:S04]  /*b410*/  LDS R14, [R27+0x2050] ;  /* 0x002050001b0e7984 */ /* 0x000fe80000000800 */
[----:B------:R-:W-:Y:S04]  /*b420*/  STL [R1+0x94], R10 ;  /* 0x0000940a01007387 */ /* 0x000fe80000100800 */
[----:B------:R-:W0:Y:S04]  /*b430*/  LDS R10, [R27+0x2058] ;  /* 0x002058001b0a7984 */ /* 0x000e280000000800 */
[----:B------:R-:W-:Y:S04]  /*b440*/  STL [R1+0x90], R9 ;  /* 0x0000900901007387 */ /* 0x000fe80000100800 */
[----:B------:R-:W-:Y:S04]  /*b450*/  STL [R1+0x8c], R8 ;  /* 0x00008c0801007387 */ /* 0x000fe80000100800 */
[----:B------:R-:W1:Y:S04]  /*b460*/  LDS R9, [R27+0x205c] ;  /* 0x00205c001b097984 */ /* 0x000e680000000800 */
[----:B------:R-:W2:Y:S04]  /*b470*/  LDS R8, [R27+0x2060] ;  /* 0x002060001b087984 */ /* 0x000ea80000000800 */
[----:B------:R-:W-:Y:S04]  /*b480*/  STL [R1+0x88], R4 ;  /* 0x0000880401007387 */ /* 0x000fe80000100800 */
[----:B------:R-:W-:Y:S01]  /*b490*/  STL [R1+0x84], R3 ;  /* 0x0000840301007387 */ /* 0x000fe20000100800 */
[----:B------:R-:W-:-:S03]  /*b4a0*/  IADD3 R5, PT, PT, R0, R5, R11 ;  /* 0x0000000500057210 */ /* 0x000fc60007ffe00b */
[----:B------:R-:W2:Y:S04]  /*b4b0*/  LDS R4, [R27+0x2064] ;  /* 0x002064001b047984 */ /* 0x000ea80000000800 */
[----:B------:R-:W2:Y:S04]  /*b4c0*/  LDS R3, [R27+0x2068] ;  /* 0x002068001b037984 */ /* 0x000ea80000000800 */
[----:B------:R-:W-:Y:S04]  /*b4d0*/  STL [R1+0x28], R0 ;  /* 0x0000280001007387 */ /* 0x000fe80000100800 */
[----:B------:R-:W2:Y:S04]  /*b4e0*/  LDS R2, [R27+0x206c] ;  /* 0x00206c001b027984 */ /* 0x000ea80000000800 */
[----:B------:R-:W2:Y:S01]  /*b4f0*/  LDS R0, [R27+0x2070] ;  /* 0x002070001b007984 */ /* 0x000ea20000000800 */
[----:B---3--:R-:W-:-:S03]  /*b500*/  IADD3 R5, PT, PT, R6, R5, R7 ;  /* 0x0000000506057210 */ /* 0x008fc60007ffe007 */
[----:B------:R-:W-:Y:S01]  /*b510*/  STL [R1+0x24], R7 ;  /* 0x0000240701007387 */ /* 0x000fe20000100800 */
[----:B------:R-:W-:-:S03]  /*b520*/  IADD3 R5, PT, PT, R22, R5, R23 ;  /* 0x0000000516057210 */ /* 0x000fc60007ffe017 */
[----:B0-----:R0:W-:Y:S01]  /*b530*/  STL [R1+0x34], R10 ;  /* 0x0000340a01007387 */ /* 0x0011e20000100800 */
[----:B------:R-:W-:-:S03]  /*b540*/  IADD3 R5, PT, PT, R20, R5, R21 ;  /* 0x0000000514057210 */ /* 0x000fc60007ffe015 */
[----:B-1----:R1:W-:Y:S01]  /*b550*/  STL [R1+0x3c], R9 ;  /* 0x00003c0901007387 */ /* 0x0023e20000100800 */
[----:B------:R-:W-:-:S03]  /*b560*/  IADD3 R5, PT, PT, R18, R5, R19 ;  /* 0x0000000512057210 */ /* 0x000fc60007ffe013 */
[----:B--2---:R2:W-:Y:S01]  /*b570*/  STL [R1+0x44], R8 ;  /* 0x0000440801007387 */ /* 0x0045e20000100800 */
[----:B------:R-:W-:-:S03]  /*b580*/  IADD3 R5, PT, PT, R16, R5, R17 ;  /* 0x0000000510057210 */ /* 0x000fc60007ffe011 */
[----:B------:R-:W-:Y:S01]  /*b590*/  STL [R1+0x20], R6 ;  /* 0x0000200601007387 */ /* 0x000fe20000100800 */
[----:B------:R-:W-:-:S03]  /*b5a0*/  IADD3 R5, PT, PT, R14, R5, R15 ;  /* 0x000000050e057210 */ /* 0x000fc60007ffe00f */
[----:B------:R3:W-:Y:S04]  /*b5b0*/  STL [R1+0x4c], R4 ;  /* 0x00004c0401007387 */ /* 0x0007e80000100800 */
[----:B------:R3:W-:Y:S04]  /*b5c0*/  STL [R1+0x58], R3 ;  /* 0x0000580301007387 */ /* 0x0007e80000100800 */
[----:B------:R-:W-:Y:S04]  /*b5d0*/  LDS R12, [R27+0x2074] ;  /* 0x002074001b0c7984 */ /* 0x000fe80000000800 */
[----:B------:R3:W-:Y:S04]  /*b5e0*/  STL [R1+0x54], R2 ;  /* 0x0000540201007387 */ /* 0x0007e80000100800 */
[----:B------:R3:W-:Y:S04]  /*b5f0*/  STL [R1+0x60], R0 ;  /* 0x0000600001007387 */ /* 0x0007e80000100800 */
[----:B------:R-:W3:Y:S04]  /*b600*/  LDS R29, [R27+0x2078] ;  /* 0x002078001b1d7984 */ /* 0x000ee80000000800 */
[----:B------:R-:W3:Y:S04]  /*b610*/  LDS R28, [R27+0x207c] ;  /* 0x00207c001b1c7984 */ /* 0x000ee80000000800 */
[----:B------:R-:W3:Y:S04]  /*b620*/  LDS R7, [R27+0x2080] ;  /* 0x002080001b077984 */ /* 0x000ee80000000800 */
[----:B------:R-:W3:Y:S04]  /*b630*/  LDS R6, [R27+0x2084] ;  /* 0x002084001b067984 */ /* 0x000ee80000000800 */
[----:B------:R-:W3:Y:S04]  /*b640*/  LDS R13, [R27+0x2088] ;  /* 0x002088001b0d7984 */ /* 0x000ee80000000800 */
[----:B------:R-:W-:Y:S04]  /*b650*/  STL [R1+0x2c], R11 ;  /* 0x00002c0b01007387 */ /* 0x000fe80000100800 */
        /* <DEDUP_REMOVED lines=8> */
[----:B--2---:R4:W5:Y:S04]  /*b6e0*/  LDL.LU R8, [R1+0x8c] ;  /* 0x00008c0001087983 */ /* 0x0049680000300800 */
[----:B---3--:R4:W5:Y:S04]  /*b6f0*/  LDL.LU R4, [R1+0x88] ;  /* 0x0000880001047983 */ /* 0x0089680000300800 */
[----:B------:R4:W5:Y:S04]  /*b700*/  LDL.LU R3, [R1+0x84] ;  /* 0x0000840001037983 */ /* 0x0009680000300800 */
[----:B------:R4:W5:Y:S04]  /*b710*/  LDL.LU R2, [R1+0x80] ;  /* 0x0000800001027983 */ /* 0x0009680000300800 */
[----:B------:R4:W5:Y:S01]  /*b720*/  LDL.LU R0, [R1+0x7c] ;  /* 0x00007c0001007983 */ /* 0x0009620000300800 */
[----:B------:R-:W-:-:S03]  /*b730*/  IADD3 R5, PT, PT, R29, R5, R12 ;  /* 0x000000051d057210 */ /* 0x000fc60007ffe00c */
        /* <DEDUP_REMOVED lines=20> */
.L_x_976:
        /* <DEDUP_REMOVED lines=44> */
[----:B0-----:R-:W4:Y:S01]  /*bb40*/  LDL.LU R28, [R1+0x38] ;  /* 0x00003800011c7983 */ /* 0x001f220000300800 */
[----:B------:R-:W-:-:S04]  /*bb50*/  IMAD.IADD R17, R17, 0x1, R18 ;  /* 0x0000000111117824 */ /* 0x000fc800078e0212 */
        /* <DEDUP_REMOVED lines=40> */
.L_x_778:
        /* <DEDUP_REMOVED lines=61> */
.L_x_782:
[----:B------:R-:W-:Y:S05]  /*c1b0*/  BSYNC B0 ;  /* 0x0000000000007941 */ /* 0x000fea0003800000 */
.L_x_781:
[----:B-----5:R-:W1:Y:S01]  /*c1c0*/  SHFL.IDX PT, R3, R15, RZ, 0x1f ;  /* 0x00001fff0f037589 */ /* 0x020e6200000e0000 */
[----:B------:R-:W-:Y:S01]  /*c1d0*/  @P4 LOP3.LUT R14, R14, R5, RZ, 0x30, !PT ;  /* 0x000000050e0e4212 */ /* 0x000fe200078e30ff */
[----:B------:R-:W-:-:S05]  /*c1e0*/  IMAD.MOV.U32 R7, RZ, RZ, 0x4 ;  /* 0x00000004ff077424 */ /* 0x000fca00078e00ff */
[----:B------:R-:W1:Y:S02]  /*c1f0*/  @P4 POPC R14, R14 ;  /* 0x0000000e000e4309 */ /* 0x000e640000000000 */
[----:B-1----:R-:W-:-:S04]  /*c200*/  @P4 IMAD.IADD R6, R3, 0x1, R14 ;  /* 0x0000000103064824 */ /* 0x002fc800078e020e */
[----:B------:R-:W-:-:S05]  /*c210*/  @P4 IMAD.WIDE R6, R6, R7, UR14 ;  /* 0x0000000e06064e25 */ /* 0x000fca000f8e0207 */
[----:B------:R1:W-:Y:S02]  /*c220*/  @P4 STG.E desc[UR24][R6.64], R9 ;  /* 0x0000000906004986 */ /* 0x0003e4000c101918 */
.L_x_780:
[----:B------:R-:W-:-:S04]  /*c230*/  VOTE.ANY R16, PT, P2 ;  /* 0x0000000000107806 */ /* 0x000fc800010e0100 */
[----:B------:R-:W-:-:S13]  /*c240*/  ISETP.NE.AND P4, PT, R16, RZ, PT ;  /* 0x000000ff1000720c */ /* 0x000fda0003f85270 */
[----:B------:R-:W-:Y:S05]  /*c250*/  @!P4 BRA `(.L_x_783) ;  /* 0x000000000068c947 */ /* 0x000fea0003800000 */
[----:B0-----:R0:W5:Y:S01]  /*c260*/  LDL R15, [R1+0x74] ;  /* 0x00007400010f7983 */ /* 0x0011620000100800 */
[----:B------:R-:W-:Y:S01]  /*c270*/  ISETP.NE.AND P4, PT, R4, RZ, PT ;  /* 0x000000ff0400720c */ /* 0x000fe20003f85270 */
[----:B------:R-:W-:-:S12]  /*c280*/  BSSY B0, `(.L_x_784) ;  /* 0x0000010000007945 */ /* 0x000fd80003800000 */
[----:B0-----:R-:W-:Y:S05]  /*c290*/  @P4 BRA `(.L_x_785) ;  /* 0x0000000000384947 */ /* 0x001fea0003800000 */
[----:B-1----:R-:W0:Y:S01]  /*c2a0*/  S2R R7, SR_LANEID ;  /* 0x0000000000077919 */ /* 0x002e220000000000 */
        /* <DEDUP_REMOVED lines=13> */
.L_x_785:
[----:B------:R-:W-:Y:S05]  /*c380*/  BSYNC B0 ;  /* 0x0000000000007941 */ /* 0x000fea0003800000 */
.L_x_784:
[----:B-----5:R-:W2:Y:S01]  /*c390*/  SHFL.IDX PT, R8, R15, RZ, 0x1f ;  /* 0x00001fff0f087589 */ /* 0x020ea200000e0000 */
[----:B-1----:R-:W-:-:S04]  /*c3a0*/  LOP3.LUT R6, R16, R5, RZ, 0x30, !PT ;  /* 0x0000000510067212 */ /* 0x002fc800078e30ff */
[----:B------:R-:W2:Y:S02]  /*c3b0*/  POPC R7, R6 ;  /* 0x0000000600077309 */ /* 0x000ea40000000000 */
[----:B--2---:R-:W-:-:S05]  /*c3c0*/  IMAD.IADD R7, R8, 0x1, R7 ;  /* 0x0000000108077824 */ /* 0x004fca00078e0207 */
[----:B------:R-:W-:-:S13]  /*c3d0*/  ISETP.GT.OR P2, PT, R7, 0xe7b, !P2 ;  /* 0x00000e7b0700780c */ /* 0x000fda0005744670 */
[----:B------:R-:W-:-:S05]  /*c3e0*/  @!P2 LEA R14, R7, UR6, 0x2 ;  /* 0x00000006070eac11 */ /* 0x000fca000f8e10ff */
[----:B------:R2:W-:Y:S02]  /*c3f0*/  @!P2 STS [R14+0xc00], R9 ;  /* 0x000c00090e00a388 */ /* 0x0005e40000000800 */
.L_x_783:
[----:B-1----:R-:W3:Y:S01]  /*c400*/  LDL R6, [R1+0x64] ;  /* 0x0000640001067983 */ /* 0x002ee20000100800 */
[----:B0-----:R-:W-:Y:S01]  /*c410*/  VIADD R15, R9, 0x1 ;  /* 0x00000001090f7836 */ /* 0x001fe20000000000 */
[----:B------:R-:W-:Y:S02]  /*c420*/  SEL R13, RZ, 0x2, P0 ;  /* 0x00000002ff0d7807 */ /* 0x000fe40000000000 */
[----:B---3--:R-:W-:-:S04]  /*c430*/  LOP3.LUT R6, R6, 0xffff, RZ, 0xc0, !PT ;  /* 0x0000ffff06067812 */ /* 0x008fc800078ec0ff */
        /* <DEDUP_REMOVED lines=22> */
.L_x_788:
[----:B------:R-:W-:Y:S05]  /*c5a0*/  BSYNC B0 ;  /* 0x0000000000007941 */ /* 0x000fea0003800000 */
.L_x_787:
[----:B------:R-:W0:Y:S01]  /*c5b0*/  SHFL.IDX PT, R3, R3, RZ, 0x1f ;  /* 0x00001fff03037589 */ /* 0x000e2200000e0000 */
[----:B--2---:R-:W-:Y:S01]  /*c5c0*/  @P4 LOP3.LUT R14, R18, R5, RZ, 0x30, !PT ;  /* 0x00000005120e4212 */ /* 0x004fe200078e30ff */
[----:B------:R-:W-:-:S05]  /*c5d0*/  IMAD.MOV.U32 R7, RZ, RZ, 0x4 ;  /* 0x00000004ff077424 */ /* 0x000fca00078e00ff */
[----:B------:R-:W0:Y:S02]  /*c5e0*/  @P4 POPC R14, R14 ;  /* 0x0000000e000e4309 */ /* 0x000e240000000000 */
[----:B0-----:R-:W-:-:S04]  /*c5f0*/  @P4 IMAD.IADD R6, R3, 0x1, R14 ;  /* 0x0000000103064824 */ /* 0x001fc800078e020e */
[----:B------:R-:W-:-:S05]  /*c600*/  @P4 IMAD.WIDE R6, R6, R7, UR14 ;  /* 0x0000000e06064e25 */ /* 0x000fca000f8e0207 */
[----:B------:R0:W-:Y:S02]  /*c610*/  @P4 STG.E desc[UR24][R6.64], R15 ;  /* 0x0000000f06004986 */ /* 0x0001e4000c101918 */
.L_x_786:
        /* <DEDUP_REMOVED lines=19> */
.L_x_791:
[----:B------:R-:W-:Y:S05]  /*c750*/  BSYNC B0 ;  /* 0x0000000000007941 */ /* 0x000fea0003800000 */
.L_x_790:
[----:B------:R-:W1:Y:S01]  /*c760*/  SHFL.IDX PT, R8, R8, RZ, 0x1f ;  /* 0x00001fff08087589 */ /* 0x000e6200000e0000 */
[----:B0-----:R-:W-:-:S04]  /*c770*/  LOP3.LUT R6, R16, R5, RZ, 0x30, !PT ;  /* 0x0000000510067212 */ /* 0x001fc800078e30ff */
[----:B------:R-:W1:Y:S02]  /*c780*/  POPC R7, R6 ;  /* 0x0000000600077309 */ /* 0x000e640000000000 */
[----:B-1----:R-:W-:-:S05]  /*c790*/  IMAD.IADD R7, R8, 0x1, R7 ;  /* 0x0000000108077824 */ /* 0x002fca00078e0207 */
[----:B------:R-:W-:-:S13]  /*c7a0*/  ISETP.GT.OR P2, PT, R7, 0xe7b, !P2 ;  /* 0x00000e7b0700780c */ /* 0x000fda0005744670 */
[----:B--2---:R-:W-:-:S05]  /*c7b0*/  @!P2 LEA R14, R7, UR6, 0x2 ;  /* 0x00000006070eac11 */ /* 0x004fca000f8e10ff */
[----:B------:R1:W-:Y:S02]  /*c7c0*/  @!P2 STS [R14+0xc00], R15 ;  /* 0x000c000f0e00a388 */ /* 0x0003e40000000800 */
.L_x_789:
[----:B------:R-:W-:Y:S01]  /*c7d0*/  BSSY B0, `(.L_x_792) ;  /* 0x0000006000007945 */ /* 0x000fe20003800000 */
[----:B0-----:R-:W-:-:S03]  /*c7e0*/  IMAD.MOV.U32 R6, RZ, RZ, RZ ;  /* 0x000000ffff067224 */ /* 0x001fc600078e00ff */
[----:B------:R-:W-:Y:S05]  /*c7f0*/  @P3 BRA `(.L_x_793) ;  /* 0x00000000000c3947 */ /* 0x000fea0003800000 */
[----:B------:R-:W-:-:S06]  /*c800*/  LEA R6, R13, UR10, 0x1 ;  /* 0x0000000a0d067c11 */ /* 0x000fcc000f8e08ff */
[----:B------:R-:W5:Y:S01]  /*c810*/  LDL.U16 R6, [R6] ;  /* 0x0000000006067983 */ /* 0x000f620000100400 */
[----:B------:R-:W-:-:S07]  /*c820*/  VIADD R13, R13, 0x1 ;  /* 0x000000010d0d7836 */ /* 0x000fce0000000000 */
.L_x_793:
[----:B------:R-:W-:Y:S05]  /*c830*/  BSYNC B0 ;  /* 0x0000000000007941 */ /* 0x000fea0003800000 */
.L_x_792:
        /* <DEDUP_REMOVED lines=22> */
.L_x_796:
[----:B------:R-:W-:Y:S05]  /*c9a0*/  BSYNC B0 ;  /* 0x0000000000007941 */ /* 0x000fea0003800000 */
.L_x_795:
[----:B------:R-:W0:Y:S01]  /*c9b0*/  SHFL.IDX PT, R3, R3, RZ, 0x1f ;  /* 0x00001fff03037589 */ /* 0x000e2200000e0000 */
[----:B--2---:R-:W-:Y:S01]  /*c9c0*/  @P4 LOP3.LUT R14, R18, R5, RZ, 0x30, !PT ;  /* 0x00000005120e4212 */ /* 0x004fe200078e30ff */
[----:B------:R-:W-:-:S05]  /*c9d0*/  IMAD.MOV.U32 R7, RZ, RZ, 0x4 ;  /* 0x00000004ff077424 */ /* 0x000fca00078e00ff */
[----:B------:R-:W0:Y:S02]  /*c9e0*/  @P4 POPC R14, R14 ;  /* 0x0000000e000e4309 */ /* 0x000e240000000000 */
[----:B0-----:R-:W-:-:S04]  /*c9f0*/  @P4 IMAD.IADD R6, R3, 0x1, R14 ;  /* 0x0000000103064824 */ /* 0x001fc800078e020e */
[----:B------:R-:W-:-:S05]  /*ca00*/  @P4 IMAD.WIDE R6, R6, R7, UR14 ;  /* 0x0000000e06064e25 */ /* 0x000fca000f8e0207 */
[----:B------:R0:W-:Y:S02]  /*ca10*/  @P4 STG.E desc[UR24][R6.64], R15 ;  /* 0x0000000f06004986 */ /* 0x0001e4000c101918 */
.L_x_794:
        /* <DEDUP_REMOVED lines=19> */
.L_x_799:
[----:B------:R-:W-:Y:S05]  /*cb50*/  BSYNC B0 ;  /* 0x0000000000007941 */ /* 0x000fea0003800000 */
.L_x_798:
[----:B------:R-:W1:Y:S01]  /*cb60*/  SHFL.IDX PT, R8, R8, RZ, 0x1f ;  /* 0x00001fff08087589 */ /* 0x000e6200000e0000 */
[----:B0-----:R-:W-:-:S04]  /*cb70*/  LOP3.LUT R6, R16, R5, RZ, 0x30, !PT ;  /* 0x0000000510067212 */ /* 0x001fc800078e30ff */
[----:B------:R-:W1:Y:S02]  /*cb80*/  POPC R7, R6 ;  /* 0x0000000600077309 */ /* 0x000e640000000000 */
[----:B-1----:R-:W-:-:S05]  /*cb90*/  IMAD.IADD R7, R8, 0x1, R7 ;  /* 0x0000000108077824 */ /* 0x002fca00078e0207 */
[----:B------:R-:W-:-:S13]  /*cba0*/  ISETP.GT.OR P2, PT, R7, 0xe7b, !P2 ;  /* 0x00000e7b0700780c */ /* 0x000fda0005744670 */
[----:B--2---:R-:W-:-:S05]  /*cbb0*/  @!P2 LEA R14, R7, UR6, 0x2 ;  /* 0x00000006070eac11 */ /* 0x004fca000f8e10ff */
[----:B------:R1:W-:Y:S02]  /*cbc0*/  @!P2 STS [R14+0xc00], R15 ;  /* 0x000c000f0e00a388 */ /* 0x0003e40000000800 */
.L_x_797:
[----:B------:R-:W-:Y:S01]  /*cbd0*/  BSSY B0, `(.L_x_800) ;  /* 0x0000006000007945 */ /* 0x000fe20003800000 */
[----:B0-----:R-:W-:-:S03]  /*cbe0*/  IMAD.MOV.U32 R6, RZ, RZ, RZ ;  /* 0x000000ffff067224 */ /* 0x001fc600078e00ff */
[----:B------:R-:W-:Y:S05]  /*cbf0*/  @P3 BRA `(.L_x_801) ;  /* 0x00000000000c3947 */ /* 0x000fea0003800000 */
[----:B------:R-:W-:-:S06]  /*cc00*/  LEA R6, R13, UR10, 0x1 ;  /* 0x0000000a0d067c11 */ /* 0x000fcc000f8e08ff */
[----:B------:R-:W5:Y:S01]  /*cc10*/  LDL.U16 R6, [R6] ;  /* 0x0000000006067983 */ /* 0x000f620000100400 */
[----:B------:R-:W-:-:S07]  /*cc20*/  VIADD R13, R13, 0x1 ;  /* 0x000000010d0d7836 */ /* 0x000fce0000000000 */
.L_x_801:
[----:B------:R-:W-:Y:S05]  /*cc30*/  BSYNC B0 ;  /* 0x0000000000007941 */ /* 0x000fea0003800000 */
.L_x_800:
        /* <DEDUP_REMOVED lines=22> */
.L_x_804:
[----:B------:R-:W-:Y:S05]  /*cda0*/  BSYNC B0 ;  /* 0x0000000000007941 */ /* 0x000fea0003800000 */
.L_x_803:
[----:B------:R-:W0:Y:S01]  /*cdb0*/  SHFL.IDX PT, R3, R3, RZ, 0x1f ;  /* 0x00001fff03037589 */ /* 0x000e2200000e0000 */
[----:B--2---:R-:W-:Y:S01]  /*cdc0*/  @P3 LOP3.LUT R14, R18, R5, RZ, 0x30, !PT ;  /* 0x00000005120e3212 */ /* 0x004fe200078e30ff */
[----:B------:R-:W-:-:S05]  /*cdd0*/  IMAD.MOV.U32 R7, RZ, RZ, 0x4 ;  /* 0x00000004ff077424 */ /* 0x000fca00078e00ff */
[----:B------:R-:W0:Y:S02]  /*cde0*/  @P3 POPC R14, R14 ;  /* 0x0000000e000e3309 */ /* 0x000e240000000000 */
[----:B0-----:R-:W-:-:S04]  /*cdf0*/  @P3 IMAD.IADD R6, R3, 0x1, R14 ;  /* 0x0000000103063824 */ /* 0x001fc800078e020e */
[----:B------:R-:W-:-:S05]  /*ce00*/  @P3 IMAD.WIDE R6, R6, R7, UR14 ;  /* 0x0000000e06063e25 */ /* 0x000fca000f8e0207 */
[----:B------:R0:W-:Y:S02]  /*ce10*/  @P3 STG.E desc[UR24][R6.64], R15 ;  /* 0x0000000f06003986 */ /* 0x0001e4000c101918 */
.L_x_802:
        /* <DEDUP_REMOVED lines=19> */
.L_x_807:
[----:B------:R-:W-:Y:S05]  /*cf50*/  BSYNC B0 ;  /* 0x0000000000007941 */ /* 0x000fea0003800000 */
.L_x_806:
[----:B------:R-:W1:Y:S01]  /*cf60*/  SHFL.IDX PT, R8, R8, RZ, 0x1f ;  /* 0x00001fff08087589 */ /* 0x000e6200000e0000 */
[----:B0-----:R-:W-:-:S04]  /*cf70*/  LOP3.LUT R6, R16, R5, RZ, 0x30, !PT ;  /* 0x0000000510067212 */ /* 0x001fc800078e30ff */
[----:B------:R-:W1:Y:S02]  /*cf80*/  POPC R7, R6 ;  /* 0x0000000600077309 */ /* 0x000e640000000000 */
[----:B-1----:R-:W-:-:S05]  /*cf90*/  IMAD.IADD R7, R8, 0x1, R7 ;  /* 0x0000000108077824 */ /* 0x002fca00078e0207 */
[----:B------:R-:W-:-:S13]  /*cfa0*/  ISETP.GT.OR P0, PT, R7, 0xe7b, !P0 ;  /* 0x00000e7b0700780c */ /* 0x000fda0004704670 */
[----:B--2---:R-:W-:-:S05]  /*cfb0*/  @!P0 LEA R14, R7, UR6, 0x2 ;  /* 0x00000006070e8c11 */ /* 0x004fca000f8e10ff */
[----:B------:R1:W-:Y:S02]  /*cfc0*/  @!P0 STS [R14+0xc00], R15 ;  /* 0x000c000f0e008388 */ /* 0x0003e40000000800 */
.L_x_805:
        /* <DEDUP_REMOVED lines=13> */
.L_x_810:
[----:B------:R-:W-:Y:S05]  /*d0a0*/  BSYNC B0 ;  /* 0x0000000000007941 */ /* 0x000fea0003800000 */
.L_x_809:
[-C--:B-----5:R-:W-:Y:S01]  /*d0b0*/  ISETP.GT.U32.AND P4, PT, R6, R11.reuse, !P0 ;  /* 0x0000000b0600720c */ /* 0x0a0fe20004784070 */
[----:B-1----:R-:W-:Y:S01]  /*d0c0*/  IMAD.SHL.U32 R15, R10, 0x4, RZ ;  /* 0x000000040a0f7824 */ /* 0x002fe200078e00ff */
[----:B------:R-:W-:-:S04]  /*d0d0*/  ISETP.EQ.AND P2, PT, R6, R11, !P0 ;  /* 0x0000000b0600720c */ /* 0x000fc80004742270 */
[----:B------:R-:W-:-:S07]  /*d0e0*/  LOP3.LUT R15, R15, 0x1000, RZ, 0xfc, !PT ;  /* 0x000010000f0f7812 */ /* 0x000fce00078efcff */
[----:B--2---:R-:W-:-:S04]  /*d0f0*/  VOTE.ANY R14, PT, P4 ;  /* 0x00000000000e7806 */ /* 0x004fc800020e0100 */
        /* <DEDUP_REMOVED lines=18> */
.L_x_813:
[----:B------:R-:W-:Y:S05]  /*d220*/  BSYNC B0 ;  /* 0x0000000000007941 */ /* 0x000fea0003800000 */
.L_x_812:
[----:B------:R-:W0:Y:S01]  /*d230*/  SHFL.IDX PT, R3, R3, RZ, 0x1f ;  /* 0x00001fff03037589 */ /* 0x000e2200000e0000 */
[----:B------:R-:W-:Y:S01]  /*d240*/  @P4 LOP3.LUT R14, R14, R5, RZ, 0x30, !PT ;  /* 0x000000050e0e4212 */ /* 0x000fe200078e30ff */
[----:B------:R-:W-:-:S05]  /*d250*/  IMAD.MOV.U32 R7, RZ, RZ, 0x4 ;  /* 0x00000004ff077424 */ /* 0x000fca00078e00ff */
[----:B------:R-:W0:Y:S02]  /*d260*/  @P4 POPC R14, R14 ;  /* 0x0000000e000e4309 */ /* 0x000e240000000000 */
[----:B0-----:R-:W-:-:S04]  /*d270*/  @P4 IMAD.IADD R6, R3, 0x1, R14 ;  /* 0x0000000103064824 */ /* 0x001fc800078e020e */
[----:B------:R-:W-:-:S05]  /*d280*/  @P4 IMAD.WIDE R6, R6, R7, UR14 ;  /* 0x0000000e06064e25 */ /* 0x000fca000f8e0207 */
[----:B------:R0:W-:Y:S02]  /*d290*/  @P4 STG.E desc[UR24][R6.64], R15 ;  /* 0x0000000f06004986 */ /* 0x0001e4000c101918 */
.L_x_811:
        /* <DEDUP_REMOVED lines=19> */
.L_x_816:
[----:B------:R-:W-:Y:S05]  /*d3d0*/  BSYNC B0 ;  /* 0x0000000000007941 */ /* 0x000fea0003800000 */
.L_x_815:
[----:B------:R-:W0:Y:S01]  /*d3e0*/  SHFL.IDX PT, R8, R8, RZ, 0x1f ;  /* 0x00001fff08087589 */ /* 0x000e2200000e0000 */
[----:B------:R-:W-:-:S04]  /*d3f0*/  LOP3.LUT R6, R6, R5, RZ, 0x30, !PT ;  /* 0x0000000506067212 */ /* 0x000fc800078e30ff */
[----:B------:R-:W0:Y:S02]  /*d400*/  POPC R7, R6 ;  /* 0x0000000600077309 */ /* 0x000e240000000000 */
[----:B0-----:R-:W-:-:S05]  /*d410*/  IMAD.IADD R7, R8, 0x1, R7 ;  /* 0x0000000108077824 */ /* 0x001fca00078e0207 */
[----:B------:R-:W-:-:S13]  /*d420*/  ISETP.GT.OR P2, PT, R7, 0xe7b, !P2 ;  /* 0x00000e7b0700780c */ /* 0x000fda0005744670 */
[----:B------:R-:W-:-:S05]  /*d430*/  @!P2 LEA R14, R7, UR6, 0x2 ;  /* 0x00000006070eac11 */ /* 0x000fca000f8e10ff */
[----:B------:R0:W-:Y:S02]  /*d440*/  @!P2 STS [R14+0xc00], R15 ;  /* 0x000c000f0e00a388 */ /* 0x0001e40000000800 */
.L_x_814:
[----:B------:R-:W-:Y:S01]  /*d450*/  BSSY B0, `(.L_x_817) ;  /* 0x0000006000007945 */ /* 0x000fe20003800000 */
[----:B------:R-:W-:-:S03]  /*d460*/  IMAD.MOV.U32 R6, RZ, RZ, RZ ;  /* 0x000000ffff067224 */ /* 0x000fc600078e00ff */
[----:B------:R-:W-:Y:S05]  /*d470*/  @P3 BRA `(.L_x_818) ;  /* 0x00000000000c3947 */ /* 0x000fea0003800000 */
[----:B------:R-:W-:-:S06]  /*d480*/  LEA R6, R13, UR10, 0x1 ;  /* 0x0000000a0d067c11 */ /* 0x000fcc000f8e08ff */
[----:B------:R-:W5:Y:S01]  /*d490*/  LDL.U16 R6, [R6] ;  /* 0x0000000006067983 */ /* 0x000f620000100400 */
[----:B------:R-:W-:-:S07]  /*d4a0*/  VIADD R13, R13, 0x1 ;  /* 0x000000010d0d7836 */ /* 0x000fce0000000000 */
.L_x_818:
[----:B------:R-:W-:Y:S05]  /*d4b0*/  BSYNC B0 ;  /* 0x0000000000007941 */ /* 0x000fea0003800000 */
.L_x_817:
        /* <DEDUP_REMOVED lines=22> */
.L_x_821:
[----:B------:R-:W-:Y:S05]  /*d620*/  BSYNC B0 ;  /* 0x0000000000007941 */ /* 0x000fea0003800000 */
.L_x_820:
[----:B------:R-:W0:Y:S01]  /*d630*/  SHFL.IDX PT, R3, R3, RZ, 0x1f ;  /* 0x00001fff03037589 */ /* 0x000e2200000e0000 */
[----:B------:R-:W-:Y:S01]  /*d640*/  @P4 LOP3.LUT R14, R14, R5, RZ, 0x30, !PT ;  /* 0x000000050e0e4212 */ /* 0x000fe200078e30ff */
[----:B------:R-:W-:-:S05]  /*d650*/  IMAD.MOV.U32 R7, RZ, RZ, 0x4 ;  /* 0x00000004ff077424 */ /* 0x000fca00078e00ff */
[----:B------:R-:W0:Y:S02]  /*d660*/  @P4 POPC R14, R14 ;  /* 0x0000000e000e4309 */ /* 0x000e240000000000 */
[----:B0-----:R-:W-:-:S04]  /*d670*/  @P4 IMAD.IADD R6, R3, 0x1, R14 ;  /* 0x0000000103064824 */ /* 0x001fc800078e020e */
[----:B------:R-:W-:-:S05]  /*d680*/  @P4 IMAD.WIDE R6, R6, R7, UR14 ;  /* 0x0000000e06064e25 */ /* 0x000fca000f8e0207 */
[----:B------:R0:W-:Y:S02]  /*d690*/  @P4 STG.E desc[UR24][R6.64], R15 ;  /* 0x0000000f06004986 */ /* 0x0001e4000c101918 */
.L_x_819:
        /* <DEDUP_REMOVED lines=19> */
.L_x_824:
[----:B------:R-:W-:Y:S05]  /*d7d0*/  BSYNC B0 ;  /* 0x0000000000007941 */ /* 0x000fea0003800000 */
.L_x_823:
[----:B------:R-:W0:Y:S01]  /*d7e0*/  SHFL.IDX PT, R8, R8, RZ, 0x1f ;  /* 0x00001fff08087589 */ /* 0x000e2200000e0000 */
[----:B------:R-:W-:-:S04]  /*d7f0*/  LOP3.LUT R6, R6, R5, RZ, 0x30, !PT ;  /* 0x0000000506067212 */ /* 0x000fc800078e30ff */
[----:B------:R-:W0:Y:S02]  /*d800*/  POPC R7, R6 ;  /* 0x0000000600077309 */ /* 0x000e240000000000 */
[----:B0-----:R-:W-:-:S05]  /*d810*/  IMAD.IADD R7, R8, 0x1, R7 ;  /* 0x0000000108077824 */ /* 0x001fca00078e0207 */
[----:B------:R-:W-:-:S13]  /*d820*/  ISETP.GT.OR P2, PT, R7, 0xe7b, !P2 ;  /* 0x00000e7b0700780c */ /* 0x000fda0005744670 */
[----:B------:R-:W-:-:S05]  /*d830*/  @!P2 LEA R14, R7, UR6, 0x2 ;  /* 0x00000006070eac11 */ /* 0x000fca000f8e10ff */
[----:B------:R0:W-:Y:S02]  /*d840*/  @!P2 STS [R14+0xc00], R15 ;  /* 0x000c000f0e00a388 */ /* 0x0001e40000000800 */
.L_x_822:
[----:B------:R-:W-:Y:S01]  /*d850*/  BSSY B0, `(.L_x_825) ;  /* 0x0000006000007945 */ /* 0x000fe20003800000 */
[----:B------:R-:W-:-:S03]  /*d860*/  IMAD.MOV.U32 R6, RZ, RZ, RZ ;  /* 0x000000ffff067224 */ /* 0x000fc600078e00ff */
[----:B------:R-:W-:Y:S05]  /*d870*/  @P3 BRA `(.L_x_826) ;  /* 0x00000000000c3947 */ /* 0x000fea0003800000 */
[----:B------:R-:W-:-:S06]  /*d880*/  LEA R6, R13, UR10, 0x1 ;  /* 0x0000000a0d067c11 */ /* 0x000fcc000f8e08ff */
[----:B------:R-:W5:Y:S01]  /*d890*/  LDL.U16 R6, [R6] ;  /* 0x0000000006067983 */ /* 0x000f620000100400 */
[----:B------:R-:W-:-:S07]  /*d8a0*/  VIADD R13, R13, 0x1 ;  /* 0x000000010d0d7836 */ /* 0x000fce0000000000 */
.L_x_826:
[----:B------:R-:W-:Y:S05]  /*d8b0*/  BSYNC B0 ;  /* 0x0000000000007941 */ /* 0x000fea0003800000 */
.L_x_825:
        /* <DEDUP_REMOVED lines=22> */
.L_x_829:
[----:B------:R-:W-:Y:S05]  /*da20*/  BSYNC B0 ;  /* 0x0000000000007941 */ /* 0x000fea0003800000 */
.L_x_828:
[----:B------:R-:W0:Y:S01]  /*da30*/  SHFL.IDX PT, R3, R3, RZ, 0x1f ;  /* 0x00001fff03037589 */ /* 0x000e2200000e0000 */
[----:B------:R-:W-:Y:S01]  /*da40*/  @P4 LOP3.LUT R14, R14, R5, RZ, 0x30, !PT ;  /* 0x000000050e0e4212 */ /* 0x000fe200078e30ff */
[----:B------:R-:W-:-:S05]  /*da50*/  IMAD.MOV.U32 R7, RZ, RZ, 0x4 ;  /* 0x00000004ff077424 */ /* 0x000fca00078e00ff */
[----:B------:R-:W0:Y:S02]  /*da60*/  @P4 POPC R14, R14 ;  /* 0x0000000e000e4309 */ /* 0x000e240000000000 */
[----:B0-----:R-:W-:-:S04]  /*da70*/  @P4 IMAD.IADD R6, R3, 0x1, R14 ;  /* 0x0000000103064824 */ /* 0x001fc800078e020e */
[----:B------:R-:W-:-:S05]  /*da80*/  @P4 IMAD.WIDE R6, R6, R7, UR14 ;  /* 0x0000000e06064e25 */ /* 0x000fca000f8e0207 */
[----:B------:R0:W-:Y:S02]  /*da90*/  @P4 STG.E desc[UR24][R6.64], R15 ;  /* 0x0000000f06004986 */ /* 0x0001e4000c101918 */
.L_x_827:
        /* <DEDUP_REMOVED lines=19> */
.L_x_832:
[----:B------:R-:W-:Y:S05]  /*dbd0*/  BSYNC B0 ;  /* 0x0000000000007941 */ /* 0x000fea0003800000 */
.L_x_831:
[----:B------:R-:W0:Y:S01]  /*dbe0*/  SHFL.IDX PT, R8, R8, RZ, 0x1f ;  /* 0x00001fff08087589 */ /* 0x000e2200000e0000 */
[----:B------:R-:W-:-:S04]  /*dbf0*/  LOP3.LUT R6, R6, R5, RZ, 0x30, !PT ;  /* 0x0000000506067212 */ /* 0x000fc800078e30ff */
[----:B------:R-:W0:Y:S02]  /*dc00*/  POPC R7, R6 ;  /* 0x0000000600077309 */ /* 0x000e240000000000 */
[----:B0-----:R-:W-:-:S05]  /*dc10*/  IMAD.IADD R7, R8, 0x1, R7 ;  /* 0x0000000108077824 */ /* 0x001fca00078e0207 */
[----:B------:R-:W-:-:S13]  /*dc20*/  ISETP.GT.OR P2, PT, R7, 0xe7b, !P2 ;  /* 0x00000e7b0700780c */ /* 0x000fda0005744670 */
[----:B------:R-:W-:-:S05]  /*dc30*/  @!P2 LEA R14, R7, UR6, 0x2 ;  /* 0x00000006070eac11 */ /* 0x000fca000f8e10ff */
[----:B------:R0:W-:Y:S02]  /*dc40*/  @!P2 STS [R14+0xc00], R15 ;  /* 0x000c000f0e00a388 */ /* 0x0001e40000000800 */
.L_x_830:
[----:B------:R-:W-:Y:S01]  /*dc50*/  BSSY B0, `(.L_x_833) ;  /* 0x0000005000007945 */ /* 0x000fe20003800000 */
[----:B------:R-:W-:-:S03]  /*dc60*/  IMAD.MOV.U32 R6, RZ, RZ, RZ ;  /* 0x000000ffff067224 */ /* 0x000fc600078e00ff */
[----:B------:R-:W-:Y:S05]  /*dc70*/  @P3 BRA `(.L_x_834) ;  /* 0x0000000000083947 */ /* 0x000fea0003800000 */
[----:B------:R-:W-:-:S06]  /*dc80*/  LEA R6, R13, UR10, 0x1 ;  /* 0x0000000a0d067c11 */ /* 0x000fcc000f8e08ff */
[----:B------:R-:W5:Y:S02]  /*dc90*/  LDL.U16 R6, [R6] ;  /* 0x0000000006067983 */ /* 0x000f640000100400 */
.L_x_834:
[----:B------:R-:W-:Y:S05]  /*dca0*/  BSYNC B0 ;  /* 0x0000000000007941 */ /* 0x000fea0003800000 */
.L_x_833:
        /* <DEDUP_REMOVED lines=22> */
.L_x_837:
[----:B------:R-:W-:Y:S05]  /*de10*/  BSYNC B0 ;  /* 0x0000000000007941 */ /* 0x000fea0003800000 */
.L_x_836:
[----:B------:R-:W0:Y:S01]  /*de20*/  SHFL.IDX PT, R6, R3, RZ, 0x1f ;  /* 0x00001fff03067589 */ /* 0x000e2200000e0000 */
[----:B------:R-:W-:Y:S01]  /*de30*/  @P3 LOP3.LUT R14, R14, R5, RZ, 0x30, !PT ;  /* 0x000000050e0e3212 */ /* 0x000fe200078e30ff */
[----:B------:R-:W-:-:S03]  /*de40*/  IMAD.MOV.U32 R13, RZ, RZ, 0x4 ;  /* 0x00000004ff0d7424 */ /* 0x000fc600078e00ff */
[----:B------:R-:W0:Y:S02]  /*de50*/  @P3 POPC R7, R14 ;  /* 0x0000000e00073309 */ /* 0x000e240000000000 */
[----:B0-----:R-:W-:-:S04]  /*de60*/  @P3 IMAD.IADD R6, R6, 0x1, R7 ;  /* 0x0000000106063824 */ /* 0x001fc800078e0207 */
[----:B------:R-:W-:-:S05]  /*de70*/  @P3 IMAD.WIDE R6, R6, R13, UR14 ;  /* 0x0000000e06063e25 */ /* 0x000fca000f8e020d */
[----:B------:R0:W-:Y:S02]  /*de80*/  @P3 STG.E desc[UR24][R6.64], R11 ;  /* 0x0000000b06003986 */ /* 0x0001e4000c101918 */
.L_x_835:
        /* <DEDUP_REMOVED lines=19> */
.L_x_839:
[----:B------:R-:W-:Y:S05]  /*dfc0*/  BSYNC B0 ;  /* 0x0000000000007941 */ /* 0x000fea0003800000 */
.L_x_838:
[----:B------:R-:W0:Y:S01]  /*dfd0*/  SHFL.IDX PT, R4, R8, RZ, 0x1f ;  /* 0x00001fff08047589 */ /* 0x000e2200000e0000 */
[----:B------:R-:W-:-:S06]  /*dfe0*/  LOP3.LUT R5, R6, R5, RZ, 0x30, !PT ;  /* 0x0000000506057212 */ /* 0x000fcc00078e30ff */
[----:B------:R-:W0:Y:S02]  /*dff0*/  POPC R5, R5 ;  /* 0x0000000500057309 */ /* 0x000e240000000000 */
[----:B0-----:R-:W-:-:S05]  /*e000*/  IMAD.IADD R4, R4, 0x1, R5 ;  /* 0x0000000104047824 */ /* 0x001fca00078e0205 */
[----:B------:R-:W-:-:S13]  /*e010*/  ISETP.GT.OR P0, PT, R4, 0xe7b, !P0 ;  /* 0x00000e7b0400780c */ /* 0x000fda0004704670 */
[----:B------:R-:W-:-:S05]  /*e020*/  @!P0 LEA R4, R4, UR6, 0x2 ;  /* 0x0000000604048c11 */ /* 0x000fca000f8e10ff */
[----:B------:R3:W-:Y:S02]  /*e030*/  @!P0 STS [R4+0xc00], R11 ;  /* 0x000c000b04008388 */ /* 0x0007e40000000800 */
.L_x_808:
[----:B------:R-:W-:Y:S01]  /*e040*/  BAR.SYNC.DEFER_BLOCKING 0x0 ;  /* 0x0000000000007b1d */ /* 0x000fe20000010000 */
[----:B---3--:R-:W-:Y:S01]  /*e050*/  MOV R4, 0x920 ;  /* 0x0000092000047802 */ /* 0x008fe20000000f00 */
[----:B------:R-:W-:-:S04]  /*e060*/  IMAD.MOV.U32 R5, RZ, RZ, 0x0 ;  /* 0x00000000ff057424 */ /* 0x000fc800078e00ff */
[----:B0-----:R-:W0:Y:S02]  /*e070*/  LDS R7, [UR6+0x7fe4] ;  /* 0x007fe406ff077984 */ /* 0x001e240008000800 */
[----:B0-----:R-:W-:-:S13]  /*e080*/  ISETP.GT.AND P0, PT, R7, 0x7ff, PT ;  /* 0x000007ff0700780c */ /* 0x001fda0003f04270 */
[----:B-12---:R-:W-:Y:S05]  /*e090*/  @P0 RET.REL.NODEC R4 `(_ZN4vllm10persistent22persistent_topk_kernelILj2EEEvNS0_20PersistentTopKParamsE) ;  /* 0xffffff1c04d80950 */ /* 0x006fea0003c3ffff */
        /* <DEDUP_REMOVED lines=18> */
.L_x_845:
        /* <DEDUP_REMOVED lines=24> */
.L_x_844:
[----:B------:R-:W-:Y:S05]  /*e340*/  BSYNC B1 ;  /* 0x0000000000017941 */ /* 0x000fea0003800000 */
.L_x_843:
        /* <DEDUP_REMOVED lines=17> */
.L_x_847:
[----:B------:R-:W-:Y:S05]  /*e460*/  BSYNC B1 ;  /* 0x0000000000017941 */ /* 0x000fea0003800000 */
.L_x_846:
[----:B------:R-:W-:Y:S01]  /*e470*/  ISETP.LT.OR P0, PT, R10, R11, P0 ;  /* 0x0000000b0a00720c */ /* 0x000fe20000701670 */
[----:B0-----:R-:W-:-:S12]  /*e480*/  IMAD.MOV.U32 R4, RZ, RZ, 0x4 ;  /* 0x00000004ff047424 */ /* 0x001fd800078e00ff */
[----:B------:R-:W0:Y:S01]  /*e490*/  @P0 LDS R9, [R9] ;  /* 0x0000000009090984 */ /* 0x000e220000000800 */
[----:B------:R-:W-:-:S05]  /*e4a0*/  @P0 IMAD.WIDE R4, R13, R4, UR14 ;  /* 0x0000000e0d040e25 */ /* 0x000fca000f8e0204 */
[----:B0-----:R0:W-:Y:S02]  /*e4b0*/  @P0 STG.E desc[UR24][R4.64], R9 ;  /* 0x0000000904000986 */ /* 0x0011e4000c101918 */
.L_x_842:
[----:B------:R-:W-:Y:S05]  /*e4c0*/  BSYNC B0 ;  /* 0x0000000000007941 */ /* 0x000fea0003800000 */
.L_x_841:
[----:B------:R-:W-:Y:S01]  /*e4d0*/  BAR.SYNC.DEFER_BLOCKING 0x0 ;  /* 0x0000000000007b1d */ /* 0x000fe20000010000 */
[----:B0-----:R-:W-:Y:S01]  /*e4e0*/  MOV R4, 0x920 ;  /* 0x0000092000047802 */ /* 0x001fe20000000f00 */
[----:B------:R-:W-:-:S04]  /*e4f0*/  IMAD.MOV.U32 R5, RZ, RZ, 0x0 ;  /* 0x00000000ff057424 */ /* 0x000fc800078e00ff */
[----:B------:R-:W-:Y:S05]  /*e500*/  RET.REL.NODEC R4 `(_ZN4vllm10persistent22persistent_topk_kernelILj2EEEvNS0_20PersistentTopKParamsE) ;  /* 0xffffff1804bc7950 */ /* 0x000fea0003c3ffff */
.L_x_840:
        /* <DEDUP_REMOVED lines=16> */
.L_x_850:
        /* <DEDUP_REMOVED lines=13> */
.L_x_849:
[----:B------:R-:W-:Y:S05]  /*e6e0*/  BSYNC B0 ;  /* 0x0000000000007941 */ /* 0x000fea0003800000 */
.L_x_848:
[----:B------:R-:W-:Y:S06]  /*e6f0*/  BAR.SYNC.DEFER_BLOCKING 0x0 ;  /* 0x0000000000007b1d */ /* 0x000fec0000010000 */
[----:B------:R-:W-:Y:S01]  /*e700*/  BSSY B0, `(.L_x_851) ;  /* 0x0000008000007945 */ /* 0x000fe20003800000 */
[----:B-1----:R-:W1:Y:S03]  /*e710*/  LDS R15, [UR6+0x7ff0] ;  /* 0x007ff006ff0f7984 */ /* 0x002e660008000800 */
[----:B------:R-:W-:Y:S05]  /*e720*/  @P0 BRA `(.L_x_852) ;  /* 0x0000000000140947 */ /* 0x000fea0003800000 */
[----:B------:R-:W-:Y:S01]  /*e730*/  ISETP.NE.AND P2, PT, R10, 0xff, PT ;  /* 0x000000ff0a00780c */ /* 0x000fe20003f45270 */
[----:B------:R-:W-:-:S12]  /*e740*/  LDS R4, [R9+UR6] ;  /* 0x0000000609047984 */ /* 0x000fd80008000800 */
[----:B------:R-:W2:Y:S02]  /*e750*/  @P2 LDS R5, [R9+UR6+0x4] ;  /* 0x0000040609052984 */ /* 0x000ea40008000800 */
[----:B--2---:R-:W-:-:S05]  /*e760*/  @P2 IMAD.IADD R4, R4, 0x1, R5 ;  /* 0x0000000104042824 */ /* 0x004fca00078e0205 */
[----:B------:R2:W-:Y:S02]  /*e770*/  STS [R9+UR6+0x600], R4 ;  /* 0x0006000409007988 */ /* 0x0005e40008000806 */
.L_x_852:
[----:B------:R-:W-:Y:S05]  /*e780*/  BSYNC B0 ;  /* 0x0000000000007941 */ /* 0x000fea0003800000 */
.L_x_851:
[----:B------:R-:W-:Y:S06]  /*e790*/  BAR.SYNC.DEFER_BLOCKING 0x0 ;  /* 0x0000000000007b1d */ /* 0x000fec0000010000 */
[----:B------:R-:W-:Y:S04]  /*e7a0*/  BSSY B0, `(.L_x_853) ;  /* 0x0000007000007945 */ /* 0x000fe80003800000 */
[----:B------:R-:W-:Y:S05]  /*e7b0*/  @P0 BRA `(.L_x_854) ;  /* 0x0000000000140947 */ /* 0x000fea0003800000 */
[----:B------:R-:W-:Y:S01]  /*e7c0*/  ISETP.GT.U32.AND P2, PT, R10, 0xfd, PT ;  /* 0x000000fd0a00780c */ /* 0x000fe20003f44070 */
[----:B--2---:R-:W-:-:S12]  /*e7d0*/  LDS R4, [R9+UR6+0x600] ;  /* 0x0006000609047984 */ /* 0x004fd80008000800 */
[----:B------:R-:W2:Y:S02]  /*e7e0*/  @!P2 LDS R5, [R9+UR6+0x608] ;  /* 0x000608060905a984 */ /* 0x000ea40008000800 */
[----:B--2---:R-:W-:-:S05]  /*e7f0*/  @!P2 IMAD.IADD R4, R4, 0x1, R5 ;  /* 0x000000010404a824 */ /* 0x004fca00078e0205 */
[----:B------:R3:W-:Y:S02]  /*e800*/  STS [R9+UR6], R4 ;  /* 0x0000000409007988 */ /* 0x0007e40008000806 */
.L_x_854:
[----:B------:R-:W-:Y:S05]  /*e810*/  BSYNC B0 ;  /* 0x0000000000007941 */ /* 0x000fea0003800000 */
.L_x_853:
        /* <DEDUP_REMOVED lines=8> */
.L_x_856:
[----:B------:R-:W-:Y:S05]  /*e8a0*/  BSYNC B0 ;  /* 0x0000000000007941 */ /* 0x000fea0003800000 */
.L_x_855:
        /* <DEDUP_REMOVED lines=8> */
.L_x_858:
[----:B------:R-:W-:Y:S05]  /*e930*/  BSYNC B0 ;  /* 0x0000000000007941 */ /* 0x000fea0003800000 */
.L_x_857:
        /* <DEDUP_REMOVED lines=8> */
.L_x_860:
[----:B------:R-:W-:Y:S05]  /*e9c0*/  BSYNC B0 ;  /* 0x0000000000007941 */ /* 0x000fea0003800000 */
.L_x_859:
        /* <DEDUP_REMOVED lines=8> */
.L_x_862:
[----:B------:R-:W-:Y:S05]  /*ea50*/  BSYNC B0 ;  /* 0x0000000000007941 */ /* 0x000fea0003800000 */
.L_x_861:
        /* <DEDUP_REMOVED lines=8> */
.L_x_864:
[----:B------:R-:W-:Y:S05]  /*eae0*/  BSYNC B0 ;  /* 0x0000000000007941 */ /* 0x000fea0003800000 */
.L_x_863:
        /* <DEDUP_REMOVED lines=8> */
.L_x_866:
[----:B------:R-:W-:Y:S05]  /*eb70*/  BSYNC B0 ;  /* 0x0000000000007941 */ /* 0x000fea0003800000 */
.L_x_865:
[----:B------:R-:W-:Y:S06]  /*eb80*/  BAR.SYNC.DEFER_BLOCKING 0x0 ;  /* 0x0000000000007b1d */ /* 0x000fec0000010000 */
[----:B------:R-:W-:Y:S04]  /*eb90*/  BSSY B0, `(.L_x_867) ;  /* 0x000000a000007945 */ /* 0x000fe80003800000 */
[----:B------:R-:W-:Y:S05]  /*eba0*/  @P0 BRA `(.L_x_868) ;  /* 0x0000000000200947 */ /* 0x000fea0003800000 */
[----:B--234-:R-:W2:Y:S02]  /*ebb0*/  LDS R4, [R9+UR6] ;  /* 0x0000000609047984 */ /* 0x01cea40008000800 */
[----:B--2---:R-:W-:-:S13]  /*ebc0*/  ISETP.GT.AND P2, PT, R4, R13, PT ;  /* 0x0000000d0400720c */ /* 0x004fda0003f44270 */
[----:B------:R-:W-:Y:S05]  /*ebd0*/  @!P2 BRA `(.L_x_868) ;  /* 0x000000000014a947 */ /* 0x000fea0003800000 */
[----:B------:R-:W2:Y:S02]  /*ebe0*/  LDS R4, [R9+UR6+0x4] ;  /* 0x0000040609047984 */ /* 0x000ea40008000800 */
[----:B--2---:R-:W-:-:S13]  /*ebf0*/  ISETP.GE.AND P2, PT, R13, R4, PT ;  /* 0x000000040d00720c */ /* 0x004fda0003f46270 */
[----:B------:R-:W-:Y:S01]  /*ec00*/  @P2 IMAD.IADD R11, R13, 0x1, -R4 ;  /* 0x000000010d0b2824 */ /* 0x000fe200078e0a04 */
[----:B------:R-:W-:Y:S04]  /*ec10*/  @P2 STS [UR6+0x7ff4], RZ ;  /* 0x007ff4ffff002988 */ /* 0x000fe80008000806 */
[----:B------:R2:W-:Y:S02]  /*ec20*/  @P2 STS.64 [UR6+0x7fe8], R10 ;  /* 0x007fe80aff002988 */ /* 0x0005e40008000a06 */
.L_x_868:
[----:B------:R-:W-:Y:S05]  /*ec30*/  BSYNC B0 ;  /* 0x0000000000007941 */ /* 0x000fea0003800000 */
.L_x_867:
[----:B------:R-:W-:Y:S01]  /*ec40*/  BAR.SYNC.DEFER_BLOCKING 0x0 ;  /* 0x0000000000007b1d */ /* 0x000fe20000010000 */
[----:B------:R-:W-:Y:S01]  /*ec50*/  IMAD.MOV.U32 R14, RZ, RZ, RZ ;  /* 0x000000ffff0e7224 */ /* 0x000fe200078e00ff */
[----:B-1----:R-:W-:-:S04]  /*ec60*/  VIMNMX R5, PT, PT, R15, 0xe7c, PT ;  /* 0x00000e7c0f057848 */ /* 0x002fc80003fe0100 */
[----:B------:R-:W-:Y:S01]  /*ec70*/  UMOV UR5, 0x18 ;  /* 0x0000001800057882 */ /* 0x000fe20000000000 */
[----:B--234-:R-:W1:Y:S02]  /*ec80*/  LDS R4, [UR6+0x7fe8] ;  /* 0x007fe806ff047984 */ /* 0x01ce640008000800 */
[----:B-1----:R-:W-:-:S06]  /*ec90*/  LEA R16, R4, UR6, 0x2 ;  /* 0x0000000604107c11 */ /* 0x002fcc000f8e10ff */
[----:B------:R-:W1:Y:S02]  /*eca0*/  LDS R16, [R16+0x4] ;  /* 0x0000040010107984 */ /* 0x000e640000000800 */
[----:B-1----:R-:W-:-:S05]  /*ecb0*/  IMAD.IADD R11, R13, 0x1, -R16 ;  /* 0x000000010d0b7824 */ /* 0x002fca00078e0a10 */
        /* <DEDUP_REMOVED lines=20> */
[----:B------:R-:W-:Y:S01]  /*ee00*/  VOTEU.ANY UR5, UPT, PT ;  /* 0x0000000000057886 */ /* 0x000fe200038e0100 */
[----:B------:R-:W-:Y:S01]  /*ee10*/  IMAD.MOV.U32 R19, RZ, RZ, 0x4 ;  /* 0x00000004ff137424 */ /* 0x000fe200078e00ff */
[----:B------:R-:W2:Y:S01]  /*ee20*/  FLO.U32 R17, UR5 ;  /* 0x0000000500117d00 */ /* 0x000ea200080e0000 */
[----:B------:R-:W3:Y:S07]  /*ee30*/  S2R R18, SR_LTMASK ;  /* 0x0000000000127919 */ /* 0x000eee0000003900 */
[----:B------:R-:W4:Y:S01]  /*ee40*/  POPC R16, UR5 ;  /* 0x0000000500107d09 */ /* 0x000f220008000000 */
[----:B--2---:R-:W-:-:S02]  /*ee50*/  ISETP.EQ.U32.AND P3, PT, R17, R14, PT ;  /* 0x0000000e1100720c */ /* 0x004fc40003f62070 */
[----:B---3--:R-:W-:-:S05]  /*ee60*/  LOP3.LUT R18, R18, UR5, RZ, 0xc0, !PT ;  /* 0x0000000512127c12 */ /* 0x008fca000f8ec0ff */
[----:B------:R-:W2:Y:S06]  /*ee70*/  POPC R15, R18 ;  /* 0x00000012000f7309 */ /* 0x000eac0000000000 */
[----:B----4-:R-:W3:Y:S04]  /*ee80*/  @P3 ATOMS.ADD R16, [UR6+0x7fe4], R16 ;  /* 0x007fe410ff10398c */ /* 0x010ee80008000006 */
[----:B---3--:R-:W2:Y:S02]  /*ee90*/  SHFL.IDX PT, R14, R16, R17, 0x1f ;  /* 0x00001f11100e7589 */ /* 0x008ea400000e0000 */
[----:B--2---:R-:W-:-:S04]  /*eea0*/  IMAD.IADD R14, R14, 0x1, R15 ;  /* 0x000000010e0e7824 */ /* 0x004fc800078e020f */
[----:B------:R-:W-:-:S05]  /*eeb0*/  IMAD.WIDE R14, R14, R19, UR14 ;  /* 0x0000000e0e0e7e25 */ /* 0x000fca000f8e0213 */
[----:B------:R2:W-:Y:S01]  /*eec0*/  STG.E desc[UR24][R14.64], R13 ;  /* 0x0000000d0e007986 */ /* 0x0005e2000c101918 */
[----:B------:R-:W-:Y:S05]  /*eed0*/  BRA `(.L_x_874) ;  /* 0x0000000000507947 */ /* 0x000fea0003800000 */
.L_x_873:
        /* <DEDUP_REMOVED lines=20> */
.L_x_874:
[----:B------:R-:W-:Y:S05]  /*f020*/  BSYNC B1 ;  /* 0x0000000000017941 */ /* 0x000fea0003800000 */
.L_x_872:
        /* <DEDUP_REMOVED lines=34> */
.L_x_876:
        /* <DEDUP_REMOVED lines=13> */
[----:B------:R2:W-:Y:S02]  /*f320*/  STG.E desc[UR24][R14.64], R13 ;  /* 0x0000000d0e007986 */ /* 0x0005e4000c101918 */
.L_x_877:
[----:B------:R-:W-:Y:S05]  /*f330*/  BSYNC B1 ;  /* 0x0000000000017941 */ /* 0x000fea0003800000 */
.L_x_875:
        /* <DEDUP_REMOVED lines=34> */
.L_x_879:
        /* <DEDUP_REMOVED lines=14> */
.L_x_880:
[----:B------:R-:W-:Y:S05]  /*f640*/  BSYNC B1 ;  /* 0x0000000000017941 */ /* 0x000fea0003800000 */
.L_x_878:
        /* <DEDUP_REMOVED lines=33> */
.L_x_881:
        /* <DEDUP_REMOVED lines=14> */
.L_x_871:
[----:B------:R-:W-:Y:S05]  /*f940*/  BSYNC B0 ;  /* 0x0000000000007941 */ /* 0x000fea0003800000 */
.L_x_870:
        /* <DEDUP_REMOVED lines=9> */
.L_x_883:
[----:B------:R-:W-:Y:S05]  /*f9e0*/  BSYNC B0 ;  /* 0x0000000000007941 */ /* 0x000fea0003800000 */
.L_x_882:
        /* <DEDUP_REMOVED lines=8> */
.L_x_885:
[----:B------:R-:W-:Y:S05]  /*fa70*/  BSYNC B0 ;  /* 0x0000000000007941 */ /* 0x000fea0003800000 */
.L_x_884:
        /* <DEDUP_REMOVED lines=8> */
.L_x_887:
[----:B------:R-:W-:Y:S05]  /*fb00*/  BSYNC B0 ;  /* 0x0000000000007941 */ /* 0x000fea0003800000 */
.L_x_886:
        /* <DEDUP_REMOVED lines=8> */
.L_x_889:
[----:B------:R-:W-:Y:S05]  /*fb90*/  BSYNC B0 ;  /* 0x0000000000007941 */ /* 0x000fea0003800000 */
.L_x_888:
        /* <DEDUP_REMOVED lines=8> */
.L_x_891:
[----:B------:R-:W-:Y:S05]  /*fc20*/  BSYNC B0 ;  /* 0x0000000000007941 */ /* 0x000fea0003800000 */
.L_x_890:
        /* <DEDUP_REMOVED lines=8> */
.L_x_893:
[----:B------:R-:W-:Y:S05]  /*fcb0*/  BSYNC B0 ;  /* 0x0000000000007941 */ /* 0x000fea0003800000 */
.L_x_892:
        /* <DEDUP_REMOVED lines=8> */
.L_x_895:
[----:B------:R-:W-:Y:S05]  /*fd40*/  BSYNC B0 ;  /* 0x0000000000007941 */ /* 0x000fea0003800000 */
.L_x_894:
        /* <DEDUP_REMOVED lines=8> */
.L_x_897:
[----:B------:R-:W-:Y:S05]  /*fdd0*/  BSYNC B0 ;  /* 0x0000000000007941 */ /* 0x000fea0003800000 */
.L_x_896:
[----:B------:R-:W-:Y:S06]  /*fde0*/  BAR.SYNC.DEFER_BLOCKING 0x0 ;  /* 0x0000000000007b1d */ /* 0x000fec0000010000 */
[----:B------:R-:W-:Y:S04]  /*fdf0*/  BSSY B0, `(.L_x_898) ;  /* 0x000000b000007945 */ /* 0x000fe80003800000 */
[----:B------:R-:W-:Y:S05]  /*fe00*/  @P0 BRA `(.L_x_899) ;  /* 0x0000000000240947 */ /* 0x000fea0003800000 */
[----:B--23--:R-:W2:Y:S02]  /*fe10*/  LDS R4, [R9+UR6] ;  /* 0x0000000609047984 */ /* 0x00cea40008000800 */
[----:B--2---:R-:W-:-:S13]  /*fe20*/  ISETP.GT.AND P3, PT, R4, R11, PT ;  /* 0x0000000b0400720c */ /* 0x004fda0003f64270 */
[----:B------:R-:W-:Y:S05]  /*fe30*/  @!P3 BRA `(.L_x_899) ;  /* 0x000000000018b947 */ /* 0x000fea0003800000 */
[----:B------:R-:W2:Y:S01]  /*fe40*/  LDS R14, [R9+UR6+0x4] ;  /* 0x00000406090e7984 */ /* 0x000ea20008000800 */
[----:B------:R-:W-:Y:S01]  /*fe50*/  IMAD.MOV.U32 R4, RZ, RZ, R10 ;  /* 0x000000ffff047224 */ /* 0x000fe200078e000a */
[----:B--2---:R-:W-:-:S13]  /*fe60*/  ISETP.GE.AND P3, PT, R11, R14, PT ;  /* 0x0000000e0b00720c */ /* 0x004fda0003f66270 */
[----:B------:R-:W-:Y:S01]  /*fe70*/  @P3 IMAD.IADD R5, R11, 0x1, -R14 ;  /* 0x000000010b053824 */ /* 0x000fe200078e0a0e */
[----:B------:R-:W-:Y:S04]  /*fe80*/  @P3 STS [UR6+0x7ff0], RZ ;  /* 0x007ff0ffff003988 */ /* 0x000fe80008000806 */
[----:B------:R2:W-:Y:S02]  /*fe90*/  @P3 STS.64 [UR6+0x7fe8], R4 ;  /* 0x007fe804ff003988 */ /* 0x0005e40008000a06 */
.L_x_899:
[----:B------:R-:W-:Y:S05]  /*fea0*/  BSYNC B0 ;  /* 0x0000000000007941 */ /* 0x000fea0003800000 */
.L_x_898:
        /* <DEDUP_REMOVED lines=31> */
[----:B------:R-:W3:Y:S01]  /*100a0*/  FLO.U32 R17, UR5 ;  /* 0x0000000500117d00 */ /* 0x000ee200080e0000 */
[----:B------:R-:W4:Y:S07]  /*100b0*/  S2R R19, SR_LTMASK ;  /* 0x0000000000137919 */ /* 0x000f2e0000003900 */
[----:B------:R-:W5:Y:S01]  /*100c0*/  POPC R15, UR5 ;  /* 0x00000005000f7d09 */ /* 0x000f620008000000 */
[----:B---3--:R-:W-:-:S02]  /*100d0*/  ISETP.EQ.U32.AND P3, PT, R17, R14, PT ;  /* 0x0000000e1100720c */ /* 0x008fc40003f62070 */
[----:B----4-:R-:W-:-:S06]  /*100e0*/  LOP3.LUT R19, R19, UR5, RZ, 0xc0, !PT ;  /* 0x0000000513137c12 */ /* 0x010fcc000f8ec0ff */
[----:B------:R-:W3:Y:S05]  /*100f0*/  POPC R19, R19 ;  /* 0x0000001300137309 */ /* 0x000eea0000000000 */
[----:B-----5:R-:W4:Y:S04]  /*10100*/  @P3 ATOMS.ADD R18, [UR6+0x7ff0], R15 ;  /* 0x007ff00fff12398c */ /* 0x020f280008000006 */
[----:B----4-:R-:W3:Y:S02]  /*10110*/  SHFL.IDX PT, R14, R18, R17, 0x1f ;  /* 0x00001f11120e7589 */ /* 0x010ee400000e0000 */
        /* <DEDUP_REMOVED lines=9> */
.L_x_903:
[----:B------:R-:W3:Y:S01]  /*101b0*/  S2R R14, SR_LANEID ;  /* 0x00000000000e7919 */ /* 0x000ee20000000000 */
[----:B------:R-:W-:Y:S01]  /*101c0*/  VOTEU.ANY UR5, UPT, PT ;  /* 0x0000000000057886 */ /* 0x000fe200038e0100 */
[----:B------:R-:W-:Y:S01]  /*101d0*/  IMAD.MOV.U32 R19, RZ, RZ, 0x4 ;  /* 0x00000004ff137424 */ /* 0x000fe200078e00ff */
[----:B------:R-:W3:Y:S01]  /*101e0*/  FLO.U32 R17, UR5 ;  /* 0x0000000500117d00 */ /* 0x000ee200080e0000 */
[----:B------:R-:W4:Y:S07]  /*101f0*/  S2R R18, SR_LTMASK ;  /* 0x0000000000127919 */ /* 0x000f2e0000003900 */
[----:B------:R-:W5:Y:S01]  /*10200*/  POPC R16, UR5 ;  /* 0x0000000500107d09 */ /* 0x000f620008000000 */
[----:B---3--:R-:W-:-:S02]  /*10210*/  ISETP.EQ.U32.AND P3, PT, R17, R14, PT ;  /* 0x0000000e1100720c */ /* 0x008fc40003f62070 */
[----:B----4-:R-:W-:-:S05]  /*10220*/  LOP3.LUT R18, R18, UR5, RZ, 0xc0, !PT ;  /* 0x0000000512127c12 */ /* 0x010fca000f8ec0ff */
[----:B------:R-:W3:Y:S06]  /*10230*/  POPC R15, R18 ;  /* 0x00000012000f7309 */ /* 0x000eec0000000000 */
[----:B-----5:R-:W4:Y:S04]  /*10240*/  @P3 ATOMS.ADD R16, [UR6+0x7fe4], R16 ;  /* 0x007fe410ff10398c */ /* 0x020f280008000006 */
[----:B----4-:R-:W3:Y:S02]  /*10250*/  SHFL.IDX PT, R14, R16, R17, 0x1f ;  /* 0x00001f11100e7589 */ /* 0x010ee400000e0000 */
[----:B---3--:R-:W-:-:S04]  /*10260*/  IMAD.IADD R14, R14, 0x1, R15 ;  /* 0x000000010e0e7824 */ /* 0x008fc800078e020f */
[----:B------:R-:W-:-:S05]  /*10270*/  IMAD.WIDE R14, R14, R19, UR14 ;  /* 0x0000000e0e0e7e25 */ /* 0x000fca000f8e0213 */
[----:B------:R3:W-:Y:S02]  /*10280*/  STG.E desc[UR24][R14.64], R13 ;  /* 0x0000000d0e007986 */ /* 0x0007e4000c101918 */
.L_x_904:
[----:B------:R-:W-:Y:S05]  /*10290*/  BSYNC B1 ;  /* 0x0000000000017941 */ /* 0x000fea0003800000 */
.L_x_902:
        /* <DEDUP_REMOVED lines=35> */
.L_x_906:
        /* <DEDUP_REMOVED lines=14> */
.L_x_907:
[----:B------:R-:W-:Y:S05]  /*105b0*/  BSYNC B1 ;  /* 0x0000000000017941 */ /* 0x000fea0003800000 */
.L_x_905:
        /* <DEDUP_REMOVED lines=35> */
.L_x_909:
        /* <DEDUP_REMOVED lines=14> */
.L_x_910:
[----:B------:R-:W-:Y:S05]  /*108d0*/  BSYNC B1 ;  /* 0x0000000000017941 */ /* 0x000fea0003800000 */
.L_x_908:
        /* <DEDUP_REMOVED lines=34> */
.L_x_911:
        /* <DEDUP_REMOVED lines=14> */
.L_x_901:
[----:B------:R-:W-:Y:S05]  /*10be0*/  BSYNC B0 ;  /* 0x0000000000007941 */ /* 0x000fea0003800000 */
.L_x_900:
        /* <DEDUP_REMOVED lines=9> */
.L_x_913:
[----:B------:R-:W-:Y:S05]  /*10c80*/  BSYNC B0 ;  /* 0x0000000000007941 */ /* 0x000fea0003800000 */
.L_x_912:
        /* <DEDUP_REMOVED lines=8> */
.L_x_915:
[----:B------:R-:W-:Y:S05]  /*10d10*/  BSYNC B0 ;  /* 0x0000000000007941 */ /* 0x000fea0003800000 */
.L_x_914:
        /* <DEDUP_REMOVED lines=8> */
.L_x_917:
[----:B------:R-:W-:Y:S05]  /*10da0*/  BSYNC B0 ;  /* 0x0000000000007941 */ /* 0x000fea0003800000 */
.L_x_916:
        /* <DEDUP_REMOVED lines=8> */
.L_x_919:
[----:B------:R-:W-:Y:S05]  /*10e30*/  BSYNC B0 ;  /* 0x0000000000007941 */ /* 0x000fea0003800000 */
.L_x_918:
        /* <DEDUP_REMOVED lines=8> */
.L_x_921:
[----:B------:R-:W-:Y:S05]  /*10ec0*/  BSYNC B0 ;  /* 0x0000000000007941 */ /* 0x000fea0003800000 */
.L_x_920:
        /* <DEDUP_REMOVED lines=8> */
.L_x_923:
[----:B------:R-:W-:Y:S05]  /*10f50*/  BSYNC B0 ;  /* 0x0000000000007941 */ /* 0x000fea0003800000 */
.L_x_922:
        /* <DEDUP_REMOVED lines=8> */
.L_x_925:
[----:B------:R-:W-:Y:S05]  /*10fe0*/  BSYNC B0 ;  /* 0x0000000000007941 */ /* 0x000fea0003800000 */
.L_x_924:
        /* <DEDUP_REMOVED lines=8> */
.L_x_927:
[----:B------:R-:W-:Y:S05]  /*11070*/  BSYNC B0 ;  /* 0x0000000000007941 */ /* 0x000fea0003800000 */
.L_x_926:
[----:B------:R-:W-:Y:S06]  /*11080*/  BAR.SYNC.DEFER_BLOCKING 0x0 ;  /* 0x0000000000007b1d */ /* 0x000fec0000010000 */
[----:B------:R-:W-:Y:S04]  /*11090*/  BSSY B0, `(.L_x_928) ;  /* 0x000000b000007945 */ /* 0x000fe80003800000 */
[----:B------:R-:W-:Y:S05]  /*110a0*/  @P0 BRA `(.L_x_929) ;  /* 0x0000000000240947 */ /* 0x000fea0003800000 */
[----:B---34-:R-:W3:Y:S02]  /*110b0*/  LDS R4, [R9+UR6] ;  /* 0x0000000609047984 */ /* 0x018ee40008000800 */
[----:B---3--:R-:W-:-:S13]  /*110c0*/  ISETP.GT.AND P3, PT, R4, R11, PT ;  /* 0x0000000b0400720c */ /* 0x008fda0003f64270 */
[----:B------:R-:W-:Y:S05]  /*110d0*/  @!P3 BRA `(.L_x_929) ;  /* 0x000000000018b947 */ /* 0x000fea0003800000 */
[----:B------:R-:W3:Y:S01]  /*110e0*/  LDS R14, [R9+UR6+0x4] ;  /* 0x00000406090e7984 */ /* 0x000ee20008000800 */
[----:B------:R-:W-:Y:S01]  /*110f0*/  IMAD.MOV.U32 R4, RZ, RZ, R10 ;  /* 0x000000ffff047224 */ /* 0x000fe200078e000a */
[----:B---3--:R-:W-:-:S13]  /*11100*/  ISETP.GE.AND P3, PT, R11, R14, PT ;  /* 0x0000000e0b00720c */ /* 0x008fda0003f66270 */
[----:B------:R-:W-:Y:S01]  /*11110*/  @P3 IMAD.IADD R5, R11, 0x1, -R14 ;  /* 0x000000010b053824 */ /* 0x000fe200078e0a0e */
[----:B------:R-:W-:Y:S04]  /*11120*/  @P3 STS [UR6+0x7ff4], RZ ;  /* 0x007ff4ffff003988 */ /* 0x000fe80008000806 */
[----:B------:R3:W-:Y:S02]  /*11130*/  @P3 STS.64 [UR6+0x7fe8], R4 ;  /* 0x007fe804ff003988 */ /* 0x0007e40008000a06 */
.L_x_929:
[----:B------:R-:W-:Y:S05]  /*11140*/  BSYNC B0 ;  /* 0x0000000000007941 */ /* 0x000fea0003800000 */
.L_x_928:
        /* <DEDUP_REMOVED lines=48> */
.L_x_933:
        /* <DEDUP_REMOVED lines=14> */
.L_x_934:
[----:B------:R-:W-:Y:S05]  /*11530*/  BSYNC B1 ;  /* 0x0000000000017941 */ /* 0x000fea0003800000 */
.L_x_932:
        /* <DEDUP_REMOVED lines=35> */
.L_x_936:
        /* <DEDUP_REMOVED lines=14> */
.L_x_937:
[----:B------:R-:W-:Y:S05]  /*11850*/  BSYNC B1 ;  /* 0x0000000000017941 */ /* 0x000fea0003800000 */
.L_x_935:
        /* <DEDUP_REMOVED lines=35> */
.L_x_939:
        /* <DEDUP_REMOVED lines=14> */
.L_x_940:
[----:B------:R-:W-:Y:S05]  /*11b70*/  BSYNC B1 ;  /* 0x0000000000017941 */ /* 0x000fea0003800000 */
.L_x_938:
        /* <DEDUP_REMOVED lines=34> */
.L_x_941:
        /* <DEDUP_REMOVED lines=14> */
.L_x_931:
[----:B------:R-:W-:Y:S05]  /*11e80*/  BSYNC B0 ;  /* 0x0000000000007941 */ /* 0x000fea0003800000 */
.L_x_930:
        /* <DEDUP_REMOVED lines=9> */
.L_x_943:
[----:B------:R-:W-:Y:S05]  /*11f20*/  BSYNC B0 ;  /* 0x0000000000007941 */ /* 0x000fea0003800000 */
.L_x_942:
        /* <DEDUP_REMOVED lines=8> */
.L_x_945:
[----:B------:R-:W-:Y:S05]  /*11fb0*/  BSYNC B0 ;  /* 0x0000000000007941 */ /* 0x000fea0003800000 */
.L_x_944:
        /* <DEDUP_REMOVED lines=8> */
.L_x_947:
[----:B------:R-:W-:Y:S05]  /*12040*/  BSYNC B0 ;  /* 0x0000000000007941 */ /* 0x000fea0003800000 */
.L_x_946:
        /* <DEDUP_REMOVED lines=8> */
.L_x_949:
[----:B------:R-:W-:Y:S05]  /*120d0*/  BSYNC B0 ;  /* 0x0000000000007941 */ /* 0x000fea0003800000 */
.L_x_948:
        /* <DEDUP_REMOVED lines=8> */
.L_x_951:
[----:B------:R-:W-:Y:S05]  /*12160*/  BSYNC B0 ;  /* 0x0000000000007941 */ /* 0x000fea0003800000 */
.L_x_950:
        /* <DEDUP_REMOVED lines=8> */
.L_x_953:
[----:B------:R-:W-:Y:S05]  /*121f0*/  BSYNC B0 ;  /* 0x0000000000007941 */ /* 0x000fea0003800000 */
.L_x_952:
        /* <DEDUP_REMOVED lines=8> */
.L_x_955:
[----:B------:R-:W-:Y:S05]  /*12280*/  BSYNC B0 ;  /* 0x0000000000007941 */ /* 0x000fea0003800000 */
.L_x_954:
        /* <DEDUP_REMOVED lines=8> */
.L_x_957:
[----:B------:R-:W-:Y:S05]  /*12310*/  BSYNC B0 ;  /* 0x0000000000007941 */ /* 0x000fea0003800000 */
.L_x_956:
        /* <DEDUP_REMOVED lines=12> */
.L_x_959:
[----:B------:R-:W-:Y:S05]  /*123e0*/  BSYNC B0 ;  /* 0x0000000000007941 */ /* 0x000fea0003800000 */
.L_x_958:
        /* <DEDUP_REMOVED lines=17> */
.L_x_965:
        /* <DEDUP_REMOVED lines=32> */
.L_x_963:
        /* <DEDUP_REMOVED lines=8> */
[----:B0-----:R-:W-:Y:S01]  /*12780*/  ISETP.EQ.U32.AND P0, PT, R16, R15, PT ;  /* 0x0000000f1000720c */ /* 0x001fe20003f02070 */
[----:B------:R-:W-:Y:S01]  /*12790*/  IMAD.MOV.U32 R15, RZ, RZ, 0x4 ;  /* 0x00000004ff0f7424 */ /* 0x000fe200078e00ff */
[----:B--2---:R-:W-:-:S06]  /*127a0*/  LOP3.LUT R17, R17, UR17, RZ, 0xc0, !PT ;  /* 0x0000001111117c12 */ /* 0x004fcc000f8ec0ff */
[----:B------:R-:W0:Y:S05]  /*127b0*/  POPC R17, R17 ;  /* 0x0000001100117309 */ /* 0x000e2a0000000000 */
[----:B---3--:R-:W1:Y:S04]  /*127c0*/  @P0 ATOMS.ADD R13, [UR5+0x7fe4], R13 ;  /* 0x007fe40dff0d098c */ /* 0x008e680008000005 */
[----:B-1----:R-:W0:Y:S02]  /*127d0*/  SHFL.IDX PT, R14, R13, R16, 0x1f ;  /* 0x00001f100d0e7589 */ /* 0x002e2400000e0000 */
[----:B0-----:R-:W-:-:S04]  /*127e0*/  IMAD.IADD R14, R14, 0x1, R17 ;  /* 0x000000010e0e7824 */ /* 0x001fc800078e0211 */
[----:B------:R-:W-:-:S05]  /*127f0*/  IMAD.WIDE R14, R14, R15, UR14 ;  /* 0x0000000e0e0e7e25 */ /* 0x000fca000f8e020f */
[----:B------:R1:W-:Y:S02]  /*12800*/  STG.E desc[UR24][R14.64], R11 ;  /* 0x0000000b0e007986 */ /* 0x0003e4000c101918 */
.L_x_964:
[----:B------:R-:W-:Y:S05]  /*12810*/  BSYNC B1 ;  /* 0x0000000000017941 */ /* 0x000fea0003800000 */
.L_x_962:
[----:B------:R-:W-:Y:S02]  /*12820*/  VIADD R10, R10, 0x400 ;  /* 0x000004000a0a7836 */ /* 0x000fe40000000000 */
[----:B------:R-:W-:-:S03]  /*12830*/  VIADD R9, R9, 0x1000 ;  /* 0x0000100009097836 */ /* 0x000fc60000000000 */
[----:B------:R-:W-:-:S13]  /*12840*/  ISETP.GE.AND P0, PT, R10, R5, PT ;  /* 0x000000050a00720c */ /* 0x000fda0003f06270 */
[----:B------:R-:W-:Y:S05]  /*12850*/  @!P0 BRA `(.L_x_965) ;  /* 0xfffffffc00288947 */ /* 0x000fea000383ffff */
.L_x_961:
[----:B------:R-:W-:Y:S05]  /*12860*/  BSYNC B0 ;  /* 0x0000000000007941 */ /* 0x000fea0003800000 */
.L_x_960:
[----:B------:R-:W-:Y:S01]  /*12870*/  BAR.SYNC.DEFER_BLOCKING 0x0 ;  /* 0x0000000000007b1d */ /* 0x000fe20000010000 */
[----:B01----:R-:W-:Y:S01]  /*12880*/  MOV R11, 0x920 ;  /* 0x00000920000b7802 */ /* 0x003fe20000000f00 */
[----:B------:R-:W-:-:S04]  /*12890*/  IMAD.MOV.U32 R5, RZ, RZ, 0x0 ;  /* 0x00000000ff057424 */ /* 0x000fc800078e00ff */
[----:B------:R-:W-:-:S04]  /*128a0*/  IMAD.MOV.U32 R4, RZ, RZ, R11 ;  /* 0x000000ffff047224 */ /* 0x000fc800078e000b */
[----:B--2---:R-:W-:Y:S05]  /*128b0*/  RET.REL.NODEC R4 `(_ZN4vllm10persistent22persistent_topk_kernelILj2EEEvNS0_20PersistentTopKParamsE) ;  /* 0xfffffed404d07950 */ /* 0x004fea0003c3ffff */
.L_x_869:
        /* <DEDUP_REMOVED lines=8> */
.L_x_970:
        /* <DEDUP_REMOVED lines=33> */
.L_x_969:
[----:B------:R-:W-:Y:S05]  /*12b50*/  BSYNC B1 ;  /* 0x0000000000017941 */ /* 0x000fea0003800000 */
.L_x_968:
[----:B------:R-:W-:Y:S01]  /*12b60*/  IMAD.X R16, RZ, RZ, R16, P3 ;  /* 0x000000ffff107224 */ /* 0x000fe200018e0610 */
[----:B------:R-:W-:Y:S06]  /*12b70*/  @!P2 BRA `(.L_x_970) ;  /* 0xfffffffc0070a947 */ /* 0x000fec000383ffff */
.L_x_967:
[----:B------:R-:W-:Y:S05]  /*12b80*/  BSYNC B0 ;  /* 0x0000000000007941 */ /* 0x000fea0003800000 */
.L_x_966:
[----:B------:R-:W-:Y:S01]  /*12b90*/  BAR.SYNC.DEFER_BLOCKING 0x0 ;  /* 0x0000000000007b1d */ /* 0x000fe20000010000 */
[----:B0-----:R-:W-:Y:S01]  /*12ba0*/  MOV R11, 0x920 ;  /* 0x00000920000b7802 */ /* 0x001fe20000000f00 */
[----:B------:R-:W-:-:S04]  /*12bb0*/  IMAD.MOV.U32 R5, RZ, RZ, 0x0 ;  /* 0x00000000ff057424 */ /* 0x000fc800078e00ff */
[----:B------:R-:W-:-:S04]  /*12bc0*/  IMAD.MOV.U32 R4, RZ, RZ, R11 ;  /* 0x000000ffff047224 */ /* 0x000fc800078e000b */
[----:B-12---:R-:W-:Y:S05]  /*12bd0*/  RET.REL.NODEC R4 `(_ZN4vllm10persistent22persistent_topk_kernelILj2EEEvNS0_20PersistentTopKParamsE) ;  /* 0xfffffed404087950 */ /* 0x006fea0003c3ffff */
.L_x_779:
[----:B------:R-:W-:Y:S02]  /*12be0*/  IMAD.MOV.U32 R5, RZ, RZ, -0x1 ;  /* 0xffffffffff057424 */ /* 0x000fe400078e00ff */
[----:B------:R-:W-:Y:S02]  /*12bf0*/  IMAD.MOV.U32 R29, RZ, RZ, R11 ;  /* 0x000000ffff1d7224 */ /* 0x000fe400078e000b */
[----:B------:R-:W-:Y:S02]  /*12c00*/  IMAD.MOV.U32 R7, RZ, RZ, 0x1 ;  /* 0x00000001ff077424 */ /* 0x000fe400078e00ff */
[----:B------:R-:W-:-:S07]  /*12c10*/  IMAD.MOV.U32 R6, RZ, RZ, RZ ;  /* 0x000000ffff067224 */ /* 0x000fce00078e00ff */
[----:B0----5:R-:W-:Y:S05]  /*12c20*/  WARPSYNC.COLLECTIVE R5, `(.L_x_971) ;  /* 0x0000000005087348 */ /* 0x021fea0003c00000 */
[----:B------:R1:W2:Y:S02]  /*12c30*/  SHFL.UP P0, R5, R29, R7, R6 ;  /* 0x040000071d057389 */ /* 0x0002a40000000006 */
[----:B012--5:R-:W-:Y:S05]  /*12c40*/  ENDCOLLECTIVE ;  /* 0x000000000000791b */ /* 0x027fea0003800000 */
.L_x_971:
[----:B------:R-:W-:Y:S02]  /*12c50*/  IMAD.MOV.U32 R7, RZ, RZ, 0x2 ;  /* 0x00000002ff077424 */ /* 0x000fe400078e00ff */
[----:B------:R-:W-:Y:S02]  /*12c60*/  IMAD.MOV.U32 R29, RZ, RZ, R5 ;  /* 0x000000ffff1d7224 */ /* 0x000fe400078e0005 */
[----:B------:R-:W-:Y:S02]  /*12c70*/  IMAD.MOV.U32 R5, RZ, RZ, -0x1 ;  /* 0xffffffffff057424 */ /* 0x000fe400078e00ff */
[----:B------:R-:W-:-:S07]  /*12c80*/  @P0 IMAD.IADD R29, R11, 0x1, R29 ;  /* 0x000000010b1d0824 */ /* 0x000fce00078e021d */
[----:B------:R-:W-:Y:S05]  /*12c90*/  WARPSYNC.COLLECTIVE R5, `(.L_x_972) ;  /* 0x0000000005087348 */ /* 0x000fea0003c00000 */
[----:B------:R0:W1:Y:S02]  /*12ca0*/  SHFL.UP P0, R5, R29, R7, R6 ;  /* 0x040000071d057389 */ /* 0x0000640000000006 */
[----:B01----:R-:W-:Y:S05]  /*12cb0*/  ENDCOLLECTIVE ;  /* 0x000000000000791b */ /* 0x003fea0003800000 */
.L_x_972:
        /* <DEDUP_REMOVED lines=8> */
.L_x_973:
[----:B------:R-:W-:Y:S02]  /*12d40*/  IMAD.MOV.U32 R7, RZ, RZ, 0x8 ;  /* 0x00000008ff077424 */ /* 0x000fe400078e00ff */
[----:B------:R-:W-:Y:S02]  /*12d50*/  IMAD.MOV.U32 R29, RZ, RZ, R5 ;  /* 0x000000ffff1d7224 */ /* 0x000fe400078e0005 */
[----:B------:R-:W-:Y:S02]  /*12d60*/  IMAD.MOV.U32 R5, RZ, RZ, -0x1 ;  /* 0xffffffffff057424 */ /* 0x000fe400078e00ff */
[----:B------:R-:W-:-:S07]  /*12d70*/  @P0 IMAD.IADD R29, R28, 0x1, R29 ;  /* 0x000000011c1d0824 */ /* 0x000fce00078e021d */
[----:B------:R-:W-:Y:S05]  /*12d80*/  WARPSYNC.COLLECTIVE R5, `(.L_x_974) ;  /* 0x0000000005087348 */ /* 0x000fea0003c00000 */
[----:B------:R0:W1:Y:S02]  /*12d90*/  SHFL.UP P0, R5, R29, R7, R6 ;  /* 0x040000071d057389 */ /* 0x0000640000000006 */
[----:B01----:R-:W-:Y:S05]  /*12da0*/  ENDCOLLECTIVE ;  /* 0x000000000000791b */ /* 0x003fea0003800000 */
.L_x_974:
        /* <DEDUP_REMOVED lines=8> */
.L_x_975:
[----:B------:R-:W-:Y:S05]  /*12e30*/  BRA `(.L_x_976) ;  /* 0xffffff8800907947 */ /* 0x000fea000383ffff */
.L_x_977:
        /* <DEDUP_REMOVED lines=12> */
.L_x_2117:


//--------------------- .text._ZN4vllm10persistent22persistent_topk_kernelILj4EEEvNS0_20PersistentTopKParamsE --------------------------
	.section	.text._ZN4vllm10persistent22persistent_topk_kernelILj4EEEvNS0_20PersistentTopKParamsE,"ax",@progbits
	.align	128
        .global         _ZN4vllm10persistent22persistent_topk_kernelILj4EEEvNS0_20PersistentTopKParamsE
        .type           _ZN4vllm10persistent22persistent_topk_kernelILj4EEEvNS0_20PersistentTopKParamsE,@function
        .size           _ZN4vllm10persistent22persistent_topk_kernelILj4EEEvNS0_20PersistentTopKParamsE,(.L_x_2119 - _ZN4vllm10persistent22persistent_topk_kernelILj4EEEvNS0_20PersistentTopKParamsE)
        .other          _ZN4vllm10persistent22persistent_topk_kernelILj4EEEvNS0_20PersistentTopKParamsE,@"STO_CUDA_ENTRY STV_DEFAULT"
_ZN4vllm10persistent22persistent_topk_kernelILj4EEEvNS0_20PersistentTopKParamsE:
.text._ZN4vllm10persistent22persistent_topk_kernelILj4EEEvNS0_20PersistentTopKParamsE:
        /* <DEDUP_REMOVED lines=73> */
.L_x_979:
[----:B------:R-:W-:Y:S06]  /*0490*/  BAR.SYNC.DEFER_BLOCKING 0x0 ;  /* 0x0000000000007b1d */ /* 0x000fec0000010000 */
.L_x_978:
        /* <DEDUP_REMOVED lines=8> */
[----:B------:R2:W-:Y:S01]  /*0520*/  STL [R1+0x68], RZ ;  /* 0x000068ff01007387 */ /* 0x0005e20000100800 */
[----:B------:R-:W-:Y:S01]  /*0530*/  UMOV UR4, URZ ;  /* 0x000000ff00047c82 */ /* 0x000fe20008000000 */
[----:B------:R-:W-:Y:S01]  /*0540*/  UISETP.NE.U32.AND UP2, UPT, UR7, URZ, UPT ;  /* 0x000000ff0700728c */ /* 0x000fe2000bf45070 */
[----:B------:R-:W-:-:S04]  /*0550*/  ISETP.GE.U32.AND P1, PT, R22, 0x100, PT ;  /* 0x000001001600780c */ /* 0x000fc80003f26070 */
[----:B------:R-:W-:Y:S01]  /*0560*/  ISETP.EQ.AND P1, PT, RZ, UR12, !P1 ;  /* 0x0000000cff007c0c */ /* 0x000fe2000cf22270 */
[----:B-1----:R-:W0:Y:S02]  /*0570*/  MUFU.RCP R0, R0 ;  /* 0x0000000000007308 */ /* 0x002e240000001000 */
[----:B0-----:R-:W-:-:S06]  /*0580*/  VIADD R2, R0, 0xffffffe ;  /* 0x0ffffffe00027836 */ /* 0x001fcc0000000000 */
[----:B------:R-:W0:Y:S02]  /*0590*/  F2I.FTZ.U32.TRUNC.NTZ R2, R2 ;  /* 0x0000000200027305 */ /* 0x000e24000021f000 */
[----:B0-----:R-:W-:-:S13]  /*05a0*/  R2UR UR5, R2 ;  /* 0x00000000020572ca */ /* 0x001fda00000e0000 */
        /* <DEDUP_REMOVED lines=16> */
[----:B--2---:R-:W-:-:S12]  /*06b0*/  @!UP2 ULOP3.LUT UR13, URZ, UR7, URZ, 0x33, !UPT ;  /* 0x00000007ff0da292 */ /* 0x004fd8000f8e33ff */
.L_x_1094:
[----:B0-----:R-:W0:Y:S01]  /*06c0*/  LDCU UR5, c[0x0][0x3a0] ;  /* 0x00007400ff0577ac */ /* 0x001e220008000800 */
[----:B------:R-:W-:-:S04]  /*06d0*/  UIMAD UR6, UR7, UR4, UR11 ;  /* 0x00000004070672a4 */ /* 0x000fc8000f8e020b */
[----:B0-----:R-:W-:-:S06]  /*06e0*/  UISETP.GE.U32.AND UP0, UPT, UR6, UR5, UPT ;  /* 0x000000050600728c */ /* 0x001fcc000bf06070 */
[----:B------:R-:W-:-:S13]  /*06f0*/  PLOP3.LUT P0, PT, PT, PT, UP0, 0x80, 0x8 ;  /* 0x000000000008781c */ /* 0x000fda0003f0f008 */
[----:B-123--:R-:W-:Y:S05]  /*0700*/  @P0 EXIT ;  /* 0x000000000000094d */ /* 0x00efea0003800000 */
        /* <DEDUP_REMOVED lines=19> */
.L_x_984:
        /* <DEDUP_REMOVED lines=10> */
.L_x_983:
[----:B------:R-:W-:Y:S05]  /*08e0*/  BRA `(.L_x_981) ;  /* 0x0000004000747947 */ /* 0x000fea0003800000 */
.L_x_982:
[----:B------:R-:W-:-:S13]  /*08f0*/  ISETP.GT.U32.AND P0, PT, R4, 0x2000, PT ;  /* 0x000020000400780c */ /* 0x000fda0003f04070 */
[----:B------:R-:W-:Y:S05]  /*0900*/  @P0 BRA `(.L_x_985) ;  /* 0x0000000000080947 */ /* 0x000fea0003800000 */
[----:B------:R-:W-:Y:S05]  /*0910*/  CALL.REL.NOINC `($_ZN4vllm10persistent22persistent_topk_kernelILj4EEEvNS0_20PersistentTopKParamsE$_ZN4vllm10persistent19histogram_2048_topkEPKfPii) ;  /* 0x000000a0006c7944 */ /* 0x000fea0003c00000 */
[----:B------:R-:W-:Y:S05]  /*0920*/  BRA `(.L_x_981) ;  /* 0x0000004000647947 */ /* 0x000fea0003800000 */
.L_x_985:
[----:B------:R-:W-:-:S07]  /*0930*/  MOV R27, 0x950 ;  /* 0x00000950001b7802 */ /* 0x000fce0000000f00 */
[----:B------:R-:W-:Y:S05]  /*0940*/  CALL.REL.NOINC `($_ZN4vllm10persistent22persistent_topk_kernelILj4EEEvNS0_20PersistentTopKParamsE$_ZN4vllm10persistent18histogram_256_topkEPKfPiii) ;  /* 0x00000040006c7944 */ /* 0x000fea0003c00000 */
[----:B------:R-:W-:Y:S05]  /*0950*/  BRA `(.L_x_981) ;  /* 0x0000004000587947 */ /* 0x000fea0003800000 */
.L_x_980:
[----:B------:R-:W0:Y:S01]  /*0960*/  LDCU UR6, c[0x0][0x3a8] ;  /* 0x00007500ff0677ac */ /* 0x000e220008000800 */
[----:B------:R-:W-:Y:S01]  /*0970*/  BSSY.RECONVERGENT B0, `(.L_x_986) ;  /* 0x00000c6000007945 */ /* 0x000fe20003800200 */
[----:B------:R-:W1:Y:S01]  /*0980*/  LDCU.64 UR16, c[0x0][0x380] ;  /* 0x00007000ff1077ac */ /* 0x000e620008000a00 */
[----:B0-----:R-:W-:Y:S02]  /*0990*/  UIMAD UR18, UR12, UR6, URZ ;  /* 0x000000060c1272a4 */ /* 0x001fe4000f8e02ff */
[----:B------:R-:W-:Y:S01]  /*09a0*/  IMAD.U32 R3, RZ, RZ, UR6 ;  /* 0x00000006ff037e24 */ /* 0x000fe2000f8e00ff */
[----:B-1----:R-:W-:-:S04]  /*09b0*/  ULEA UR16, UP0, UR5, UR16, 0x2 ;  /* 0x0000001005107291 */ /* 0x002fc8000f8010ff */
[----:B------:R-:W-:Y:S01]  /*09c0*/  VIADDMNMX.U32 R2, R3, UR18, R4, PT ;  /* 0x0000001203027c46 */ /* 0x000fe2000b800004 */
[----:B------:R-:W-:Y:S01]  /*09d0*/  IMAD.SHL.U32 R3, R22, 0x4, RZ ;  /* 0x0000000416037824 */ /* 0x000fe200078e00ff */
[----:B------:R-:W-:Y:S01]  /*09e0*/  ISETP.LE.U32.AND P0, PT, R4, UR18, PT ;  /* 0x0000001204007c0c */ /* 0x000fe2000bf03070 */
[----:B------:R-:W-:Y:S02]  /*09f0*/  ULEA.HI.X UR17, UR5, UR17, URZ, 0x2, UP0 ;  /* 0x0000001105117291 */ /* 0x000fe400080f14ff */
[----:B------:R-:W-:-:S05]  /*0a00*/  VIADD R2, R2, -UR18 ;  /* 0x8000001202027c36 */ /* 0x000fca0008000000 */
[----:B------:R-:W-:-:S04]  /*0a10*/  SEL R20, R2, RZ, !P0 ;  /* 0x000000ff02147207 */ /* 0x000fc80004000000 */
[----:B------:R-:W-:-:S04]  /*0a20*/  LOP3.LUT R23, R20, 0xfffffffc, RZ, 0xc0, !PT ;  /* 0xfffffffc14177812 */ /* 0x000fc800078ec0ff */
[----:B------:R-:W-:-:S13]  /*0a30*/  ISETP.GE.U32.AND P0, PT, R3, R23, PT ;  /* 0x000000170300720c */ /* 0x000fda0003f06070 */
[----:B------:R-:W-:Y:S05]  /*0a40*/  @P0 BRA `(.L_x_987) ;  /* 0x0000000800e00947 */ /* 0x000fea0003800000 */
[----:B------:R-:W0:Y:S01]  /*0a50*/  S2UR UR6, SR_CgaCtaId ;  /* 0x00000000000679c3 */ /* 0x000e220000008800 */
[----:B------:R-:W-:Y:S01]  /*0a60*/  ISETP.GE.U32.AND P2, PT, R3, R23, PT ;  /* 0x000000170300720c */ /* 0x000fe20003f46070 */
[----:B------:R-:W-:Y:S01]  /*0a70*/  UMOV UR5, 0x400 ;  /* 0x0000040000057882 */ /* 0x000fe20000000000 */
[----:B------:R-:W-:Y:S01]  /*0a80*/  BSSY.RECONVERGENT B1, `(.L_x_988) ;  /* 0x000001b000017945 */ /* 0x000fe20003800200 */
[----:B------:R-:W-:Y:S01]  /*0a90*/  PLOP3.LUT P0, PT, PT, PT, PT, 0x80, 0x8 ;  /* 0x000000000008781c */ /* 0x000fe20003f0f070 */
[----:B0-----:R-:W-:-:S06]  /*0aa0*/  ULEA UR5, UR6, UR5, 0x18 ;  /* 0x0000000506057291 */ /* 0x001fcc000f8ec0ff */
[----:B------:R-:W-:-:S05]  /*0ab0*/  LEA R2, R22, UR5, 0x4 ;  /* 0x0000000516027c11 */ /* 0x000fca000f8e20ff */
[----:B------:R-:W-:Y:S01]  /*0ac0*/  VIADD R2, R2, 0x820 ;  /* 0x0000082002027836 */ /* 0x000fe20000000000 */
[----:B------:R-:W-:Y:S06]  /*0ad0*/  @!P2 BRA `(.L_x_989) ;  /* 0x000000000054a947 */ /* 0x000fec0003800000 */
[----:B------:R-:W-:-:S05]  /*0ae0*/  IADD3 R5, P0, PT, R3, UR18, RZ ;  /* 0x0000001203057c10 */ /* 0x000fca000ff1e0ff */
[----:B------:R-:W-:Y:S01]  /*0af0*/  IMAD.X R6, RZ, RZ, RZ, P0 ;  /* 0x000000ffff067224 */ /* 0x000fe200000e06ff */
[----:B------:R-:W-:-:S04]  /*0b00*/  LEA R4, P0, R5, UR16, 0x2 ;  /* 0x0000001005047c11 */ /* 0x000fc8000f8010ff */
[----:B------:R-:W-:-:S06]  /*0b10*/  LEA.HI.X R5, R5, UR17, R6, 0x2, P0 ;  /* 0x0000001105057c11 */ /* 0x000fcc00080f1406 */
[----:B------:R-:W2:Y:S01]  /*0b20*/  LDG.E.128 R4, desc[UR20][R4.64] ;  /* 0x0000001404047981 */ /* 0x000ea2000c1e1d00 */
[----:B------:R-:W-:Y:S01]  /*0b30*/  VIADD R3, R3, 0x1000 ;  /* 0x0000100003037836 */ /* 0x000fe20000000000 */
[----:B--2---:R-:W-:Y:S02]  /*0b40*/  ISETP.GE.AND P0, PT, R4, RZ, PT ;  /* 0x000000ff0400720c */ /* 0x004fe40003f06270 */
[----:B------:R-:W-:Y:S02]  /*0b50*/  ISETP.GE.AND P2, PT, R5, RZ, PT ;  /* 0x000000ff0500720c */ /* 0x000fe40003f46270 */
[----:B------:R-:W-:Y:S02]  /*0b60*/  ISETP.GE.AND P3, PT, R6, RZ, PT ;  /* 0x000000ff0600720c */ /* 0x000fe40003f66270 */
[----:B------:R-:W-:Y:S02]  /*0b70*/  ISETP.GE.AND P4, PT, R7, RZ, PT ;  /* 0x000000ff0700720c */ /* 0x000fe40003f86270 */
[----:B------:R-:W-:-:S02]  /*0b80*/  LOP3.LUT R8, RZ, R4, RZ, 0x33, !PT ;  /* 0x00000004ff087212 */ /* 0x000fc400078e33ff */
[----:B------:R-:W-:Y:S02]  /*0b90*/  LOP3.LUT R9, RZ, R5, RZ, 0x33, !PT ;  /* 0x00000005ff097212 */ /* 0x000fe400078e33ff */
[----:B------:R-:W-:Y:S02]  /*0ba0*/  LOP3.LUT R10, RZ, R6, RZ, 0x33, !PT ;  /* 0x00000006ff0a7212 */ /* 0x000fe400078e33ff */
[----:B------:R-:W-:Y:S02]  /*0bb0*/  LOP3.LUT R11, RZ, R7, RZ, 0x33, !PT ;  /* 0x00000007ff0b7212 */ /* 0x000fe400078e33ff */
[----:B------:R-:W-:Y:S02]  /*0bc0*/  @P0 LOP3.LUT R8, R4, 0x80000000, RZ, 0xfc, !PT ;  /* 0x8000000004080812 */ /* 0x000fe400078efcff */
[----:B------:R-:W-:Y:S02]  /*0bd0*/  @P2 LOP3.LUT R9, R5, 0x80000000, RZ, 0xfc, !PT ;  /* 0x8000000005092812 */ /* 0x000fe400078efcff */
[----:B------:R-:W-:-:S02]  /*0be0*/  @P3 LOP3.LUT R10, R6, 0x80000000, RZ, 0xfc, !PT ;  /* 0x80000000060a3812 */ /* 0x000fc400078efcff */
[----:B------:R-:W-:Y:S02]  /*0bf0*/  @P4 LOP3.LUT R11, R7, 0x80000000, RZ, 0xfc, !PT ;  /* 0x80000000070b4812 */ /* 0x000fe400078efcff */
[----:B------:R-:W-:-:S03]  /*0c00*/  PLOP3.LUT P0, PT, PT, PT, PT, 0x8, 0x80 ;  /* 0x000000000080781c */ /* 0x000fc60003f0e170 */
[----:B------:R0:W-:Y:S02]  /*0c10*/  STS.128 [R2], R8 ;  /* 0x0000000802007388 */ /* 0x0001e40000000c00 */
[----:B0-----:R-:W-:-:S08]  /*0c20*/  VIADD R2, R2, 0x4000 ;  /* 0x0000400002027836 */ /* 0x001fd00000000000 */
.L_x_989:
[----:B------:R-:W-:Y:S05]  /*0c30*/  BSYNC.RECONVERGENT B1 ;  /* 0x0000000000017941 */ /* 0x000fea0003800200 */
.L_x_988:
[C---:B------:R-:W-:Y:S01]  /*0c40*/  IMAD.IADD R4, R23.reuse, 0x1, -R3 ;  /* 0x0000000117047824 */ /* 0x040fe200078e0a03 */
[----:B------:R-:W-:Y:S01]  /*0c50*/  ISETP.GT.U32.AND P2, PT, R23, R3, PT ;  /* 0x000000031700720c */ /* 0x000fe20003f44070 */
[----:B------:R-:W-:Y:S03]  /*0c60*/  BSSY.RECONVERGENT B1, `(.L_x_990) ;  /* 0x0000054000017945 */ /* 0x000fe60003800200 */
[----:B------:R-:W-:-:S13]  /*0c70*/  ISETP.LE.U32.OR P2, PT, R4, 0x3000, !P2 ;  /* 0x000030000400780c */ /* 0x000fda0005743470 */
[----:B------:R-:W-:Y:S05]  /*0c80*/  @P2 BRA `(.L_x_991) ;  /* 0x0000000400442947 */ /* 0x000fea0003800000 */
[----:B------:R-:W-:Y:S01]  /*0c90*/  PLOP3.LUT P0, PT, PT, PT, PT, 0x8, 0x80 ;  /* 0x000000000080781c */ /* 0x000fe20003f0e170 */
[----:B------:R-:W-:-:S12]  /*0ca0*/  VIADD R21, R23, 0xffffd000 ;  /* 0xffffd00017157836 */ /* 0x000fd80000000000 */
.L_x_992:
[----:B------:R-:W-:-:S05]  /*0cb0*/  IADD3 R4, P2, PT, R3, UR18, RZ ;  /* 0x0000001203047c10 */ /* 0x000fca000ff5e0ff */
[----:B------:R-:W-:Y:S01]  /*0cc0*/  IMAD.X R5, RZ, RZ, RZ, P2 ;  /* 0x000000ffff057224 */ /* 0x000fe200010e06ff */
[----:B------:R-:W-:-:S04]  /*0cd0*/  LEA R8, P2, R4, UR16, 0x2 ;  /* 0x0000001004087c11 */ /* 0x000fc8000f8410ff */
[----:B------:R-:W-:-:S06]  /*0ce0*/  LEA.HI.X R9, R4, UR17, R5, 0x2, P2 ;  /* 0x0000001104097c11 */ /* 0x000fcc00090f1405 */
[----:B------:R-:W2:Y:S01]  /*0cf0*/  LDG.E.128 R8, desc[UR20][R8.64] ;  /* 0x0000001408087981 */ /* 0x000ea2000c1e1d00 */
[----:B------:R-:W-:-:S05]  /*0d00*/  VIADD R4, R3, 0x1000 ;  /* 0x0000100003047836 */ /* 0x000fca0000000000 */
[----:B------:R-:W-:-:S05]  /*0d10*/  IADD3 R5, P2, PT, R4, UR18, RZ ;  /* 0x0000001204057c10 */ /* 0x000fca000ff5e0ff */
[----:B------:R-:W-:Y:S01]  /*0d20*/  IMAD.X R6, RZ, RZ, RZ, P2 ;  /* 0x000000ffff067224 */ /* 0x000fe200010e06ff */
[----:B------:R-:W-:-:S04]  /*0d30*/  LEA R4, P2, R5, UR16, 0x2 ;  /* 0x0000001005047c11 */ /* 0x000fc8000f8410ff */
[----:B------:R-:W-:-:S06]  /*0d40*/  LEA.HI.X R5, R5, UR17, R6, 0x2, P2 ;  /* 0x0000001105057c11 */ /* 0x000fcc00090f1406 */
[----:B------:R-:W3:Y:S01]  /*0d50*/  LDG.E.128 R4, desc[UR20][R4.64] ;  /* 0x0000001404047981 */ /* 0x000ee2000c1e1d00 */
[----:B------:R-:W-:Y:S01]  /*0d60*/  VIADD R16, R3, 0x3000 ;  /* 0x0000300003107836 */ /* 0x000fe20000000000 */
[----:B--2---:R-:W-:Y:S02]  /*0d70*/  ISETP.GE.AND P2, PT, R8, RZ, PT ;  /* 0x000000ff0800720c */ /* 0x004fe40003f46270 */
[----:B------:R-:W-:Y:S02]  /*0d80*/  ISETP.GE.AND P3, PT, R9, RZ, PT ;  /* 0x000000ff0900720c */ /* 0x000fe40003f66270 */
[----:B------:R-:W-:Y:S02]  /*0d90*/  ISETP.GE.AND P4, PT, R10, RZ, PT ;  /* 0x000000ff0a00720c */ /* 0x000fe40003f86270 */
[----:B------:R-:W-:Y:S02]  /*0da0*/  LOP3.LUT R12, RZ, R8, RZ, 0x33, !PT ;  /* 0x00000008ff0c7212 */ /* 0x000fe400078e33ff */
[----:B------:R-:W-:-:S02]  /*0db0*/  LOP3.LUT R13, RZ, R9, RZ, 0x33, !PT ;  /* 0x00000009ff0d7212 */ /* 0x000fc400078e33ff */
[----:B------:R-:W-:Y:S02]  /*0dc0*/  ISETP.GE.AND P5, PT, R11, RZ, PT ;  /* 0x000000ff0b00720c */ /* 0x000fe40003fa6270 */
[----:B------:R-:W-:Y:S02]  /*0dd0*/  LOP3.LUT R14, RZ, R10, RZ, 0x33, !PT ;  /* 0x0000000aff0e7212 */ /* 0x000fe400078e33ff */
[----:B------:R-:W-:Y:S01]  /*0de0*/  @P2 LOP3.LUT R12, R8, 0x80000000, RZ, 0xfc, !PT ;  /* 0x80000000080c2812 */ /* 0x000fe200078efcff */
[----:B------:R-:W-:Y:S01]  /*0df0*/  VIADD R8, R3, 0x2000 ;  /* 0x0000200003087836 */ /* 0x000fe20000000000 */
[----:B------:R-:W-:Y:S02]  /*0e00*/  @P3 LOP3.LUT R13, R9, 0x80000000, RZ, 0xfc, !PT ;  /* 0x80000000090d3812 */ /* 0x000fe400078efcff */
[----:B------:R-:W-:Y:S02]  /*0e10*/  @P4 LOP3.LUT R14, R10, 0x80000000, RZ, 0xfc, !PT ;  /* 0x800000000a0e4812 */ /* 0x000fe400078efcff */
[----:B------:R-:W-:-:S02]  /*0e20*/  IADD3 R9, P2, PT, R8, UR18, RZ ;  /* 0x0000001208097c10 */ /* 0x000fc4000ff5e0ff */
[----:B------:R-:W-:Y:S02]  /*0e30*/  LOP3.LUT R15, RZ, R11, RZ, 0x33, !PT ;  /* 0x0000000bff0f7212 */ /* 0x000fe400078e33ff */
[----:B------:R-:W-:Y:S01]  /*0e40*/  @P5 LOP3.LUT R15, R11, 0x80000000, RZ, 0xfc, !PT ;  /* 0x800000000b0f5812 */ /* 0x000fe200078efcff */
[----:B------:R-:W-:Y:S01]  /*0e50*/  IMAD.X R10, RZ, RZ, RZ, P2 ;  /* 0x000000ffff0a7224 */ /* 0x000fe200010e06ff */
[----:B------:R-:W-:-:S03]  /*0e60*/  LEA R8, P2, R9, UR16, 0x2 ;  /* 0x0000001009087c11 */ /* 0x000fc6000f8410ff */
[----:B------:R0:W-:Y:S01]  /*0e70*/  STS.128 [R2], R12 ;  /* 0x0000000c02007388 */ /* 0x0001e20000000c00 */
[----:B------:R-:W-:Y:S02]  /*0e80*/  LEA.HI.X R9, R9, UR17, R10, 0x2, P2 ;  /* 0x0000001109097c11 */ /* 0x000fe400090f140a */
[----:B------:R-:W-:-:S04]  /*0e90*/  IADD3 R16, P2, PT, R16, UR18, RZ ;  /* 0x0000001210107c10 */ /* 0x000fc8000ff5e0ff */
[----:B------:R-:W2:Y:S01]  /*0ea0*/  LDG.E.128 R8, desc[UR20][R8.64] ;  /* 0x0000001408087981 */ /* 0x000ea2000c1e1d00 */
[----:B------:R-:W-:Y:S01]  /*0eb0*/  IMAD.X R17, RZ, RZ, RZ, P2 ;  /* 0x000000ffff117224 */ /* 0x000fe200010e06ff */
[----:B0-----:R-:W-:-:S04]  /*0ec0*/  LEA R12, P2, R16, UR16, 0x2 ;  /* 0x00000010100c7c11 */ /* 0x001fc8000f8410ff */
[----:B------:R-:W-:-:S06]  /*0ed0*/  LEA.HI.X R13, R16, UR17, R17, 0x2, P2 ;  /* 0x00000011100d7c11 */ /* 0x000fcc00090f1411 */
[----:B------:R-:W4:Y:S01]  /*0ee0*/  LDG.E.128 R12, desc[UR20][R12.64] ;  /* 0x000000140c0c7981 */ /* 0x000f22000c1e1d00 */
[----:B---3--:R-:W-:Y:S02]  /*0ef0*/  ISETP.GE.AND P2, PT, R4, RZ, PT ;  /* 0x000000ff0400720c */ /* 0x008fe40003f46270 */
[----:B------:R-:W-:-:S11]  /*0f00*/  LOP3.LUT R16, RZ, R4, RZ, 0x33, !PT ;  /* 0x00000004ff107212 */ /* 0x000fd600078e33ff */
[----:B------:R-:W-:Y:S02]  /*0f10*/  @P2 LOP3.LUT R16, R4, 0x80000000, RZ, 0xfc, !PT ;  /* 0x8000000004102812 */ /* 0x000fe400078efcff */
[----:B------:R-:W-:Y:S02]  /*0f20*/  ISETP.GE.AND P2, PT, R5, RZ, PT ;  /* 0x000000ff0500720c */ /* 0x000fe40003f46270 */
[----:B------:R-:W-:-:S11]  /*0f30*/  LOP3.LUT R17, RZ, R5, RZ, 0x33, !PT ;  /* 0x00000005ff117212 */ /* 0x000fd600078e33ff */
[----:B------:R-:W-:Y:S02]  /*0f40*/  @P2 LOP3.LUT R17, R5, 0x80000000, RZ, 0xfc, !PT ;  /* 0x8000000005112812 */ /* 0x000fe400078efcff */
[----:B------:R-:W-:Y:S02]  /*0f50*/  ISETP.GE.AND P2, PT, R6, RZ, PT ;  /* 0x000000ff0600720c */ /* 0x000fe40003f46270 */
[----:B------:R-:W-:-:S11]  /*0f60*/  LOP3.LUT R18, RZ, R6, RZ, 0x33, !PT ;  /* 0x00000006ff127212 */ /* 0x000fd600078e33ff */
[----:B------:R-:W-:Y:S02]  /*0f70*/  @P2 LOP3.LUT R18, R6, 0x80000000, RZ, 0xfc, !PT ;  /* 0x8000000006122812 */ /* 0x000fe400078efcff */
[----:B------:R-:W-:Y:S02]  /*0f80*/  ISETP.GE.AND P2, PT, R7, RZ, PT ;  /* 0x000000ff0700720c */ /* 0x000fe40003f46270 */
[----:B------:R-:W-:Y:S01]  /*0f90*/  LOP3.LUT R19, RZ, R7, RZ, 0x33, !PT ;  /* 0x00000007ff137212 */ /* 0x000fe200078e33ff */
[----:B------:R-:W-:-:S10]  /*0fa0*/  VIADD R3, R3, 0x4000 ;  /* 0x0000400003037836 */ /* 0x000fd40000000000 */
[----:B------:R-:W-:-:S05]  /*0fb0*/  @P2 LOP3.LUT R19, R7, 0x80000000, RZ, 0xfc, !PT ;  /* 0x8000000007132812 */ /* 0x000fca00078efcff */
[----:B------:R-:W-:Y:S01]  /*0fc0*/  STS.128 [R2+0x4000], R16 ;  /* 0x0040001002007388 */ /* 0x000fe20000000c00 */
[----:B--2---:R-:W-:Y:S02]  /*0fd0*/  ISETP.GE.AND P4, PT, R8, RZ, PT ;  /* 0x000000ff0800720c */ /* 0x004fe40003f86270 */
[----:B------:R-:W-:Y:S02]  /*0fe0*/  ISETP.GE.AND P5, PT, R9, RZ, PT ;  /* 0x000000ff0900720c */ /* 0x000fe40003fa6270 */
[----:B------:R-:W-:Y:S02]  /*0ff0*/  ISETP.GE.AND P6, PT, R10, RZ, PT ;  /* 0x000000ff0a00720c */ /* 0x000fe40003fc6270 */
[----:B------:R-:W-:Y:S02]  /*1000*/  ISETP.GE.AND P2, PT, R11, RZ, PT ;  /* 0x000000ff0b00720c */ /* 0x000fe40003f46270 */
[----:B------:R-:W-:Y:S02]  /*1010*/  LOP3.LUT R4, RZ, R8, RZ, 0x33, !PT ;  /* 0x00000008ff047212 */ /* 0x000fe400078e33ff */
[----:B------:R-:W-:-:S02]  /*1020*/  LOP3.LUT R5, RZ, R9, RZ, 0x33, !PT ;  /* 0x00000009ff057212 */ /* 0x000fc400078e33ff */
[----:B------:R-:W-:Y:S02]  /*1030*/  LOP3.LUT R6, RZ, R10, RZ, 0x33, !PT ;  /* 0x0000000aff067212 */ /* 0x000fe400078e33ff */
[----:B------:R-:W-:Y:S02]  /*1040*/  @P4 LOP3.LUT R4, R8, 0x80000000, RZ, 0xfc, !PT ;  /* 0x8000000008044812 */ /* 0x000fe400078efcff */
[----:B------:R-:W-:Y:S02]  /*1050*/  @P5 LOP3.LUT R5, R9, 0x80000000, RZ, 0xfc, !PT ;  /* 0x8000000009055812 */ /* 0x000fe400078efcff */
[----:B------:R-:W-:Y:S02]  /*1060*/  @P6 LOP3.LUT R6, R10, 0x80000000, RZ, 0xfc, !PT ;  /* 0x800000000a066812 */ /* 0x000fe400078efcff */
[----:B----4-:R-:W-:Y:S02]  /*1070*/  ISETP.GE.AND P3, PT, R12, RZ, PT ;  /* 0x000000ff0c00720c */ /* 0x010fe40003f66270 */
[----:B------:R-:W-:-:S02]  /*1080*/  ISETP.GE.AND P4, PT, R13, RZ, PT ;  /* 0x000000ff0d00720c */ /* 0x000fc40003f86270 */
[----:B------:R-:W-:Y:S02]  /*1090*/  ISETP.GE.AND P5, PT, R14, RZ, PT ;  /* 0x000000ff0e00720c */ /* 0x000fe40003fa6270 */
[----:B------:R-:W-:Y:S02]  /*10a0*/  ISETP.GE.AND P6, PT, R15, RZ, PT ;  /* 0x000000ff0f00720c */ /* 0x000fe40003fc6270 */
[----:B------:R-:W-:Y:S02]  /*10b0*/  LOP3.LUT R7, RZ, R11, RZ, 0x33, !PT ;  /* 0x0000000bff077212 */ /* 0x000fe400078e33ff */
[----:B------:R-:W-:Y:S02]  /*10c0*/  @P2 LOP3.LUT R7, R11, 0x80000000, RZ, 0xfc, !PT ;  /* 0x800000000b072812 */ /* 0x000fe400078efcff */
[----:B------:R-:W-:Y:S02]  /*10d0*/  ISETP.GE.U32.AND P2, PT, R3, R21, PT ;  /* 0x000000150300720c */ /* 0x000fe40003f46070 */
[----:B------:R-:W-:-:S02]  /*10e0*/  LOP3.LUT R8, RZ, R12, RZ, 0x33, !PT ;  /* 0x0000000cff087212 */ /* 0x000fc400078e33ff */
[----:B------:R-:W-:Y:S02]  /*10f0*/  LOP3.LUT R9, RZ, R13, RZ, 0x33, !PT ;  /* 0x0000000dff097212 */ /* 0x000fe400078e33ff */
[----:B------:R-:W-:Y:S02]  /*1100*/  LOP3.LUT R10, RZ, R14, RZ, 0x33, !PT ;  /* 0x0000000eff0a7212 */ /* 0x000fe400078e33ff */
[----:B------:R-:W-:Y:S02]  /*1110*/  LOP3.LUT R11, RZ, R15, RZ, 0x33, !PT ;  /* 0x0000000fff0b7212 */ /* 0x000fe400078e33ff */
[----:B------:R-:W-:Y:S02]  /*1120*/  @P3 LOP3.LUT R8, R12, 0x80000000, RZ, 0xfc, !PT ;  /* 0x800000000c083812 */ /* 0x000fe400078efcff */
[----:B------:R-:W-:Y:S02]  /*1130*/  @P4 LOP3.LUT R9, R13, 0x80000000, RZ, 0xfc, !PT ;  /* 0x800000000d094812 */ /* 0x000fe400078efcff */
[----:B------:R-:W-:-:S02]  /*1140*/  @P5 LOP3.LUT R10, R14, 0x80000000, RZ, 0xfc, !PT ;  /* 0x800000000e0a5812 */ /* 0x000fc400078efcff */
[----:B------:R-:W-:Y:S01]  /*1150*/  @P6 LOP3.LUT R11, R15, 0x80000000, RZ, 0xfc, !PT ;  /* 0x800000000f0b6812 */ /* 0x000fe200078efcff */
[----:B------:R-:W-:Y:S04]  /*1160*/  STS.128 [R2+0x8000], R4 ;  /* 0x0080000402007388 */ /* 0x000fe80000000c00 */
[----:B------:R0:W-:Y:S02]  /*1170*/  STS.128 [R2+0xc000], R8 ;  /* 0x00c0000802007388 */ /* 0x0001e40000000c00 */
[----:B0-----:R-:W-:Y:S01]  /*1180*/  VIADD R2, R2, 0x10000 ;  /* 0x0001000002027836 */ /* 0x001fe20000000000 */
[----:B------:R-:W-:Y:S06]  /*1190*/  @!P2 BRA `(.L_x_992) ;  /* 0xfffffff800c4a947 */ /* 0x000fec000383ffff */
.L_x_991:
[----:B------:R-:W-:Y:S05]  /*11a0*/  BSYNC.RECONVERGENT B1 ;  /* 0x0000000000017941 */ /* 0x000fea0003800200 */
.L_x_990:
[C---:B------:R-:W-:Y:S01]  /*11b0*/  IMAD.IADD R4, R23.reuse, 0x1, -R3 ;  /* 0x0000000117047824 */ /* 0x040fe200078e0a03 */
[----:B------:R-:W-:Y:S01]  /*11c0*/  ISETP.GT.U32.AND P2, PT, R23, R3, PT ;  /* 0x000000031700720c */ /* 0x000fe20003f44070 */
[----:B------:R-:W-:Y:S03]  /*11d0*/  BSSY.RECONVERGENT B1, `(.L_x_993) ;  /* 0x000002b000017945 */ /* 0x000fe60003800200 */
[----:B------:R-:W-:-:S13]  /*11e0*/  ISETP.LE.U32.OR P2, PT, R4, 0x1000, !P2 ;  /* 0x000010000400780c */ /* 0x000fda0005743470 */
[----:B------:R-:W-:Y:S05]  /*11f0*/  @P2 BRA `(.L_x_994) ;  /* 0x0000000000a02947 */ /* 0x000fea0003800000 */
[C---:B------:R-:W-:Y:S01]  /*1200*/  IADD3 R4, P0, PT, R3.reuse, UR18, RZ ;  /* 0x0000001203047c10 */ /* 0x040fe2000ff1e0ff */
[----:B------:R-:W-:-:S03]  /*1210*/  VIADD R5, R3, 0x1000 ;  /* 0x0000100003057836 */ /* 0x000fc60000000000 */
[----:B------:R-:W-:Y:S01]  /*1220*/  LEA R8, P2, R4, UR16, 0x2 ;  /* 0x0000001004087c11 */ /* 0x000fe2000f8410ff */
[----:B------:R-:W-:Y:S01]  /*1230*/  IMAD.X R7, RZ, RZ, RZ, P0 ;  /* 0x000000ffff077224 */ /* 0x000fe200000e06ff */
[----:B------:R-:W-:-:S04]  /*1240*/  IADD3 R5, P0, PT, R5, UR18, RZ ;  /* 0x0000001205057c10 */ /* 0x000fc8000ff1e0ff */
[----:B------:R-:W-:Y:S01]  /*1250*/  LEA.HI.X R9, R4, UR17, R7, 0x2, P2 ;  /* 0x0000001104097c11 */ /* 0x000fe200090f1407 */
[----:B------:R-:W-:Y:S01]  /*1260*/  IMAD.X R6, RZ, RZ, RZ, P0 ;  /* 0x000000ffff067224 */ /* 0x000fe200000e06ff */
[----:B------:R-:W-:-:S04]  /*1270*/  LEA R4, P0, R5, UR16, 0x2 ;  /* 0x0000001005047c11 */ /* 0x000fc8000f8010ff */
[----:B------:R-:W2:Y:S01]  /*1280*/  LDG.E.128 R8, desc[UR20][R8.64] ;  /* 0x0000001408087981 */ /* 0x000ea2000c1e1d00 */
[----:B------:R-:W-:-:S06]  /*1290*/  LEA.HI.X R5, R5, UR17, R6, 0x2, P0 ;  /* 0x0000001105057c11 */ /* 0x000fcc00080f1406 */
[----:B------:R-:W3:Y:S01]  /*12a0*/  LDG.E.128 R4, desc[UR20][R4.64] ;  /* 0x0000001404047981 */ /* 0x000ee2000c1e1d00 */
[----:B------:R-:W-:Y:S01]  /*12b0*/  VIADD R3, R3, 0x2000 ;  /* 0x0000200003037836 */ /* 0x000fe20000000000 */
[----:B--2---:R-:W-:Y:S02]  /*12c0*/  ISETP.GE.AND P4, PT, R8, RZ, PT ;  /* 0x000000ff0800720c */ /* 0x004fe40003f86270 */
[----:B------:R-:W-:Y:S02]  /*12d0*/  ISETP.GE.AND P5, PT, R9, RZ, PT ;  /* 0x000000ff0900720c */ /* 0x000fe40003fa6270 */
[----:B------:R-:W-:Y:S02]  /*12e0*/  ISETP.GE.AND P0, PT, R10, RZ, PT ;  /* 0x000000ff0a00720c */ /* 0x000fe40003f06270 */
[----:B------:R-:W-:Y:S02]  /*12f0*/  ISETP.GE.AND P3, PT, R11, RZ, PT ;  /* 0x000000ff0b00720c */ /* 0x000fe40003f66270 */
[----:B------:R-:W-:-:S02]  /*1300*/  LOP3.LUT R12, RZ, R8, RZ, 0x33, !PT ;  /* 0x00000008ff0c7212 */ /* 0x000fc400078e33ff */
[----:B------:R-:W-:Y:S02]  /*1310*/  LOP3.LUT R13, RZ, R9, RZ, 0x33, !PT ;  /* 0x00000009ff0d7212 */ /* 0x000fe400078e33ff */
[----:B---3--:R-:W-:Y:S02]  /*1320*/  ISETP.GE.AND P2, PT, R4, RZ, PT ;  /* 0x000000ff0400720c */ /* 0x008fe40003f46270 */
[----:B------:R-:W-:Y:S02]  /*1330*/  @P4 LOP3.LUT R12, R8, 0x80000000, RZ, 0xfc, !PT ;  /* 0x80000000080c4812 */ /* 0x000fe400078efcff */
[----:B------:R-:W-:Y:S02]  /*1340*/  @P5 LOP3.LUT R13, R9, 0x80000000, RZ, 0xfc, !PT ;  /* 0x80000000090d5812 */ /* 0x000fe400078efcff */
[----:B------:R-:W-:Y:S02]  /*1350*/  ISETP.GE.AND P4, PT, R5, RZ, PT ;  /* 0x000000ff0500720c */ /* 0x000fe40003f86270 */
[----:B------:R-:W-:-:S02]  /*1360*/  ISETP.GE.AND P5, PT, R6, RZ, PT ;  /* 0x000000ff0600720c */ /* 0x000fc40003fa6270 */
[----:B------:R-:W-:Y:S02]  /*1370*/  ISETP.GE.AND P6, PT, R7, RZ, PT ;  /* 0x000000ff0700720c */ /* 0x000fe40003fc6270 */
[----:B------:R-:W-:Y:S02]  /*1380*/  LOP3.LUT R14, RZ, R10, RZ, 0x33, !PT ;  /* 0x0000000aff0e7212 */ /* 0x000fe400078e33ff */
[----:B------:R-:W-:Y:S02]  /*1390*/  LOP3.LUT R15, RZ, R11, RZ, 0x33, !PT ;  /* 0x0000000bff0f7212 */ /* 0x000fe400078e33ff */
[----:B------:R-:W-:Y:S02]  /*13a0*/  @P0 LOP3.LUT R14, R10, 0x80000000, RZ, 0xfc, !PT ;  /* 0x800000000a0e0812 */ /* 0x000fe400078efcff */
[----:B------:R-:W-:Y:S02]  /*13b0*/  @P3 LOP3.LUT R15, R11, 0x80000000, RZ, 0xfc, !PT ;  /* 0x800000000b0f3812 */ /* 0x000fe400078efcff */
[----:B------:R-:W-:-:S02]  /*13c0*/  LOP3.LUT R8, RZ, R4, RZ, 0x33, !PT ;  /* 0x00000004ff087212 */ /* 0x000fc400078e33ff */
[----:B------:R-:W-:Y:S01]  /*13d0*/  LOP3.LUT R9, RZ, R5, RZ, 0x33, !PT ;  /* 0x00000005ff097212 */ /* 0x000fe200078e33ff */
[----:B------:R-:W-:Y:S01]  /*13e0*/  STS.128 [R2], R12 ;  /* 0x0000000c02007388 */ /* 0x000fe20000000c00 */
[----:B------:R-:W-:Y:S02]  /*13f0*/  LOP3.LUT R10, RZ, R6, RZ, 0x33, !PT ;  /* 0x00000006ff0a7212 */ /* 0x000fe400078e33ff */
[----:B------:R-:W-:Y:S02]  /*1400*/  LOP3.LUT R11, RZ, R7, RZ, 0x33, !PT ;  /* 0x00000007ff0b7212 */ /* 0x000fe400078e33ff */
[----:B------:R-:W-:Y:S02]  /*1410*/  @P2 LOP3.LUT R8, R4, 0x80000000, RZ, 0xfc, !PT ;  /* 0x8000000004082812 */ /* 0x000fe400078efcff */
[----:B------:R-:W-:Y:S02]  /*1420*/  @P4 LOP3.LUT R9, R5, 0x80000000, RZ, 0xfc, !PT ;  /* 0x8000000005094812 */ /* 0x000fe400078efcff */
[----:B------:R-:W-:-:S02]  /*1430*/  @P5 LOP3.LUT R10, R6, 0x80000000, RZ, 0xfc, !PT ;  /* 0x80000000060a5812 */ /* 0x000fc400078efcff */
[----:B------:R-:W-:Y:S02]  /*1440*/  @P6 LOP3.LUT R11, R7, 0x80000000, RZ, 0xfc, !PT ;  /* 0x80000000070b6812 */ /* 0x000fe400078efcff */
[----:B------:R-:W-:-:S03]  /*1450*/  PLOP3.LUT P0, PT, PT, PT, PT, 0x8, 0x80 ;  /* 0x000000000080781c */ /* 0x000fc60003f0e170 */
[----:B------:R0:W-:Y:S02]  /*1460*/  STS.128 [R2+0x4000], R8 ;  /* 0x0040000802007388 */ /* 0x0001e40000000c00 */
[----:B0-----:R-:W-:-:S08]  /*1470*/  VIADD R2, R2, 0x8000 ;  /* 0x0000800002027836 */ /* 0x001fd00000000000 */
.L_x_994:
[----:B------:R-:W-:Y:S05]  /*1480*/  BSYNC.RECONVERGENT B1 ;  /* 0x0000000000017941 */ /* 0x000fea0003800200 */
.L_x_993:
[----:B------:R-:W-:-:S13]  /*1490*/  ISETP.LT.U32.OR P0, PT, R3, R23, P0 ;  /* 0x000000170300720c */ /* 0x000fda0000701470 */
[----:B------:R-:W-:Y:S05]  /*14a0*/  @!P0 BRA `(.L_x_987) ;  /* 0x0000000000488947 */ /* 0x000fea0003800000 */
[----:B------:R-:W-:-:S05]  /*14b0*/  IADD3 R3, P0, PT, R3, UR18, RZ ;  /* 0x0000001203037c10 */ /* 0x000fca000ff1e0ff */
[----:B------:R-:W-:Y:S01]  /*14c0*/  IMAD.X R6, RZ, RZ, RZ, P0 ;  /* 0x000000ffff067224 */ /* 0x000fe200000e06ff */
[----:B------:R-:W-:-:S04]  /*14d0*/  LEA R4, P0, R3, UR16, 0x2 ;  /* 0x0000001003047c11 */ /* 0x000fc8000f8010ff */
[----:B------:R-:W-:-:S06]  /*14e0*/  LEA.HI.X R5, R3, UR17, R6, 0x2, P0 ;  /* 0x0000001103057c11 */ /* 0x000fcc00080f1406 */
[----:B------:R-:W2:Y:S02]  /*14f0*/  LDG.E.128 R4, desc[UR20][R4.64] ;  /* 0x0000001404047981 */ /* 0x000ea4000c1e1d00 */
        /* <DEDUP_REMOVED lines=11> */
[----:B------:R-:W-:-:S05]  /*15b0*/  @P4 LOP3.LUT R11, R7, 0x80000000, RZ, 0xfc, !PT ;  /* 0x80000000070b4812 */ /* 0x000fca00078efcff */
[----:B------:R0:W-:Y:S02]  /*15c0*/  STS.128 [R2], R8 ;  /* 0x0000000802007388 */ /* 0x0001e40000000c00 */
.L_x_987:
[----:B------:R-:W-:Y:S05]  /*15d0*/  BSYNC.RECONVERGENT B0 ;  /* 0x0000000000007941 */ /* 0x000fea0003800200 */
.L_x_986:
[----:B0-----:R-:W-:Y:S01]  /*15e0*/  IMAD.IADD R11, R23, 0x1, R22 ;  /* 0x00000001170b7824 */ /* 0x001fe200078e0216 */
        /* <DEDUP_REMOVED lines=29> */
.L_x_999:
        /* <DEDUP_REMOVED lines=35> */
.L_x_998:
[----:B------:R-:W-:Y:S05]  /*19f0*/  BSYNC.RECONVERGENT B1 ;  /* 0x0000000000017941 */ /* 0x000fea0003800200 */
.L_x_997:
        /* <DEDUP_REMOVED lines=28> */
.L_x_1001:
[----:B------:R-:W-:Y:S05]  /*1bc0*/  BSYNC.RECONVERGENT B1 ;  /* 0x0000000000017941 */ /* 0x000fea0003800200 */
.L_x_1000:
        /* <DEDUP_REMOVED lines=15> */
.L_x_996:
[----:B------:R-:W-:Y:S05]  /*1cc0*/  BSYNC.RECONVERGENT B0 ;  /* 0x0000000000007941 */ /* 0x000fea0003800200 */
.L_x_995:
[----:B01----:R-:W3:Y:S01]  /*1cd0*/  LDL R6, [R1+0x68] ;  /* 0x0000680001067983 */ /* 0x003ee20000100800 */
[----:B------:R-:W-:Y:S01]  /*1ce0*/  BAR.SYNC.DEFER_BLOCKING 0x0 ;  /* 0x0000000000007b1d */ /* 0x000fe20000010000 */
[----:B------:R-:W-:Y:S01]  /*1cf0*/  ISETP.NE.AND P2, PT, R22, RZ, PT ;  /* 0x000000ff1600720c */ /* 0x000fe20003f45270 */
[----:B------:R-:W-:Y:S01]  /*1d00*/  IMAD.MOV.U32 R2, RZ, RZ, RZ ;  /* 0x000000ffff027224 */ /* 0x000fe200078e00ff */
[----:B------:R-:W-:-:S05]  /*1d10*/  LOP3.LUT R5, RZ, R22, RZ, 0x33, !PT ;  /* 0x00000016ff057212 */ /* 0x000fca00078e33ff */
[----:B------:R-:W3:Y:S01]  /*1d20*/  LDC R9, c[0x0][0x3ac] ;  /* 0x0000eb00ff097b82 */ /* 0x000ee20000000800 */
[----:B------:R-:W-:Y:S05]  /*1d30*/  BSSY.RECONVERGENT B0, `(.L_x_1002) ;  /* 0x0000011000007945 */ /* 0x000fea0003800200 */
[----:B--2---:R-:W0:Y:S01]  /*1d40*/  @!P2 S2R R4, SR_CgaCtaId ;  /* 0x000000000004a919 */ /* 0x004e220000008800 */
[----:B------:R-:W-:-:S04]  /*1d50*/  @!P2 MOV R3, 0x400 ;  /* 0x000004000003a802 */ /* 0x000fc80000000f00 */
[----:B0-----:R-:W-:Y:S01]  /*1d60*/  @!P2 LEA R4, R4, R3, 0x18 ;  /* 0x000000030404a211 */ /* 0x001fe200078ec0ff */
[----:B------:R-:W-:-:S05]  /*1d70*/  @!P2 IMAD.MOV.U32 R3, RZ, RZ, 0x800 ;  /* 0x00000800ff03a424 */ /* 0x000fca00078e00ff */
[----:B------:R0:W-:Y:S01]  /*1d80*/  @!P2 STS.64 [R4+0x800], R2 ;  /* 0x000800020400a388 */ /* 0x0001e20000000a00 */
[----:B------:R-:W-:Y:S01]  /*1d90*/  BAR.SYNC.DEFER_BLOCKING 0x0 ;  /* 0x0000000000007b1d */ /* 0x000fe20000010000 */
[----:B---3--:R-:W-:-:S05]  /*1da0*/  IMAD R9, R6, R9, R9 ;  /* 0x0000000906097224 */ /* 0x008fca00078e0209 */
[----:B0-----:R-:W-:Y:S05]  /*1db0*/  @P2 BRA `(.L_x_1003) ;  /* 0x0000000000202947 */ /* 0x001fea0003800000 */
[----:B------:R-:W-:Y:S06]  /*1dc0*/  MEMBAR.ALL.GPU ;  /* 0x0000000000007992 */ /* 0x000fec000000a000 */
[----:B------:R-:W-:-:S00]  /*1dd0*/  ERRBAR ;  /* 0x00000000000079ab */ /* 0x000fc00000000000 */
[----:B------:R-:W-:Y:S06]  /*1de0*/  CGAERRBAR ;  /* 0x00000000000075ab */ /* 0x000fec0000000000 */
[----:B012345:R-:W-:Y:S01]  /*1df0*/  CCTL.IVALL ;  /* 0x00000000ff00798f */ /* 0x03ffe20002000000 */
[----:B------:R-:W-:Y:S02]  /*1e00*/  IMAD.MOV.U32 R7, RZ, RZ, 0x1 ;  /* 0x00000001ff077424 */ /* 0x000fe400078e00ff */
[----:B------:R-:W-:Y:S02]  /*1e10*/  IMAD.U32 R2, RZ, RZ, UR8 ;  /* 0x00000008ff027e24 */ /* 0x000fe4000f8e00ff */
[----:B------:R-:W-:-:S05]  /*1e20*/  IMAD.U32 R3, RZ, RZ, UR9 ;  /* 0x00000009ff037e24 */ /* 0x000fca000f8e00ff */
[----:B------:R0:W-:Y:S02]  /*1e30*/  REDG.E.ADD.S32.STRONG.GPU desc[UR20][R2.64+0xc08], R7 ;  /* 0x000c08070200798e */ /* 0x0001e4000c12e314 */
.L_x_1003:
[----:B------:R-:W-:Y:S05]  /*1e40*/  BSYNC.RECONVERGENT B0 ;  /* 0x0000000000007941 */ /* 0x000fea0003800200 */
.L_x_1002:
[----:B------:R-:W-:Y:S05]  /*1e50*/  @P2 BRA `(.L_x_1004) ;  /* 0x00000000001c2947 */ /* 0x000fea0003800000 */
.L_x_1005:
[----:B0-----:R-:W-:Y:S02]  /*1e60*/  IMAD.U32 R2, RZ, RZ, UR8 ;  /* 0x00000008ff027e24 */ /* 0x001fe4000f8e00ff */
[----:B------:R-:W-:-:S05]  /*1e70*/  IMAD.U32 R3, RZ, RZ, UR9 ;  /* 0x00000009ff037e24 */ /* 0x000fca000f8e00ff */
[----:B------:R-:W2:Y:S04]  /*1e80*/  LDG.E.STRONG.GPU R2, desc[UR20][R2.64+0xc08] ;  /* 0x000c081402027981 */ /* 0x000ea8000c1ef900 */
[----:B--2---:R-:W-:Y:S01]  /*1e90*/  CCTL.IVALL ;  /* 0x00000000ff00798f */ /* 0x004fe20002000000 */
[----:B------:R-:W-:Y:S05]  /*1ea0*/  YIELD ;  /* 0x0000000000007946 */ /* 0x000fea0003800000 */
[----:B------:R-:W-:-:S13]  /*1eb0*/  ISETP.GE.AND P0, PT, R2, R9, PT ;  /* 0x000000090200720c */ /* 0x000fda0003f06270 */
[----:B------:R-:W-:Y:S05]  /*1ec0*/  @!P0 BRA `(.L_x_1005) ;  /* 0xfffffffc00e48947 */ /* 0x000fea000383ffff */
.L_x_1004:
        /* <DEDUP_REMOVED lines=12> */
[----:B0-----:R-:W-:Y:S02]  /*1f90*/  IMAD.U32 R2, RZ, RZ, UR8 ;  /* 0x00000008ff027e24 */ /* 0x001fe4000f8e00ff */
[----:B------:R-:W-:Y:S01]  /*1fa0*/  IMAD.U32 R3, RZ, RZ, UR9 ;  /* 0x00000009ff037e24 */ /* 0x000fe2000f8e00ff */
[----:B------:R-:W-:Y:S06]  /*1fb0*/  MEMBAR.ALL.GPU ;  /* 0x0000000000007992 */ /* 0x000fec000000a000 */
[----:B------:R-:W-:-:S00]  /*1fc0*/  ERRBAR ;  /* 0x00000000000079ab */ /* 0x000fc00000000000 */
[----:B------:R-:W-:Y:S06]  /*1fd0*/  CGAERRBAR ;  /* 0x00000000000075ab */ /* 0x000fec0000000000 */
[----:B------:R1:W-:Y:S02]  /*1fe0*/  STG.E.STRONG.GPU desc[UR20][R2.64+0xc0c], RZ ;  /* 0x000c0cff02007986 */ /* 0x0003e4000c10f914 */
.L_x_1007:
[----:B------:R-:W-:Y:S05]  /*1ff0*/  BSYNC.RECONVERGENT B0 ;  /* 0x0000000000007941 */ /* 0x000fea0003800200 */
.L_x_1006:
[----:B------:R2:W5:Y:S01]  /*2000*/  LDL R9, [R1+0x68] ;  /* 0x0000680001097983 */ /* 0x0005620000100800 */
[----:B------:R-:W-:Y:S01]  /*2010*/  LOP3.LUT R8, R5, 0x7, RZ, 0xc0, !PT ;  /* 0x0000000705087812 */ /* 0x000fe200078ec0ff */
[----:B------:R-:W-:-:S06]  /*2020*/  UMOV UR5, URZ ;  /* 0x000000ff00057c82 */ /* 0x000fcc0008000000 */
.L_x_1069:
[----:B---3--:R-:W3:Y:S01]  /*2030*/  S2UR UR16, SR_CgaCtaId ;  /* 0x00000000001079c3 */ /* 0x008ee20000008800 */
[----:B------:R-:W-:Y:S01]  /*2040*/  UMOV UR6, 0x400 ;  /* 0x0000040000067882 */ /* 0x000fe20000000000 */
[C---:B------:R-:W-:Y:S01]  /*2050*/  ISETP.GT.U32.AND P0, PT, R22.reuse, 0xff, PT ;  /* 0x000000ff1600780c */ /* 0x040fe20003f04070 */
[----:B------:R-:W-:Y:S01]  /*2060*/  ULEA UR19, UR4, UR5, 0x2 ;  /* 0x0000000504137291 */ /* 0x000fe2000f8e10ff */
[----:B------:R-:W-:Y:S01]  /*2070*/  ISETP.GE.U32.AND P3, PT, R22, R20, PT ;  /* 0x000000141600720c */ /* 0x000fe20003f66070 */
[----:B------:R-:W-:Y:S01]  /*2080*/  BSSY.RECONVERGENT B0, `(.L_x_1008) ;  /* 0x0000104000007945 */ /* 0x000fe20003800200 */
[----:B---3--:R-:W-:Y:S02]  /*2090*/  ULEA UR6, UR16, UR6, 0x18 ;  /* 0x0000000610067291 */ /* 0x008fe4000f8ec0ff */
[----:B------:R-:W-:-:S04]  /*20a0*/  UIMAD.WIDE.U32 UR16, UR19, -0x55555555, URZ ;  /* 0xaaaaaaab131078a5 */ /* 0x000fc8000f8e00ff */
[----:B------:R-:W-:Y:S01]  /*20b0*/  IMAD.U32 R11, RZ, RZ, UR6 ;  /* 0x00000006ff0b7e24 */ /* 0x000fe2000f8e00ff */
[----:B------:R-:W-:Y:S01]  /*20c0*/  USHF.R.U32.HI UR17, URZ, 0x1, UR17 ;  /* 0x00000001ff117899 */ /* 0x000fe20008011611 */
[----:B------:R-:W-:-:S03]  /*20d0*/  UMOV UR6, 0xfffffff8 ;  /* 0xfffffff800067882 */ /* 0x000fc60000000000 */
[----:B01----:R0:W1:Y:S01]  /*20e0*/  LDS.64 R2, [R11+0x800] ;  /* 0x000800000b027984 */ /* 0x0030620000000a00 */
[----:B------:R-:W-:Y:S02]  /*20f0*/  UIMAD UR6, UR5, UR6, 0x18 ;  /* 0x00000018050674a4 */ /* 0x000fe4000f8e0206 */
[----:B------:R-:W-:Y:S01]  /*2100*/  UIMAD UR17, UR17, -0x3, UR19 ;  /* 0xfffffffd111178a4 */ /* 0x000fe2000f8e0213 */
[----:B------:R0:W-:Y:S01]  /*2110*/  @!P0 STS [R0], RZ ;  /* 0x000000ff00008388 */ /* 0x0001e20000000800 */
[----:B------:R-:W-:Y:S06]  /*2120*/  BAR.SYNC.DEFER_BLOCKING 0x0 ;  /* 0x0000000000007b1d */ /* 0x000fec0000010000 */
[----:B----4-:R-:W-:Y:S05]  /*2130*/  @P3 BRA `(.L_x_1009) ;  /* 0x0000000c00e03947 */ /* 0x010fea0003800000 */
        /* <DEDUP_REMOVED lines=15> */
.L_x_1028:
[----:B---3--:R-:W-:Y:S01]  /*2230*/  IMAD R10, R4, 0x4, R11 ;  /* 0x00000004040a7824 */ /* 0x008fe200078e020b */
[----:B------:R-:W-:Y:S04]  /*2240*/  BSSY.RECONVERGENT B2, `(.L_x_1012) ;  /* 0x000000e000027945 */ /* 0x000fe80003800200 */
[----:B-1----:R-:W3:Y:S02]  /*2250*/  LDS R12, [R10+0x820] ;  /* 0x000820000a0c7984 */ /* 0x002ee40000000800 */
[----:B---3--:R-:W-:-:S04]  /*2260*/  LOP3.LUT R13, R12, R5, RZ, 0xc0, !PT ;  /* 0x000000050c0d7212 */ /* 0x008fc800078ec0ff */
        /* <DEDUP_REMOVED lines=11> */
.L_x_1013:
[----:B------:R-:W-:Y:S05]  /*2320*/  BSYNC.RECONVERGENT B2 ;  /* 0x0000000000027941 */ /* 0x000fea0003800200 */
.L_x_1012:
        /* <DEDUP_REMOVED lines=14> */
.L_x_1015:
[----:B------:R-:W-:Y:S05]  /*2410*/  BSYNC.RECONVERGENT B2 ;  /* 0x0000000000027941 */ /* 0x000fea0003800200 */
.L_x_1014:
        /* <DEDUP_REMOVED lines=14> */
.L_x_1017:
[----:B------:R-:W-:Y:S05]  /*2500*/  BSYNC.RECONVERGENT B2 ;  /* 0x0000000000027941 */ /* 0x000fea0003800200 */
.L_x_1016:
        /* <DEDUP_REMOVED lines=14> */
.L_x_1019:
[----:B------:R-:W-:Y:S05]  /*25f0*/  BSYNC.RECONVERGENT B2 ;  /* 0x0000000000027941 */ /* 0x000fea0003800200 */
.L_x_1018:
        /* <DEDUP_REMOVED lines=14> */
.L_x_1021:
[----:B------:R-:W-:Y:S05]  /*26e0*/  BSYNC.RECONVERGENT B2 ;  /* 0x0000000000027941 */ /* 0x000fea0003800200 */
.L_x_1020:
        /* <DEDUP_REMOVED lines=14> */
.L_x_1023:
[----:B------:R-:W-:Y:S05]  /*27d0*/  BSYNC.RECONVERGENT B2 ;  /* 0x0000000000027941 */ /* 0x000fea0003800200 */
.L_x_1022:
        /* <DEDUP_REMOVED lines=14> */
.L_x_1025:
[----:B------:R-:W-:Y:S05]  /*28c0*/  BSYNC.RECONVERGENT B2 ;  /* 0x0000000000027941 */ /* 0x000fea0003800200 */
.L_x_1024:
[----:B------:R-:W3:Y:S01]  /*28d0*/  LDS R10, [R10+0x7820] ;  /* 0x007820000a0a7984 */ /* 0x000ee20000000800 */
[----:B------:R-:W-:Y:S01]  /*28e0*/  BSSY.RECONVERGENT B2, `(.L_x_1026) ;  /* 0x000000d000027945 */ /* 0x000fe20003800200 */
[----:B---3--:R-:W-:-:S04]  /*28f0*/  LOP3.LUT R13, R10, R5, RZ, 0xc0, !PT ;  /* 0x000000050a0d7212 */ /* 0x008fc800078ec0ff */
[----:B------:R-:W-:-:S13]  /*2900*/  ISETP.NE.AND P4, PT, R13, R2, PT ;  /* 0x000000020d00720c */ /* 0x000fda0003f85270 */
[----:B------:R-:W-:Y:S05]  /*2910*/  @P4 BRA `(.L_x_1027) ;  /* 0x0000000000244947 */ /* 0x000fea0003800000 */
[----:B------:R-:W3:Y:S01]  /*2920*/  S2UR UR18, SR_CgaCtaId ;  /* 0x00000000001279c3 */ /* 0x000ee20000008800 */
[----:B------:R-:W-:Y:S01]  /*2930*/  SHF.R.U32.HI R10, RZ, UR6, R10 ;  /* 0x00000006ff0a7c19 */ /* 0x000fe2000801160a */
[----:B------:R-:W-:-:S04]  /*2940*/  UMOV UR16, 0x400 ;  /* 0x0000040000107882 */ /* 0x000fc80000000000 */
[----:B------:R-:W-:-:S05]  /*2950*/  IMAD.SHL.U32 R10, R10, 0x4, RZ ;  /* 0x000000040a0a7824 */ /* 0x000fca00078e00ff */
[----:B------:R-:W-:Y:S01]  /*2960*/  LOP3.LUT R10, R10, 0x3fc, RZ, 0xc0, !PT ;  /* 0x000003fc0a0a7812 */ /* 0x000fe200078ec0ff */
[----:B---3--:R-:W-:-:S06]  /*2970*/  ULEA UR16, UR18, UR16, 0x18 ;  /* 0x0000001012107291 */ /* 0x008fcc000f8ec0ff */
[----:B0-----:R-:W-:-:S04]  /*2980*/  IMAD.U32 R11, RZ, RZ, UR16 ;  /* 0x00000010ff0b7e24 */ /* 0x001fc8000f8e00ff */
[----:B------:R-:W-:-:S05]  /*2990*/  IMAD.IADD R10, R11, 0x1, R10 ;  /* 0x000000010b0a7824 */ /* 0x000fca00078e020a */
[----:B------:R3:W-:Y:S02]  /*29a0*/  ATOMS.POPC.INC.32 RZ, [R10+URZ] ;  /* 0x000000000aff7f8c */ /* 0x0007e4000d8000ff */
.L_x_1027:
[----:B------:R-:W-:Y:S05]  /*29b0*/  BSYNC.RECONVERGENT B2 ;  /* 0x0000000000027941 */ /* 0x000fea0003800200 */
.L_x_1026:
[----:B------:R-:W-:Y:S02]  /*29c0*/  VIADD R6, R6, 0x8 ;  /* 0x0000000806067836 */ /* 0x000fe40000000000 */
[----:B------:R-:W-:-:S03]  /*29d0*/  VIADD R4, R4, 0x2000 ;  /* 0x0000200004047836 */ /* 0x000fc60000000000 */
[----:B------:R-:W-:-:S13]  /*29e0*/  ISETP.NE.AND P4, PT, R6, R7, PT ;  /* 0x000000070600720c */ /* 0x000fda0003f85270 */
[----:B------:R-:W-:Y:S05]  /*29f0*/  @P4 BRA `(.L_x_1028) ;  /* 0xfffffff8000c4947 */ /* 0x000fea000383ffff */
.L_x_1011:
[----:B------:R-:W-:Y:S05]  /*2a00*/  BSYNC.RECONVERGENT B1 ;  /* 0x0000000000017941 */ /* 0x000fea0003800200 */
.L_x_1010:
[----:B------:R-:W-:-:S13]  /*2a10*/  ISETP.NE.AND P4, PT, R8, RZ, PT ;  /* 0x000000ff0800720c */ /* 0x000fda0003f85270 */
[----:B------:R-:W-:Y:S05]  /*2a20*/  @!P4 BRA `(.L_x_1009) ;  /* 0x0000000400a4c947 */ /* 0x000fea0003800000 */
[----:B------:R-:W-:Y:S01]  /*2a30*/  VIADD R6, R8, 0xffffffff ;  /* 0xffffffff08067836 */ /* 0x000fe20000000000 */
[----:B------:R-:W-:Y:S04]  /*2a40*/  BSSY.RECONVERGENT B1, `(.L_x_1029) ;  /* 0x0000034000017945 */ /* 0x000fe80003800200 */
[----:B------:R-:W-:-:S13]  /*2a50*/  ISETP.GE.U32.AND P4, PT, R6, 0x3, PT ;  /* 0x000000030600780c */ /* 0x000fda0003f86070 */
[----:B------:R-:W-:Y:S05]  /*2a60*/  @!P4 BRA `(.L_x_1030) ;  /* 0x0000000000c4c947 */ /* 0x000fea0003800000 */
[----:B------:R-:W4:Y:S01]  /*2a70*/  S2R R6, SR_CgaCtaId ;  /* 0x0000000000067919 */ /* 0x000f220000008800 */
[----:B------:R-:W-:Y:S01]  /*2a80*/  MOV R7, 0x400 ;  /* 0x0000040000077802 */ /* 0x000fe20000000f00 */
[----:B------:R-:W-:Y:S03]  /*2a90*/  BSSY.RECONVERGENT B2, `(.L_x_1031) ;  /* 0x000000c000027945 */ /* 0x000fe60003800200 */
[----:B----4-:R-:W-:-:S05]  /*2aa0*/  LEA R7, R6, R7, 0x18 ;  /* 0x0000000706077211 */ /* 0x010fca00078ec0ff */
[----:B------:R-:W-:-:S05]  /*2ab0*/  IMAD R6, R4, 0x4, R7 ;  /* 0x0000000404067824 */ /* 0x000fca00078e0207 */
[----:B---3--:R-:W0:Y:S02]  /*2ac0*/  LDS R10, [R6+0x820] ;  /* 0x00082000060a7984 */ /* 0x008e240000000800 */
        /* <DEDUP_REMOVED lines=8> */
.L_x_1032:
[----:B------:R-:W-:Y:S05]  /*2b50*/  BSYNC.RECONVERGENT B2 ;  /* 0x0000000000027941 */ /* 0x000fea0003800200 */
.L_x_1031:
        /* <DEDUP_REMOVED lines=10> */
.L_x_1034:
[----:B------:R-:W-:Y:S05]  /*2c00*/  BSYNC.RECONVERGENT B2 ;  /* 0x0000000000027941 */ /* 0x000fea0003800200 */
.L_x_1033:
        /* <DEDUP_REMOVED lines=10> */
.L_x_1036:
[----:B------:R-:W-:Y:S05]  /*2cb0*/  BSYNC.RECONVERGENT B2 ;  /* 0x0000000000027941 */ /* 0x000fea0003800200 */
.L_x_1035:
[----:B------:R-:W1:Y:S01]  /*2cc0*/  LDS R6, [R6+0x3820] ;  /* 0x0038200006067984 */ /* 0x000e620000000800 */
        /* <DEDUP_REMOVED lines=9> */
.L_x_1038:
[----:B------:R-:W-:Y:S05]  /*2d60*/  BSYNC.RECONVERGENT B2 ;  /* 0x0000000000027941 */ /* 0x000fea0003800200 */
.L_x_1037:
[----:B------:R-:W-:-:S07]  /*2d70*/  VIADD R4, R4, 0x1000 ;  /* 0x0000100004047836 */ /* 0x000fce0000000000 */
.L_x_1030:
[----:B------:R-:W-:Y:S05]  /*2d80*/  BSYNC.RECONVERGENT B1 ;  /* 0x0000000000017941 */ /* 0x000fea0003800200 */
.L_x_1029:
[----:B------:R-:W-:-:S05]  /*2d90*/  LOP3.LUT R7, RZ, R22, RZ, 0x33, !PT ;  /* 0x00000016ff077212 */ /* 0x000fca00078e33ff */
[----:B-1----:R-:W-:-:S05]  /*2da0*/  IMAD.IADD R6, R20, 0x1, R7 ;  /* 0x0000000114067824 */ /* 0x002fca00078e0207 */
[----:B------:R-:W-:-:S04]  /*2db0*/  LEA.HI R7, R6, 0x1, RZ, 0x16 ;  /* 0x0000000106077811 */ /* 0x000fc800078fb0ff */
[----:B------:R-:W-:-:S13]  /*2dc0*/  LOP3.LUT P4, RZ, R7, 0x3, RZ, 0xc0, !PT ;  /* 0x0000000307ff7812 */ /* 0x000fda000788c0ff */
[----:B------:R-:W-:Y:S05]  /*2dd0*/  @!P4 BRA `(.L_x_1009) ;  /* 0x0000000000b8c947 */ /* 0x000fea0003800000 */
[----:B------:R-:W-:Y:S01]  /*2de0*/  LOP3.LUT P4, RZ, R6, 0xc00, RZ, 0xc0, !PT ;  /* 0x00000c0006ff7812 */ /* 0x000fe2000788c0ff */
[----:B------:R-:W-:-:S12]  /*2df0*/  BSSY.RECONVERGENT B1, `(.L_x_1039) ;  /* 0x000001d000017945 */ /* 0x000fd80003800200 */
[----:B------:R-:W-:Y:S05]  /*2e00*/  @!P4 BRA `(.L_x_1040) ;  /* 0x00000000006cc947 */ /* 0x000fea0003800000 */
[----:B0--3--:R-:W0:Y:S01]  /*2e10*/  S2R R10, SR_CgaCtaId ;  /* 0x00000000000a7919 */ /* 0x009e220000008800 */
[----:B------:R-:W-:Y:S01]  /*2e20*/  MOV R7, 0x400 ;  /* 0x0000040000077802 */ /* 0x000fe20000000f00 */
[----:B------:R-:W-:Y:S03]  /*2e30*/  BSSY.RECONVERGENT B2, `(.L_x_1041) ;  /* 0x000000c000027945 */ /* 0x000fe60003800200 */
[----:B0-----:R-:W-:-:S05]  /*2e40*/  LEA R7, R10, R7, 0x18 ;  /* 0x000000070a077211 */ /* 0x001fca00078ec0ff */
[----:B------:R-:W-:-:S05]  /*2e50*/  IMAD R12, R4, 0x4, R7 ;  /* 0x00000004040c7824 */ /* 0x000fca00078e0207 */
        /* <DEDUP_REMOVED lines=9> */
.L_x_1042:
[----:B------:R-:W-:Y:S05]  /*2ef0*/  BSYNC.RECONVERGENT B2 ;  /* 0x0000000000027941 */ /* 0x000fea0003800200 */
.L_x_1041:
        /* <DEDUP_REMOVED lines=10> */
.L_x_1044:
[----:B------:R-:W-:Y:S05]  /*2fa0*/  BSYNC.RECONVERGENT B2 ;  /* 0x0000000000027941 */ /* 0x000fea0003800200 */
.L_x_1043:
[----:B------:R-:W-:-:S07]  /*2fb0*/  VIADD R4, R4, 0x800 ;  /* 0x0000080004047836 */ /* 0x000fce0000000000 */
.L_x_1040:
[----:B------:R-:W-:Y:S05]  /*2fc0*/  BSYNC.RECONVERGENT B1 ;  /* 0x0000000000017941 */ /* 0x000fea0003800200 */
.L_x_1039:
[----:B------:R-:W-:-:S13]  /*2fd0*/  LOP3.LUT P4, RZ, R6, 0x400, RZ, 0xc0, !PT ;  /* 0x0000040006ff7812 */ /* 0x000fda000788c0ff */
[----:B------:R-:W-:Y:S05]  /*2fe0*/  @P4 BRA `(.L_x_1009) ;  /* 0x0000000000344947 */ /* 0x000fea0003800000 */
[----:B------:R-:W1:Y:S01]  /*2ff0*/  S2R R7, SR_CgaCtaId ;  /* 0x0000000000077919 */ /* 0x000e620000008800 */
[----:B------:R-:W-:-:S04]  /*3000*/  MOV R6, 0x400 ;  /* 0x0000040000067802 */ /* 0x000fc80000000f00 */
[----:B-1----:R-:W-:-:S05]  /*3010*/  LEA R7, R7, R6, 0x18 ;  /* 0x0000000607077211 */ /* 0x002fca00078ec0ff */
[----:B------:R-:W-:-:S06]  /*3020*/  IMAD R4, R4, 0x4, R7 ;  /* 0x0000000404047824 */ /* 0x000fcc00078e0207 */
[----:B------:R-:W1:Y:S02]  /*3030*/  LDS R4, [R4+0x820] ;  /* 0x0008200004047984 */ /* 0x000e640000000800 */
        /* <DEDUP_REMOVED lines=8> */
.L_x_1009:
[----:B------:R-:W-:Y:S05]  /*30c0*/  BSYNC.RECONVERGENT B0 ;  /* 0x0000000000007941 */ /* 0x000fea0003800200 */
.L_x_1008:
[----:B0--3--:R-:W-:Y:S01]  /*30d0*/  IMAD.U32 R10, RZ, RZ, UR19 ;  /* 0x00000013ff0a7e24 */ /* 0x009fe2000f8e00ff */
[----:B------:R-:W-:Y:S01]  /*30e0*/  UIMAD.WIDE.U32 UR16, UR17, 0x400, UR8 ;  /* 0x00000400111078a5 */ /* 0x000fe2000f8e0008 */
[----:B------:R-:W-:Y:S01]  /*30f0*/  IMAD.MOV.U32 R7, RZ, RZ, 0x4 ;  /* 0x00000004ff077424 */ /* 0x000fe200078e00ff */
[----:B------:R-:W-:Y:S01]  /*3100*/  BAR.SYNC.DEFER_BLOCKING 0x0 ;  /* 0x0000000000007b1d */ /* 0x000fe20000010000 */
[----:B------:R-:W-:Y:S02]  /*3110*/  @P1 VIADD R10, R10, 0x1 ;  /* 0x000000010a0a1836 */ /* 0x000fe40000000000 */
[----:B------:R-:W-:-:S03]  /*3120*/  @P1 IMAD.WIDE.U32 R6, R22, R7, UR8 ;  /* 0x0000000816061e25 */ /* 0x000fc6000f8e0007 */
[----:B------:R-:W-:Y:S01]  /*3130*/  BSSY.RECONVERGENT B0, `(.L_x_1045) ;  /* 0x000000d000007945 */ /* 0x000fe20003800200 */
[----:B----4-:R-:W-:-:S04]  /*3140*/  @P1 IMAD.HI.U32 R4, R10, -0x55555555, RZ ;  /* 0xaaaaaaab0a041827 */ /* 0x010fc800078e00ff */
[----:B------:R-:W-:Y:S01]  /*3150*/  IMAD.U32 R5, RZ, RZ, UR17 ;  /* 0x00000011ff057e24 */ /* 0x000fe2000f8e00ff */
[----:B------:R-:W-:Y:S01]  /*3160*/  @P1 SHF.R.U32.HI R11, RZ, 0x1, R4 ;  /* 0x00000001ff0b1819 */ /* 0x000fe20000011604 */
        /* <DEDUP_REMOVED lines=9> */
.L_x_1046:
[----:B------:R-:W-:Y:S05]  /*3200*/  BSYNC.RECONVERGENT B0 ;  /* 0x0000000000007941 */ /* 0x000fea0003800200 */
.L_x_1045:
[----:B------:R3:W-:Y:S01]  /*3210*/  @P1 STG.E desc[UR20][R6.64], RZ ;  /* 0x000000ff06001986 */ /* 0x0007e2000c101914 */
[----:B------:R-:W-:Y:S05]  /*3220*/  @P2 BRA `(.L_x_1047) ;  /* 0x0000000000482947 */ /* 0x000fea0003800000 */
[----:B------:R-:W-:Y:S02]  /*3230*/  IMAD.MOV.U32 R13, RZ, RZ, 0x1 ;  /* 0x00000001ff0d7424 */ /* 0x000fe400078e00ff */
[----:B---3--:R-:W-:Y:S02]  /*3240*/  IMAD.U32 R6, RZ, RZ, UR8 ;  /* 0x00000008ff067e24 */ /* 0x008fe4000f8e00ff */
[----:B------:R-:W-:Y:S01]  /*3250*/  IMAD.U32 R7, RZ, RZ, UR9 ;  /* 0x00000009ff077e24 */ /* 0x000fe2000f8e00ff */
[----:B------:R-:W-:Y:S06]  /*3260*/  MEMBAR.ALL.GPU ;  /* 0x0000000000007992 */ /* 0x000fec000000a000 */
[----:B------:R-:W-:-:S00]  /*3270*/  ERRBAR ;  /* 0x00000000000079ab */ /* 0x000fc00000000000 */
[----:B------:R-:W-:Y:S06]  /*3280*/  CGAERRBAR ;  /* 0x00000000000075ab */ /* 0x000fec0000000000 */
[----:B012345:R-:W-:Y:S04]  /*3290*/  CCTL.IVALL ;  /* 0x00000000ff00798f */ /* 0x03ffe80002000000 */
[----:B------:R3:W-:Y:S01]  /*32a0*/  REDG.E.ADD.S32.STRONG.GPU desc[UR20][R6.64+0xc08], R13 ;  /* 0x000c080d0600798e */ /* 0x0007e2000c12e314 */
[----:B------:R-:W0:Y:S01]  /*32b0*/  LDCU UR16, c[0x0][0x3ac] ;  /* 0x00007580ff1077ac */ /* 0x000e220008000800 */
[----:B------:R-:W-:-:S04]  /*32c0*/  VIADD R10, R9, 0x2 ;  /* 0x00000002090a7836 */ /* 0x000fc80000000000 */
[----:B0--3--:R-:W-:-:S07]  /*32d0*/  IMAD R11, R10, UR16, RZ ;  /* 0x000000100a0b7c24 */ /* 0x009fce000f8e02ff */
.L_x_1048:
[----:B------:R-:W-:Y:S02]  /*32e0*/  IMAD.U32 R6, RZ, RZ, UR8 ;  /* 0x00000008ff067e24 */ /* 0x000fe4000f8e00ff */
[----:B------:R-:W-:-:S05]  /*32f0*/  IMAD.U32 R7, RZ, RZ, UR9 ;  /* 0x00000009ff077e24 */ /* 0x000fca000f8e00ff */
[----:B------:R-:W3:Y:S04]  /*3300*/  LDG.E.STRONG.GPU R6, desc[UR20][R6.64+0xc08] ;  /* 0x000c081406067981 */ /* 0x000ee8000c1ef900 */
[----:B---3--:R-:W-:Y:S01]  /*3310*/  CCTL.IVALL ;  /* 0x00000000ff00798f */ /* 0x008fe20002000000 */
[----:B------:R-:W-:Y:S05]  /*3320*/  YIELD ;  /* 0x0000000000007946 */ /* 0x000fea0003800000 */
[----:B------:R-:W-:-:S13]  /*3330*/  ISETP.GE.AND P4, PT, R6, R11, PT ;  /* 0x0000000b0600720c */ /* 0x000fda0003f86270 */
[----:B------:R-:W-:Y:S05]  /*3340*/  @!P4 BRA `(.L_x_1048) ;  /* 0xfffffffc00e4c947 */ /* 0x000fea000383ffff */
.L_x_1047:
[----:B0-----:R-:W0:Y:S01]  /*3350*/  @!P2 S2R R11, SR_CgaCtaId ;  /* 0x00000000000ba919 */ /* 0x001e220000008800 */
[----:B------:R-:W-:Y:S05]  /*3360*/  WARPSYNC.ALL ;  /* 0x0000000000007948 */ /* 0x000fea0003800000 */
[----:B------:R-:W-:Y:S01]  /*3370*/  BAR.SYNC.DEFER_BLOCKING 0x0 ;  /* 0x0000000000007b1d */ /* 0x000fe20000010000 */
[----:B---3--:R-:W-:Y:S01]  /*3380*/  @!P2 MOV R6, 0x400 ;  /* 0x000004000006a802 */ /* 0x008fe20000000f00 */
[----:B------:R-:W-:-:S04]  /*3390*/  IMAD.MOV.U32 R7, RZ, RZ, RZ ;  /* 0x000000ffff077224 */ /* 0x000fc800078e00ff */
[----:B------:R-:W-:Y:S02]  /*33a0*/  BSSY.RECONVERGENT B0, `(.L_x_1049) ;  /* 0x0000006000007945 */ /* 0x000fe40003800200 */
[----:B------:R-:W-:Y:S01]  /*33b0*/  BAR.SYNC.DEFER_BLOCKING 0x0 ;  /* 0x0000000000007b1d */ /* 0x000fe20000010000 */
[----:B0-----:R-:W-:-:S05]  /*33c0*/  @!P2 LEA R6, R11, R6, 0x18 ;  /* 0x000000060b06a211 */ /* 0x001fca00078ec0ff */
[----:B------:R-:W-:Y:S05]  /*33d0*/  @P0 BRA `(.L_x_1050) ;  /* 0x0000000000080947 */ /* 0x000fea0003800000 */
[----:B------:R-:W3:Y:S04]  /*33e0*/  LDG.E R5, desc[UR20][R4.64] ;  /* 0x0000001404057981 */ /* 0x000ee8000c1e1900 */
[----:B---3--:R0:W-:Y:S02]  /*33f0*/  STS [R0+0x400], R5 ;  /* 0x0004000500007388 */ /* 0x0081e40000000800 */
.L_x_1050:
[----:B------:R-:W-:Y:S05]  /*3400*/  BSYNC.RECONVERGENT B0 ;  /* 0x0000000000007941 */ /* 0x000fea0003800200 */
.L_x_1049:
        /* <DEDUP_REMOVED lines=8> */
.L_x_1052:
[----:B------:R-:W-:Y:S05]  /*3490*/  BSYNC.RECONVERGENT B0 ;  /* 0x0000000000007941 */ /* 0x000fea0003800200 */
.L_x_1051:
        /* <DEDUP_REMOVED lines=8> */
[----:B------:R-:W3:Y:S02]  /*3520*/  @!P4 LDS R4, [R0+0x408] ;  /* 0x000408000004c984 */ /* 0x000ee40000000800 */
[----:B---3--:R-:W-:-:S07]  /*3530*/  @!P4 IMAD.IADD R5, R5, 0x1, R4 ;  /* 0x000000010505c824 */ /* 0x008fce00078e0204 */
.L_x_1054:
[----:B------:R-:W-:Y:S05]  /*3540*/  BSYNC.RECONVERGENT B0 ;  /* 0x0000000000007941 */ /* 0x000fea0003800200 */
.L_x_1053:
        /* <DEDUP_REMOVED lines=10> */
.L_x_1056:
[----:B------:R-:W-:Y:S05]  /*35f0*/  BSYNC.RECONVERGENT B0 ;  /* 0x0000000000007941 */ /* 0x000fea0003800200 */
.L_x_1055:
        /* <DEDUP_REMOVED lines=10> */
.L_x_1058:
[----:B------:R-:W-:Y:S05]  /*36a0*/  BSYNC.RECONVERGENT B0 ;  /* 0x0000000000007941 */ /* 0x000fea0003800200 */
.L_x_1057:
        /* <DEDUP_REMOVED lines=10> */
.L_x_1060:
[----:B------:R-:W-:Y:S05]  /*3750*/  BSYNC.RECONVERGENT B0 ;  /* 0x0000000000007941 */ /* 0x000fea0003800200 */
.L_x_1059:
        /* <DEDUP_REMOVED lines=10> */
.L_x_1062:
[----:B------:R-:W-:Y:S05]  /*3800*/  BSYNC.RECONVERGENT B0 ;  /* 0x0000000000007941 */ /* 0x000fea0003800200 */
.L_x_1061:
        /* <DEDUP_REMOVED lines=8> */
[----:B------:R-:W4:Y:S02]  /*3890*/  @!P4 LDS R4, [R0+0x500] ;  /* 0x000500000004c984 */ /* 0x000f240000000800 */
[----:B----4-:R-:W-:-:S07]  /*38a0*/  @!P4 IMAD.IADD R7, R7, 0x1, R4 ;  /* 0x000000010707c824 */ /* 0x010fce00078e0204 */
.L_x_1064:
[----:B------:R-:W-:Y:S05]  /*38b0*/  BSYNC.RECONVERGENT B0 ;  /* 0x0000000000007941 */ /* 0x000fea0003800200 */
.L_x_1063:
[----:B------:R-:W-:Y:S01]  /*38c0*/  BAR.SYNC.DEFER_BLOCKING 0x0 ;  /* 0x0000000000007b1d */ /* 0x000fe20000010000 */
[----:B------:R-:W-:Y:S02]  /*38d0*/  IMAD.MOV.U32 R4, RZ, RZ, RZ ;  /* 0x000000ffff047224 */ /* 0x000fe400078e00ff */
[----:B01----:R-:W-:-:S03]  /*38e0*/  IMAD.MOV.U32 R5, RZ, RZ, R3 ;  /* 0x000000ffff057224 */ /* 0x003fc600078e0003 */
        /* <DEDUP_REMOVED lines=8> */
.L_x_1066:
[----:B------:R-:W-:Y:S05]  /*3970*/  BSYNC.RECONVERGENT B0 ;  /* 0x0000000000007941 */ /* 0x000fea0003800200 */
.L_x_1065:
        /* <DEDUP_REMOVED lines=8> */
[----:B-1----:R-:W-:Y:S01]  /*3a00*/  IMAD.MOV.U32 R6, RZ, RZ, RZ ;  /* 0x000000ffff067224 */ /* 0x002fe200078e00ff */
[----:B------:R-:W-:Y:S11]  /*3a10*/  LDS R4, [R0+0x400] ;  /* 0x0004000000047984 */ /* 0x000ff60000000800 */
[----:B------:R-:W1:Y:S02]  /*3a20*/  @P0 LDS R6, [R0+0x404] ;  /* 0x0004040000060984 */ /* 0x000e640000000800 */
[----:B-1----:R-:W-:-:S04]  /*3a30*/  ISETP.GT.U32.AND P0, PT, R3, R6, PT ;  /* 0x000000060300720c */ /* 0x002fc80003f04070 */
[----:B------:R-:W-:-:S13]  /*3a40*/  ISETP.LT.U32.OR P0, PT, R4, R3, !P0 ;  /* 0x000000030400720c */ /* 0x000fda0004701470 */
[----:B------:R-:W1:Y:S01]  /*3a50*/  @!P0 S2R R5, SR_CgaCtaId ;  /* 0x0000000000058919 */ /* 0x000e620000008800 */
[----:B------:R-:W-:Y:S01]  /*3a60*/  @!P0 MOV R4, 0x400 ;  /* 0x0000040000048802 */ /* 0x000fe20000000f00 */
[----:B------:R-:W-:-:S03]  /*3a70*/  @!P0 IMAD.IADD R23, R3, 0x1, -R6 ;  /* 0x0000000103178824 */ /* 0x000fc600078e0a06 */
[----:B-1----:R-:W-:-:S05]  /*3a80*/  @!P0 LEA R4, R5, R4, 0x18 ;  /* 0x0000000405048211 */ /* 0x002fca00078ec0ff */
[----:B------:R4:W-:Y:S02]  /*3a90*/  @!P0 STS.64 [R4+0x808], R22 ;  /* 0x0008081604008388 */ /* 0x0009e40000000a00 */
.L_x_1068:
[----:B------:R-:W-:Y:S05]  /*3aa0*/  BSYNC.RECONVERGENT B0 ;  /* 0x0000000000007941 */ /* 0x000fea0003800200 */
.L_x_1067:
[----:B-1--4-:R-:W1:Y:S01]  /*3ab0*/  @!P2 S2R R4, SR_CgaCtaId ;  /* 0x000000000004a919 */ /* 0x012e620000008800 */
[----:B------:R-:W-:Y:S01]  /*3ac0*/  @!P2 MOV R3, 0x400 ;  /* 0x000004000003a802 */ /* 0x000fe20000000f00 */
[----:B------:R-:W-:Y:S01]  /*3ad0*/  UIADD3 UR5, UPT, UPT, UR5, 0x1, URZ ;  /* 0x0000000105057890 */ /* 0x000fe2000fffe0ff */
[----:B-----5:R-:W-:Y:S01]  /*3ae0*/  VIADD R9, R9, 0x1 ;  /* 0x0000000109097836 */ /* 0x020fe20000000000 */
[----:B------:R-:W-:Y:S02]  /*3af0*/  BAR.SYNC.DEFER_BLOCKING 0x0 ;  /* 0x0000000000007b1d */ /* 0x000fe40000010000 */
[----:B------:R-:W-:Y:S01]  /*3b00*/  UISETP.NE.AND UP0, UPT, UR5, 0x4, UPT ;  /* 0x000000040500788c */ /* 0x000fe2000bf05270 */
[----:B-1----:R-:W-:-:S05]  /*3b10*/  @!P2 LEA R6, R4, R3, 0x18 ;  /* 0x000000030406a211 */ /* 0x002fca00078ec0ff */
[----:B------:R-:W1:Y:S02]  /*3b20*/  @!P2 LDS.64 R4, [R6+0x808] ;  /* 0x000808000604a984 */ /* 0x000e640000000a00 */
[----:B-1----:R-:W-:-:S04]  /*3b30*/  @!P2 SHF.L.U32 R3, R4, UR6, RZ ;  /* 0x000000060403ac19 */ /* 0x002fc800080006ff */
[----:B------:R-:W-:-:S05]  /*3b40*/  @!P2 LOP3.LUT R4, R3, R2, RZ, 0xfc, !PT ;  /* 0x000000020304a212 */ /* 0x000fca00078efcff */
[----:B------:R4:W-:Y:S01]  /*3b50*/  @!P2 STS.64 [R6+0x800], R4 ;  /* 0x000800040600a388 */ /* 0x0009e20000000a00 */
[----:B------:R-:W-:Y:S06]  /*3b60*/  BAR.SYNC.DEFER_BLOCKING 0x0 ;  /* 0x0000000000007b1d */ /* 0x000fec0000010000 */
[----:B------:R-:W-:Y:S05]  /*3b70*/  BRA.U UP0, `(.L_x_1069) ;  /* 0xffffffe5002c7547 */ /* 0x000fea000b83ffff */
[----:B------:R-:W1:Y:S01]  /*3b80*/  S2UR UR6, SR_CgaCtaId ;  /* 0x00000000000679c3 */ /* 0x000e620000008800 */
[----:B------:R-:W-:Y:S01]  /*3b90*/  UMOV UR5, 0x400 ;  /* 0x0000040000057882 */ /* 0x000fe20000000000 */
[----:B------:R-:W-:Y:S01]  /*3ba0*/  BSSY.RECONVERGENT B0, `(.L_x_1070) ;  /* 0x000006b000007945 */ /* 0x000fe20003800200 */
[----:B------:R-:W-:Y:S01]  /*3bb0*/  IMAD.MOV.U32 R10, RZ, RZ, RZ ;  /* 0x000000ffff0a7224 */ /* 0x000fe200078e00ff */
[----:B-1----:R-:W-:-:S06]  /*3bc0*/  ULEA UR5, UR6, UR5, 0x18 ;  /* 0x0000000506057291 */ /* 0x002fcc000f8ec0ff */
[----:B------:R-:W-:-:S05]  /*3bd0*/  IMAD.U32 R3, RZ, RZ, UR5 ;  /* 0x00000005ff037e24 */ /* 0x000fca000f8e00ff */
[----:B------:R1:W0:Y:S04]  /*3be0*/  LDS R2, [R3+0x800] ;  /* 0x0008000003027984 */ /* 0x0002280000000800 */
[----:B------:R1:W-:Y:S01]  /*3bf0*/  @!P2 STS [R3+0x400], RZ ;  /* 0x000400ff0300a388 */ /* 0x0003e20000000800 */
[----:B------:R-:W-:Y:S06]  /*3c00*/  BAR.SYNC.DEFER_BLOCKING 0x0 ;  /* 0x0000000000007b1d */ /* 0x000fec0000010000 */
[----:B------:R-:W-:Y:S05]  /*3c10*/  @P3 BRA `(.L_x_1071) ;  /* 0x00000004008c3947 */ /* 0x000fea0003800000 */
[----:B----4-:R-:W-:Y:S01]  /*3c20*/  LOP3.LUT R5, RZ, R22, RZ, 0x33, !PT ;  /* 0x00000016ff057212 */ /* 0x010fe200078e33ff */
[----:B------:R-:W-:Y:S01]  /*3c30*/  BSSY.RECONVERGENT B1, `(.L_x_1072) ;  /* 0x0000031000017945 */ /* 0x000fe20003800200 */
[----:B------:R-:W-:Y:S01]  /*3c40*/  ISETP.NE.AND P0, PT, R8, RZ, PT ;  /* 0x000000ff0800720c */ /* 0x000fe20003f05270 */
[----:B------:R-:W-:Y:S02]  /*3c50*/  IMAD.MOV.U32 R10, RZ, RZ, RZ ;  /* 0x000000ffff0a7224 */ /* 0x000fe400078e00ff */
[----:B------:R-:W-:Y:S02]  /*3c60*/  IMAD.IADD R6, R20, 0x1, R5 ;  /* 0x0000000114067824 */ /* 0x000fe400078e0205 */
[----:B------:R-:W-:-:S03]  /*3c70*/  IMAD.MOV.U32 R4, RZ, RZ, R22 ;  /* 0x000000ffff047224 */ /* 0x000fc600078e0016 */
[----:B------:R-:W-:-:S13]  /*3c80*/  ISETP.GE.U32.AND P2, PT, R6, 0x1c00, PT ;  /* 0x00001c000600780c */ /* 0x000fda0003f46070 */
[----:B------:R-:W-:Y:S05]  /*3c90*/  @!P2 BRA `(.L_x_1073) ;  /* 0x0000000000a8a947 */ /* 0x000fea0003800000 */
[----:B0-----:R-:W-:Y:S01]  /*3ca0*/  LEA.HI R7, R6, 0x1, RZ, 0x16 ;  /* 0x0000000106077811 */ /* 0x001fe200078fb0ff */
[----:B------:R-:W-:Y:S02]  /*3cb0*/  IMAD.MOV.U32 R10, RZ, RZ, RZ ;  /* 0x000000ffff0a7224 */ /* 0x000fe400078e00ff */
[----:B------:R-:W-:Y:S01]  /*3cc0*/  IMAD.MOV.U32 R4, RZ, RZ, R22 ;  /* 0x000000ffff047224 */ /* 0x000fe200078e0016 */
[----:B------:R-:W-:Y:S01]  /*3cd0*/  LOP3.LUT R7, R7, 0x7ffff8, RZ, 0xc0, !PT ;  /* 0x007ffff807077812 */ /* 0x000fe200078ec0ff */
[----:B------:R-:W-:-:S07]  /*3ce0*/  IMAD.MOV.U32 R6, RZ, RZ, RZ ;  /* 0x000000ffff067224 */ /* 0x000fce00078e00ff */
.L_x_1074:
[----:B------:R-:W-:Y:S02]  /*3cf0*/  IMAD R12, R4, 0x4, R3 ;  /* 0x00000004040c7824 */ /* 0x000fe400078e0203 */
[----:B------:R-:W-:Y:S02]  /*3d00*/  VIADD R14, R10, 0x1 ;  /* 0x000000010a0e7836 */ /* 0x000fe40000000000 */
[----:B------:R-:W-:Y:S01]  /*3d10*/  VIADD R6, R6, 0x8 ;  /* 0x0000000806067836 */ /* 0x000fe20000000000 */
[----:B------:R-:W0:Y:S01]  /*3d20*/  LDS R9, [R12+0x820] ;  /* 0x000820000c097984 */ /* 0x000e220000000800 */
[----:B------:R-:W-:-:S03]  /*3d30*/  VIADD R4, R4, 0x2000 ;  /* 0x0000200004047836 */ /* 0x000fc60000000000 */
[----:B------:R-:W4:Y:S04]  /*3d40*/  LDS R15, [R12+0x1820] ;  /* 0x001820000c0f7984 */ /* 0x000f280000000800 */
[----:B------:R-:W5:Y:S04]  /*3d50*/  LDS R17, [R12+0x2820] ;  /* 0x002820000c117984 */ /* 0x000f680000000800 */
[----:B------:R-:W1:Y:S04]  /*3d60*/  LDS R19, [R12+0x3820] ;  /* 0x003820000c137984 */ /* 0x000e680000000800 */
[----:B------:R-:W2:Y:S04]  /*3d70*/  LDS R13, [R12+0x4820] ;  /* 0x004820000c0d7984 */ /* 0x000ea80000000800 */
[----:B---3--:R-:W3:Y:S01]  /*3d80*/  LDS R11, [R12+0x5820] ;  /* 0x005820000c0b7984 */ /* 0x008ee20000000800 */
[----:B0-----:R-:W-:-:S03]  /*3d90*/  ISETP.GT.U32.AND P2, PT, R9, R2, PT ;  /* 0x000000020900720c */ /* 0x001fc60003f44070 */
[----:B------:R-:W0:Y:S01]  /*3da0*/  LDS R9, [R12+0x6820] ;  /* 0x006820000c097984 */ /* 0x000e220000000800 */
[----:B----4-:R-:W-:-:S03]  /*3db0*/  ISETP.GT.U32.AND P3, PT, R15, R2, PT ;  /* 0x000000020f00720c */ /* 0x010fc60003f64070 */
[----:B------:R-:W4:Y:S06]  /*3dc0*/  LDS R15, [R12+0x7820] ;  /* 0x007820000c0f7984 */ /* 0x000f2c0000000800 */
[----:B------:R-:W-:Y:S01]  /*3dd0*/  @!P2 IMAD.MOV R14, RZ, RZ, R10 ;  /* 0x000000ffff0ea224 */ /* 0x000fe200078e020a */
[----:B-----5:R-:W-:-:S03]  /*3de0*/  ISETP.GT.U32.AND P2, PT, R17, R2, PT ;  /* 0x000000021100720c */ /* 0x020fc60003f44070 */
[----:B------:R-:W-:Y:S02]  /*3df0*/  VIADD R10, R14, 0x1 ;  /* 0x000000010e0a7836 */ /* 0x000fe40000000000 */
[----:B------:R-:W-:Y:S01]  /*3e00*/  @!P3 IMAD.MOV R10, RZ, RZ, R14 ;  /* 0x000000ffff0ab224 */ /* 0x000fe200078e020e */
[----:B-1----:R-:W-:-:S03]  /*3e10*/  ISETP.GT.U32.AND P3, PT, R19, R2, PT ;  /* 0x000000021300720c */ /* 0x002fc60003f64070 */
[----:B------:R-:W-:-:S04]  /*3e20*/  VIADD R14, R10, 0x1 ;  /* 0x000000010a0e7836 */ /* 0x000fc80000000000 */
[----:B------:R-:W-:Y:S01]  /*3e30*/  @!P2 IMAD.MOV R14, RZ, RZ, R10 ;  /* 0x000000ffff0ea224 */ /* 0x000fe200078e020a */
[----:B--2---:R-:W-:-:S03]  /*3e40*/  ISETP.GT.U32.AND P2, PT, R13, R2, PT ;  /* 0x000000020d00720c */ /* 0x004fc60003f44070 */
[----:B------:R-:W-:Y:S02]  /*3e50*/  VIADD R10, R14, 0x1 ;  /* 0x000000010e0a7836 */ /* 0x000fe40000000000 */
[----:B------:R-:W-:Y:S01]  /*3e60*/  @!P3 IMAD.MOV R10, RZ, RZ, R14 ;  /* 0x000000ffff0ab224 */ /* 0x000fe200078e020e */
[----:B---3--:R-:W-:-:S03]  /*3e70*/  ISETP.GT.U32.AND P3, PT, R11, R2, PT ;  /* 0x000000020b00720c */ /* 0x008fc60003f64070 */
[----:B------:R-:W-:-:S04]  /*3e80*/  VIADD R11, R10, 0x1 ;  /* 0x000000010a0b7836 */ /* 0x000fc80000000000 */
[----:B------:R-:W-:Y:S01]  /*3e90*/  @!P2 IMAD.MOV R11, RZ, RZ, R10 ;  /* 0x000000ffff0ba224 */ /* 0x000fe200078e020a */
[----:B0-----:R-:W-:-:S03]  /*3ea0*/  ISETP.GT.U32.AND P2, PT, R9, R2, PT ;  /* 0x000000020900720c */ /* 0x001fc60003f44070 */
[----:B------:R-:W-:Y:S02]  /*3eb0*/  VIADD R9, R11, 0x1 ;  /* 0x000000010b097836 */ /* 0x000fe40000000000 */
[----:B------:R-:W-:Y:S01]  /*3ec0*/  @!P3 IMAD.MOV R9, RZ, RZ, R11 ;  /* 0x000000ffff09b224 */ /* 0x000fe200078e020b */
[----:B----4-:R-:W-:-:S03]  /*3ed0*/  ISETP.GT.U32.AND P3, PT, R15, R2, PT ;  /* 0x000000020f00720c */ /* 0x010fc60003f64070 */
[----:B------:R-:W-:-:S04]  /*3ee0*/  VIADD R11, R9, 0x1 ;  /* 0x00000001090b7836 */ /* 0x000fc80000000000 */
[----:B------:R-:W-:Y:S01]  /*3ef0*/  @!P2 IMAD.MOV R11, RZ, RZ, R9 ;  /* 0x000000ffff0ba224 */ /* 0x000fe200078e0209 */
[----:B------:R-:W-:-:S03]  /*3f00*/  ISETP.NE.AND P2, PT, R6, R7, PT ;  /* 0x000000070600720c */ /* 0x000fc60003f45270 */
[----:B------:R-:W-:Y:S02]  /*3f10*/  VIADD R10, R11, 0x1 ;  /* 0x000000010b0a7836 */ /* 0x000fe40000000000 */
[----:B------:R-:W-:-:S08]  /*3f20*/  @!P3 IMAD.MOV R10, RZ, RZ, R11 ;  /* 0x000000ffff0ab224 */ /* 0x000fd000078e020b */
[----:B------:R-:W-:Y:S05]  /*3f30*/  @P2 BRA `(.L_x_1074) ;  /* 0xfffffffc006c2947 */ /* 0x000fea000383ffff */
.L_x_1073:
[----:B------:R-:W-:Y:S05]  /*3f40*/  BSYNC.RECONVERGENT B1 ;  /* 0x0000000000017941 */ /* 0x000fea0003800200 */
.L_x_1072:
[----:B------:R-:W-:Y:S05]  /*3f50*/  @!P0 BRA `(.L_x_1071) ;  /* 0x0000000000bc8947 */ /* 0x000fea0003800000 */
[----:B------:R-:W-:Y:S01]  /*3f60*/  ISETP.GE.U32.AND P0, PT, R8, 0x4, PT ;  /* 0x000000040800780c */ /* 0x000fe20003f06070 */
[----:B------:R-:W-:Y:S01]  /*3f70*/  IMAD.IADD R12, R20, 0x1, R5 ;  /* 0x00000001140c7824 */ /* 0x000fe200078e0205 */
[----:B------:R-:W-:Y:S04]  /*3f80*/  BSSY.RECONVERGENT B1, `(.L_x_1075) ;  /* 0x0000016000017945 */ /* 0x000fe80003800200 */
[----:B------:R-:W-:-:S04]  /*3f90*/  LEA.HI R5, R12, 0x1, RZ, 0x16 ;  /* 0x000000010c057811 */ /* 0x000fc800078fb0ff */
[----:B------:R-:W-:-:S03]  /*3fa0*/  LOP3.LUT P3, R8, R5, 0x3, RZ, 0xc0, !PT ;  /* 0x0000000305087812 */ /* 0x000fc6000786c0ff */
[----:B------:R-:W-:Y:S10]  /*3fb0*/  @!P0 BRA `(.L_x_1076) ;  /* 0x0000000000488947 */ /* 0x000ff40003800000 */
[----:B------:R-:W-:Y:S02]  /*3fc0*/  IMAD R5, R4, 0x4, R3 ;  /* 0x0000000404057824 */ /* 0x000fe400078e0203 */
[----:B------:R-:W-:Y:S02]  /*3fd0*/  VIADD R6, R10, 0x1 ;  /* 0x000000010a067836 */ /* 0x000fe40000000000 */
[----:B------:R-:W-:Y:S01]  /*3fe0*/  VIADD R4, R4, 0x1000 ;  /* 0x0000100004047836 */ /* 0x000fe20000000000 */
[----:B0-----:R-:W0:Y:S04]  /*3ff0*/  LDS R7, [R5+0x820] ;  /* 0x0008200005077984 */ /* 0x001e280000000800 */
[----:B------:R-:W4:Y:S04]  /*4000*/  LDS R9, [R5+0x1820] ;  /* 0x0018200005097984 */ /* 0x000f280000000800 */
[----:B---3--:R-:W3:Y:S04]  /*4010*/  LDS R11, [R5+0x2820] ;  /* 0x00282000050b7984 */ /* 0x008ee80000000800 */
[----:B------:R-:W5:Y:S01]  /*4020*/  LDS R13, [R5+0x3820] ;  /* 0x00382000050d7984 */ /* 0x000f620000000800 */
[----:B0-----:R-:W-:-:S02]  /*4030*/  ISETP.GT.U32.AND P0, PT, R7, R2, PT ;  /* 0x000000020700720c */ /* 0x001fc40003f04070 */
[----:B----4-:R-:W-:-:S11]  /*4040*/  ISETP.GT.U32.AND P2, PT, R9, R2, PT ;  /* 0x000000020900720c */ /* 0x010fd60003f44070 */
[----:B------:R-:W-:Y:S01]  /*4050*/  @!P0 IMAD.MOV R6, RZ, RZ, R10 ;  /* 0x000000ffff068224 */ /* 0x000fe200078e020a */
[----:B---3--:R-:W-:-:S03]  /*4060*/  ISETP.GT.U32.AND P0, PT, R11, R2, PT ;  /* 0x000000020b00720c */ /* 0x008fc60003f04070 */
[----:B------:R-:W-:Y:S02]  /*4070*/  VIADD R7, R6, 0x1 ;  /* 0x0000000106077836 */ /* 0x000fe40000000000 */
[----:B------:R-:W-:Y:S01]  /*4080*/  @!P2 IMAD.MOV R7, RZ, RZ, R6 ;  /* 0x000000ffff07a224 */ /* 0x000fe200078e0206 */
[----:B-----5:R-:W-:-:S03]  /*4090*/  ISETP.GT.U32.AND P2, PT, R13, R2, PT ;  /* 0x000000020d00720c */ /* 0x020fc60003f44070 */
[----:B------:R-:W-:-:S04]  /*40a0*/  VIADD R6, R7, 0x1 ;  /* 0x0000000107067836 */ /* 0x000fc80000000000 */
[----:B------:R-:W-:-:S04]  /*40b0*/  @!P0 IMAD.MOV R6, RZ, RZ, R7 ;  /* 0x000000ffff068224 */ /* 0x000fc800078e0207 */
[----:B------:R-:W-:Y:S02]  /*40c0*/  VIADD R10, R6, 0x1 ;  /* 0x00000001060a7836 */ /* 0x000fe40000000000 */
[----:B------:R-:W-:-:S07]  /*40d0*/  @!P2 IMAD.MOV R10, RZ, RZ, R6 ;  /* 0x000000ffff0aa224 */ /* 0x000fce00078e0206 */
.L_x_1076:
[----:B------:R-:W-:Y:S05]  /*40e0*/  BSYNC.RECONVERGENT B1 ;  /* 0x0000000000017941 */ /* 0x000fea0003800200 */
.L_x_1075:
        /* <DEDUP_REMOVED lines=15> */
.L_x_1078:
[----:B------:R-:W-:Y:S05]  /*41e0*/  BSYNC.RECONVERGENT B1 ;  /* 0x0000000000017941 */ /* 0x000fea0003800200 */
.L_x_1077:
[----:B------:R-:W-:-:S05]  /*41f0*/  @!P3 IMAD R4, R4, 0x4, R3 ;  /* 0x000000040404b824 */ /* 0x000fca00078e0203 */
[----:B------:R-:W0:Y:S02]  /*4200*/  @!P3 LDS R5, [R4+0x820] ;  /* 0x000820000405b984 */ /* 0x000e240000000800 */
[----:B0-----:R-:W-:Y:S01]  /*4210*/  ISETP.GT.U32.OR P0, PT, R5, R2, P3 ;  /* 0x000000020500720c */ /* 0x001fe20001f04470 */
[----:B------:R-:W-:-:S12]  /*4220*/  @!P3 VIADD R5, R10, 0x1 ;  /* 0x000000010a05b836 */ /* 0x000fd80000000000 */
[----:B------:R-:W-:-:S04]  /*4230*/  @!P0 IMAD.MOV R5, RZ, RZ, R10 ;  /* 0x000000ffff058224 */ /* 0x000fc800078e020a */
[----:B------:R-:W-:-:S07]  /*4240*/  @!P3 IMAD.MOV.U32 R10, RZ, RZ, R5 ;  /* 0x000000ffff0ab224 */ /* 0x000fce00078e0005 */
.L_x_1071:
[----:B------:R-:W-:Y:S05]  /*4250*/  BSYNC.RECONVERGENT B0 ;  /* 0x0000000000007941 */ /* 0x000fea0003800200 */
.L_x_1070:
[----:B----4-:R-:W4:Y:S01]  /*4260*/  SHFL.DOWN PT, R5, R10, 0x10, 0x1f ;  /* 0x0a001f000a057f89 */ /* 0x010f2200000e0000 */
[C---:B------:R-:W-:Y:S01]  /*4270*/  LOP3.LUT P0, RZ, R22.reuse, 0x1f, RZ, 0xc0, !PT ;  /* 0x0000001f16ff7812 */ /* 0x040fe2000780c0ff */
[----:B------:R-:W-:Y:S01]  /*4280*/  BSSY.RECONVERGENT B0, `(.L_x_1079) ;  /* 0x0000014000007945 */ /* 0x000fe20003800200 */
[----:B------:R-:W-:Y:S01]  /*4290*/  ISETP.NE.AND P2, PT, R22, RZ, PT ;  /* 0x000000ff1600720c */ /* 0x000fe20003f45270 */
[----:B----4-:R-:W-:-:S05]  /*42a0*/  IMAD.IADD R5, R5, 0x1, R10 ;  /* 0x0000000105057824 */ /* 0x010fca00078e020a */
[----:B------:R-:W4:Y:S02]  /*42b0*/  SHFL.DOWN PT, R4, R5, 0x8, 0x1f ;  /* 0x09001f0005047f89 */ /* 0x000f2400000e0000 */
[----:B----4-:R-:W-:-:S05]  /*42c0*/  IMAD.IADD R4, R5, 0x1, R4 ;  /* 0x0000000105047824 */ /* 0x010fca00078e0204 */
[----:B0-----:R-:W0:Y:S02]  /*42d0*/  SHFL.DOWN PT, R7, R4, 0x4, 0x1f ;  /* 0x08801f0004077f89 */ /* 0x001e2400000e0000 */
        /* <DEDUP_REMOVED lines=8> */
[----:B------:R-:W4:Y:S01]  /*4360*/  REDUX.SUM UR6, R9 ;  /* 0x00000000090673c4 */ /* 0x000f22000000c000 */
[----:B------:R-:W-:Y:S02]  /*4370*/  VOTEU.ANY UR5, UPT, PT ;  /* 0x0000000000057886 */ /* 0x000fe400038e0100 */
[----:B------:R-:W-:-:S06]  /*4380*/  UFLO.U32 UR5, UR5 ;  /* 0x00000005000572bd */ /* 0x000fcc00080e0000 */
[----:B0-----:R-:W-:Y:S01]  /*4390*/  ISETP.EQ.U32.AND P0, PT, R4, UR5, PT ;  /* 0x0000000504007c0c */ /* 0x001fe2000bf02070 */
[----:B----4-:R-:W-:-:S12]  /*43a0*/  IMAD.U32 R4, RZ, RZ, UR6 ;  /* 0x00000006ff047e24 */ /* 0x010fd8000f8e00ff */
[----:B------:R0:W-:Y:S02]  /*43b0*/  @P0 ATOMS.ADD RZ, [R3+0x400], R4 ;  /* 0x0004000403ff038c */ /* 0x0001e40000000000 */
.L_x_1080:
[----:B------:R-:W-:Y:S05]  /*43c0*/  BSYNC.RECONVERGENT B0 ;  /* 0x0000000000007941 */ /* 0x000fea0003800200 */
.L_x_1079:
[----:B------:R-:W-:Y:S06]  /*43d0*/  BAR.SYNC.DEFER_BLOCKING 0x0 ;  /* 0x0000000000007b1d */ /* 0x000fec0000010000 */
[----:B------:R-:W-:Y:S04]  /*43e0*/  BSSY.RECONVERGENT B0, `(.L_x_1081) ;  /* 0x000000a000007945 */ /* 0x000fe80003800200 */
[----:B------:R-:W-:Y:S05]  /*43f0*/  @P2 BRA `(.L_x_1082) ;  /* 0x0000000000202947 */ /* 0x000fea0003800000 */
[----:B------:R-:W4:Y:S04]  /*4400*/  LDS R7, [R3+0x400] ;  /* 0x0004000003077984 */ /* 0x000f280000000800 */
[----:B------:R0:W-:Y:S01]  /*4410*/  STS [R3], RZ ;  /* 0x000000ff03007388 */ /* 0x0001e20000000800 */
[----:B----4-:R-:W-:-:S13]  /*4420*/  ISETP.NE.AND P0, PT, R7, RZ, PT ;  /* 0x000000ff0700720c */ /* 0x010fda0003f05270 */
[----:B0-----:R-:W-:Y:S05]  /*4430*/  @!P0 BRA `(.L_x_1082) ;  /* 0x0000000000108947 */ /* 0x001fea0003800000 */
[----:B------:R-:W-:Y:S02]  /*4440*/  IMAD.U32 R4, RZ, RZ, UR8 ;  /* 0x00000008ff047e24 */ /* 0x000fe4000f8e00ff */
[----:B------:R-:W-:-:S05]  /*4450*/  IMAD.U32 R5, RZ, RZ, UR9 ;  /* 0x00000009ff057e24 */ /* 0x000fca000f8e00ff */
[----:B------:R-:W4:Y:S04]  /*4460*/  ATOMG.E.ADD.STRONG.GPU PT, R4, desc[UR20][R4.64+0xc0c], R7 ;  /* 0x800c0c07040479a8 */ /* 0x000f2800081ef114 */
[----:B----4-:R4:W-:Y:S02]  /*4470*/  STS [R3+0x4], R4 ;  /* 0x0000040403007388 */ /* 0x0109e40000000800 */
.L_x_1082:
[----:B------:R-:W-:Y:S05]  /*4480*/  BSYNC.RECONVERGENT B0 ;  /* 0x0000000000007941 */ /* 0x000fea0003800200 */
.L_x_1081:
[----:B------:R-:W5:Y:S01]  /*4490*/  LDCU UR5, c[0x0][0x3a8] ;  /* 0x00007500ff0577ac */ /* 0x000f620008000800 */
[----:B------:R-:W-:Y:S01]  /*44a0*/  BAR.SYNC.DEFER_BLOCKING 0x0 ;  /* 0x0000000000007b1d */ /* 0x000fe20000010000 */
[----:B------:R-:W-:-:S05]  /*44b0*/  ISETP.GE.U32.AND P3, PT, R22, R20, PT ;  /* 0x000000141600720c */ /* 0x000fca0003f66070 */
[----:B------:R-:W-:Y:S01]  /*44c0*/  BSSY.RECONVERGENT B0, `(.L_x_1083) ;  /* 0x0000022000007945 */ /* 0x000fe20003800200 */
[----:B-----5:R-:W-:-:S07]  /*44d0*/  UIMAD UR5, UR12, UR5, URZ ;  /* 0x000000050c0572a4 */ /* 0x020fce000f8e02ff */
[----:B------:R-:W-:Y:S05]  /*44e0*/  @P3 BRA `(.L_x_1084) ;  /* 0x00000000007c3947 */ /* 0x000fea0003800000 */
[----:B------:R-:W-:-:S07]  /*44f0*/  IMAD.MOV.U32 R6, RZ, RZ, R22 ;  /* 0x000000ffff067224 */ /* 0x000fce00078e0016 */
.L_x_1087:
[----:B0---4-:R-:W-:Y:S01]  /*4500*/  IMAD R4, R6, 0x4, R3 ;  /* 0x0000000406047824 */ /* 0x011fe200078e0203 */
[----:B------:R-:W-:Y:S04]  /*4510*/  BSSY.RECONVERGENT B1, `(.L_x_1085) ;  /* 0x0000019000017945 */ /* 0x000fe80003800200 */
[----:B------:R-:W0:Y:S02]  /*4520*/  LDS R5, [R4+0x820] ;  /* 0x0008200004057984 */ /* 0x000e240000000800 */
[----:B0-----:R-:W-:-:S13]  /*4530*/  ISETP.GT.U32.AND P0, PT, R5, R2, PT ;  /* 0x000000020500720c */ /* 0x001fda0003f04070 */
[----:B------:R-:W-:Y:S05]  /*4540*/  @!P0 BRA `(.L_x_1086) ;  /* 0x0000000000548947 */ /* 0x000fea0003800000 */
[----:B-1----:R-:W0:Y:S01]  /*4550*/  S2R R3, SR_LANEID ;  /* 0x0000000000037919 */ /* 0x002e220000000000 */
[----:B------:R-:W1:Y:S01]  /*4560*/  S2UR UR16, SR_CgaCtaId ;  /* 0x00000000001079c3 */ /* 0x000e620000008800 */
[----:B------:R-:W-:Y:S01]  /*4570*/  VOTEU.ANY UR17, UPT, PT ;  /* 0x0000000000117886 */ /* 0x000fe200038e0100 */
[----:B------:R-:W-:Y:S01]  /*4580*/  UMOV UR6, 0x400 ;  /* 0x0000040000067882 */ /* 0x000fe20000000000 */
[----:B------:R-:W0:Y:S01]  /*4590*/  FLO.U32 R10, UR17 ;  /* 0x00000011000a7d00 */ /* 0x000e2200080e0000 */
[----:B------:R-:W4:Y:S01]  /*45a0*/  S2R R4, SR_LTMASK ;  /* 0x0000000000047919 */ /* 0x000f220000003900 */
[----:B------:R-:W-:Y:S02]  /*45b0*/  IMAD.U32 R5, RZ, RZ, UR15 ;  /* 0x0000000fff057e24 */ /* 0x000fe4000f8e00ff */
[----:B------:R-:W-:-:S04]  /*45c0*/  VIADD R9, R6, UR5 ;  /* 0x0000000506097c36 */ /* 0x000fc80008000000 */
[----:B------:R-:W3:Y:S01]  /*45d0*/  POPC R8, UR17 ;  /* 0x0000001100087d09 */ /* 0x000ee20008000000 */
[----:B-1----:R-:W-:Y:S01]  /*45e0*/  ULEA UR6, UR16, UR6, 0x18 ;  /* 0x0000000610067291 */ /* 0x002fe2000f8ec0ff */
[----:B0-----:R-:W-:-:S05]  /*45f0*/  ISETP.EQ.U32.AND P0, PT, R10, R3, PT ;  /* 0x000000030a00720c */ /* 0x001fca0003f02070 */
[----:B------:R-:W-:Y:S01]  /*4600*/  IMAD.U32 R3, RZ, RZ, UR6 ;  /* 0x00000006ff037e24 */ /* 0x000fe2000f8e00ff */
[----:B----4-:R-:W-:Y:S01]  /*4610*/  LOP3.LUT R12, R4, UR17, RZ, 0xc0, !PT ;  /* 0x00000011040c7c12 */ /* 0x010fe2000f8ec0ff */
[----:B------:R-:W-:-:S05]  /*4620*/  IMAD.U32 R4, RZ, RZ, UR14 ;  /* 0x0000000eff047e24 */ /* 0x000fca000f8e00ff */
[----:B------:R-:W0:Y:S01]  /*4630*/  POPC R12, R12 ;  /* 0x0000000c000c7309 */ /* 0x000e220000000000 */
[----:B---3--:R-:W1:Y:S04]  /*4640*/  @P0 ATOMS.ADD R11, [R3], R8 ;  /* 0x00000008030b038c */ /* 0x008e680000000000 */
[----:B------:R-:W-:Y:S04]  /*4650*/  LDS R7, [R3+0x4] ;  /* 0x0000040003077984 */ /* 0x000fe80000000800 */
[----:B-1----:R-:W0:Y:S02]  /*4660*/  SHFL.IDX PT, R10, R11, R10, 0x1f ;  /* 0x00001f0a0b0a7589 */ /* 0x002e2400000e0000 */
[----:B0-----:R-:W-:-:S05]  /*4670*/  IADD3 R7, PT, PT, R7, R10, R12 ;  /* 0x0000000a07077210 */ /* 0x001fca0007ffe00c */
[----:B------:R-:W-:-:S05]  /*4680*/  IMAD.WIDE R4, R7, 0x4, R4 ;  /* 0x0000000407047825 */ /* 0x000fca00078e0204 */
[----:B------:R0:W-:Y:S02]  /*4690*/  STG.E desc[UR20][R4.64], R9 ;  /* 0x0000000904007986 */ /* 0x0001e4000c101914 */
.L_x_1086:
[----:B------:R-:W-:Y:S05]  /*46a0*/  BSYNC.RECONVERGENT B1 ;  /* 0x0000000000017941 */ /* 0x000fea0003800200 */
.L_x_1085:
[----:B------:R-:W-:-:S05]  /*46b0*/  VIADD R6, R6, 0x400 ;  /* 0x0000040006067836 */ /* 0x000fca0000000000 */
[----:B------:R-:W-:-:S13]  /*46c0*/  ISETP.GE.U32.AND P0, PT, R6, R20, PT ;  /* 0x000000140600720c */ /* 0x000fda0003f06070 */
[----:B------:R-:W-:Y:S05]  /*46d0*/  @!P0 BRA `(.L_x_1087) ;  /* 0xfffffffc00888947 */ /* 0x000fea000383ffff */
.L_x_1084:
[----:B------:R-:W-:Y:S05]  /*46e0*/  BSYNC.RECONVERGENT B0 ;  /* 0x0000000000007941 */ /* 0x000fea0003800200 */
.L_x_1083:
[----:B------:R-:W-:Y:S05]  /*46f0*/  @P2 BRA `(.L_x_1088) ;  /* 0x00000000004c2947 */ /* 0x000fea0003800000 */
[----:B------:R-:W-:Y:S02]  /*4700*/  IMAD.MOV.U32 R7, RZ, RZ, 0x1 ;  /* 0x00000001ff077424 */ /* 0x000fe400078e00ff */
[----:B0---4-:R-:W-:Y:S02]  /*4710*/  IMAD.U32 R4, RZ, RZ, UR8 ;  /* 0x00000008ff047e24 */ /* 0x011fe4000f8e00ff */
[----:B------:R-:W-:Y:S01]  /*4720*/  IMAD.U32 R5, RZ, RZ, UR9 ;  /* 0x00000009ff057e24 */ /* 0x000fe2000f8e00ff */
[----:B------:R-:W-:Y:S06]  /*4730*/  MEMBAR.ALL.GPU ;  /* 0x0000000000007992 */ /* 0x000fec000000a000 */
[----:B------:R-:W-:-:S00]  /*4740*/  ERRBAR ;  /* 0x00000000000079ab */ /* 0x000fc00000000000 */
[----:B------:R-:W-:Y:S06]  /*4750*/  CGAERRBAR ;  /* 0x00000000000075ab */ /* 0x000fec0000000000 */
[----:B012345:R-:W-:Y:S04]  /*4760*/  CCTL.IVALL ;  /* 0x00000000ff00798f */ /* 0x03ffe80002000000 */
[----:B------:R-:W4:Y:S01]  /*4770*/  LDL R8, [R1+0x68] ;  /* 0x0000680001087983 */ /* 0x000f220000100800 */
[----:B-1----:R-:W4:Y:S03]  /*4780*/  LDC R3, c[0x0][0x3ac] ;  /* 0x0000eb00ff037b82 */ /* 0x002f260000000800 */
[----:B------:R0:W-:Y:S01]  /*4790*/  REDG.E.ADD.S32.STRONG.GPU desc[UR20][R4.64+0xc08], R7 ;  /* 0x000c08070400798e */ /* 0x0001e2000c12e314 */
[----:B----4-:R-:W-:-:S04]  /*47a0*/  IMAD R6, R8, R3, R3 ;  /* 0x0000000308067224 */ /* 0x010fc800078e0203 */
[----:B0-----:R-:W-:-:S07]  /*47b0*/  IMAD R3, R3, 0x5, R6 ;  /* 0x0000000503037824 */ /* 0x001fce00078e0206 */
.L_x_1089:
[----:B------:R-:W-:Y:S02]  /*47c0*/  IMAD.U32 R4, RZ, RZ, UR8 ;  /* 0x00000008ff047e24 */ /* 0x000fe4000f8e00ff */
[----:B------:R-:W-:-:S05]  /*47d0*/  IMAD.U32 R5, RZ, RZ, UR9 ;  /* 0x00000009ff057e24 */ /* 0x000fca000f8e00ff */
[----:B------:R-:W4:Y:S04]  /*47e0*/  LDG.E.STRONG.GPU R4, desc[UR20][R4.64+0xc08] ;  /* 0x000c081404047981 */ /* 0x000f28000c1ef900 */
[----:B----4-:R-:W-:Y:S01]  /*47f0*/  CCTL.IVALL ;  /* 0x00000000ff00798f */ /* 0x010fe20002000000 */
[----:B------:R-:W-:Y:S05]  /*4800*/  YIELD ;  /* 0x0000000000007946 */ /* 0x000fea0003800000 */
[----:B------:R-:W-:-:S13]  /*4810*/  ISETP.GE.AND P0, PT, R4, R3, PT ;  /* 0x000000030400720c */ /* 0x000fda0003f06270 */
[----:B------:R-:W-:Y:S05]  /*4820*/  @!P0 BRA `(.L_x_1089) ;  /* 0xfffffffc00e48947 */ /* 0x000fea000383ffff */
.L_x_1088:
[----:B0---4-:R-:W4:Y:S01]  /*4830*/  LDL.LU R4, [R1+0x68] ;  /* 0x0000680001047983 */ /* 0x011f220000300800 */
[----:B------:R-:W-:Y:S05]  /*4840*/  WARPSYNC.ALL ;  /* 0x0000000000007948 */ /* 0x000fea0003800000 */
[----:B------:R-:W-:Y:S01]  /*4850*/  BSSY.RECONVERGENT B0, `(.L_x_981) ;  /* 0x0000026000007945 */ /* 0x000fe20003800200 */
[----:B------:R-:W-:Y:S08]  /*4860*/  BAR.SYNC.DEFER_BLOCKING 0x0 ;  /* 0x0000000000007b1d */ /* 0x000ff00000010000 */
[----:B------:R-:W-:Y:S01]  /*4870*/  BAR.SYNC.DEFER_BLOCKING 0x0 ;  /* 0x0000000000007b1d */ /* 0x000fe20000010000 */
[----:B----4-:R-:W-:-:S05]  /*4880*/  VIADD R4, R4, 0x6 ;  /* 0x0000000604047836 */ /* 0x010fca0000000000 */
[----:B------:R0:W-:Y:S01]  /*4890*/  STL [R1+0x68], R4 ;  /* 0x0000680401007387 */ /* 0x0001e20000100800 */
[----:B------:R-:W-:Y:S05]  /*48a0*/  @P3 BRA `(.L_x_1090) ;  /* 0x0000000000803947 */ /* 0x000fea0003800000 */
[----:B------:R-:W4:Y:S01]  /*48b0*/  S2R R5, SR_CgaCtaId ;  /* 0x0000000000057919 */ /* 0x000f220000008800 */
[----:B------:R-:W-:Y:S01]  /*48c0*/  MOV R8, 0x400 ;  /* 0x0000040000087802 */ /* 0x000fe20000000f00 */
[----:B-1----:R-:W-:-:S03]  /*48d0*/  IMAD.MOV.U32 R3, RZ, RZ, R22 ;  /* 0x000000ffff037224 */ /* 0x002fc600078e0016 */
[----:B----4-:R-:W-:-:S07]  /*48e0*/  LEA R8, R5, R8, 0x18 ;  /* 0x0000000805087211 */ /* 0x010fce00078ec0ff */
.L_x_1093:
[----:B0-----:R-:W-:Y:S01]  /*48f0*/  IMAD R4, R3, 0x4, R8 ;  /* 0x0000000403047824 */ /* 0x001fe200078e0208 */
[----:B------:R-:W-:Y:S04]  /*4900*/  BSSY.RECONVERGENT B1, `(.L_x_1091) ;  /* 0x0000017000017945 */ /* 0x000fe80003800200 */
[----:B------:R-:W0:Y:S02]  /*4910*/  LDS R5, [R4+0x820] ;  /* 0x0008200004057984 */ /* 0x000e240000000800 */
[----:B0-----:R-:W-:-:S13]  /*4920*/  ISETP.NE.AND P0, PT, R5, R2, PT ;  /* 0x000000020500720c */ /* 0x001fda0003f05270 */
[----:B------:R-:W-:Y:S05]  /*4930*/  @P0 BRA `(.L_x_1092) ;  /* 0x00000000004c0947 */ /* 0x000fea0003800000 */
[----:B------:R-:W0:Y:S01]  /*4940*/  S2R R5, SR_LANEID ;  /* 0x0000000000057919 */ /* 0x000e220000000000 */
[----:B------:R-:W-:Y:S01]  /*4950*/  VOTEU.ANY UR6, UPT, PT ;  /* 0x0000000000067886 */ /* 0x000fe200038e0100 */
[----:B------:R-:W-:Y:S01]  /*4960*/  IMAD.U32 R7, RZ, RZ, UR9 ;  /* 0x00000009ff077e24 */ /* 0x000fe2000f8e00ff */
[----:B------:R-:W0:Y:S01]  /*4970*/  FLO.U32 R10, UR6 ;  /* 0x00000006000a7d00 */ /* 0x000e2200080e0000 */
[----:B------:R-:W-:-:S07]  /*4980*/  IMAD.U32 R6, RZ, RZ, UR8 ;  /* 0x00000008ff067e24 */ /* 0x000fce000f8e00ff */
[----:B---3--:R-:W1:Y:S01]  /*4990*/  POPC R11, UR6 ;  /* 0x00000006000b7d09 */ /* 0x008e620008000000 */
[----:B0-----:R-:W-:-:S13]  /*49a0*/  ISETP.EQ.U32.AND P0, PT, R10, R5, PT ;  /* 0x000000050a00720c */ /* 0x001fda0003f02070 */
[----:B-1----:R-:W3:Y:S01]  /*49b0*/  @P0 ATOMG.E.ADD.STRONG.GPU PT, R7, desc[UR20][R6.64+0xc0c], R11 ;  /* 0x800c0c0b060709a8 */ /* 0x002ee200081ef114 */
[----:B------:R-:W-:Y:S02]  /*49c0*/  IMAD.U32 R4, RZ, RZ, UR14 ;  /* 0x0000000eff047e24 */ /* 0x000fe4000f8e00ff */
[----:B------:R-:W-:Y:S01]  /*49d0*/  IMAD.U32 R5, RZ, RZ, UR15 ;  /* 0x0000000fff057e24 */ /* 0x000fe2000f8e00ff */
[----:B------:R-:W0:Y:S02]  /*49e0*/  S2R R12, SR_LTMASK ;  /* 0x00000000000c7919 */ /* 0x000e240000003900 */
[----:B0-----:R-:W-:-:S06]  /*49f0*/  LOP3.LUT R12, R12, UR6, RZ, 0xc0, !PT ;  /* 0x000000060c0c7c12 */ /* 0x001fcc000f8ec0ff */
[----:B------:R-:W0:Y:S01]  /*4a00*/  POPC R12, R12 ;  /* 0x0000000c000c7309 */ /* 0x000e220000000000 */
[----:B---3--:R-:W0:Y:S02]  /*4a10*/  SHFL.IDX PT, R9, R7, R10, 0x1f ;  /* 0x00001f0a07097589 */ /* 0x008e2400000e0000 */
[----:B0-----:R-:W-:-:S05]  /*4a20*/  IMAD.IADD R9, R9, 0x1, R12 ;  /* 0x0000000109097824 */ /* 0x001fca00078e020c */
[----:B------:R-:W-:-:S13]  /*4a30*/  ISETP.GT.AND P0, PT, R9, 0x7ff, PT ;  /* 0x000007ff0900780c */ /* 0x000fda0003f04270 */
[----:B------:R-:W-:-:S04]  /*4a40*/  @!P0 IMAD.WIDE R4, R9, 0x4, R4 ;  /* 0x0000000409048825 */ /* 0x000fc800078e0204 */
[----:B------:R-:W-:-:S05]  /*4a50*/  @!P0 VIADD R9, R3, UR5 ;  /* 0x0000000503098c36 */ /* 0x000fca0008000000 */
[----:B------:R0:W-:Y:S02]  /*4a60*/  @!P0 STG.E desc[UR20][R4.64], R9 ;  /* 0x0000000904008986 */ /* 0x0001e4000c101914 */
.L_x_1092:
[----:B------:R-:W-:Y:S05]  /*4a70*/  BSYNC.RECONVERGENT B1 ;  /* 0x0000000000017941 */ /* 0x000fea0003800200 */
.L_x_1091:
[----:B------:R-:W-:-:S05]  /*4a80*/  VIADD R3, R3, 0x400 ;  /* 0x0000040003037836 */ /* 0x000fca0000000000 */
[----:B------:R-:W-:-:S13]  /*4a90*/  ISETP.GE.U32.AND P0, PT, R3, R20, PT ;  /* 0x000000140300720c */ /* 0x000fda0003f06070 */
[----:B------:R-:W-:Y:S05]  /*4aa0*/  @!P0 BRA `(.L_x_1093) ;  /* 0xfffffffc00908947 */ /* 0x000fea000383ffff */
.L_x_1090:
[----:B------:R-:W-:Y:S05]  /*4ab0*/  BSYNC.RECONVERGENT B0 ;  /* 0x0000000000007941 */ /* 0x000fea0003800200 */
.L_x_981:
[----:B------:R-:W-:-:S04]  /*4ac0*/  UIADD3 UR4, UPT, UPT, UR4, 0x1, URZ ;  /* 0x0000000104047890 */ /* 0x000fc8000fffe0ff */
[----:B------:R-:W-:-:S09]  /*4ad0*/  UISETP.GE.U32.AND UP0, UPT, UR4, UR13, UPT ;  /* 0x0000000d0400728c */ /* 0x000fd2000bf06070 */
[----:B------:R-:W-:Y:S05]  /*4ae0*/  BRA.U !UP0, `(.L_x_1094) ;  /* 0xffffffb908f47547 */ /* 0x000fea000b83ffff */
[----:B------:R-:W-:Y:S05]  /*4af0*/  EXIT ;  /* 0x000000000000794d */ /* 0x000fea0003800000 */
        .type           $_ZN4vllm10persistent22persistent_topk_kernelILj4EEEvNS0_20PersistentTopKParamsE$_ZN4vllm10persistent18histogram_256_topkEPKfPiii,@function
        .size           $_ZN4vllm10persistent22persistent_topk_kernelILj4EEEvNS0_20PersistentTopKParamsE$_ZN4vllm10persistent18histogram_256_topkEPKfPiii,($_ZN4vllm10persistent22persistent_topk_kernelILj4EEEvNS0_20PersistentTopKParamsE$_ZN4vllm10persistent19histogram_2048_topkEPKfPii - $_ZN4vllm10persistent22persistent_topk_kernelILj4EEEvNS0_20PersistentTopKParamsE$_ZN4vllm10persistent18histogram_256_topkEPKfPiii)
$_ZN4vllm10persistent22persistent_topk_kernelILj4EEEvNS0_20PersistentTopKParamsE$_ZN4vllm10persistent18histogram_256_topkEPKfPiii:
        /* <DEDUP_REMOVED lines=28> */
.L_x_1096:
        /* <DEDUP_REMOVED lines=95> */
.L_x_1095:
        /* <DEDUP_REMOVED lines=9> */
[----:B-1----:R-:W5:Y:S01]  /*5340*/  LDG.E R15, desc[UR22][R10.64+0xb000] ;  /* 0x00b000160a0f7981 */ /* 0x002f62000c1e1900 */
        /* <DEDUP_REMOVED lines=42> */
.L_x_1100:
[----:B------:R-:W-:Y:S05]  /*55f0*/  BSYNC B1 ;  /* 0x0000000000017941 */ /* 0x000fea0003800000 */
.L_x_1099:
        /* <DEDUP_REMOVED lines=8> */
[----:B-1----:R-:W3:Y:S01]  /*5680*/  LDG.E R15, desc[UR22][R10.64+0x1000] ;  /* 0x001000160a0f7981 */ /* 0x002ee2000c1e1900 */
[----:B------:R-:W-:Y:S01]  /*5690*/  VIADD R5, R5, 0x800 ;  /* 0x0000080005057836 */ /* 0x000fe20000000000 */
[----:B--2---:R-:W1:Y:S08]  /*56a0*/  F2F.F16.F32 R6, R6 ;  /* 0x0000000600067304 */ /* 0x004e700000200800 */
[----:B---3--:R-:W2:Y:S01]  /*56b0*/  F2F.F16.F32 R15, R15 ;  /* 0x0000000f000f7304 */ /* 0x008ea20000200800 */
[----:B-1----:R-:W-:-:S04]  /*56c0*/  PRMT R14, R6, 0x9910, RZ ;  /* 0x00009910060e7816 */ /* 0x002fc800000000ff */
[----:B------:R-:W-:Y:S02]  /*56d0*/  ISETP.GE.AND P2, PT, R14, RZ, PT ;  /* 0x000000ff0e00720c */ /* 0x000fe40003f46270 */
[----:B------:R-:W-:Y:S02]  /*56e0*/  LOP3.LUT R14, RZ, R6, RZ, 0x33, !PT ;  /* 0x00000006ff0e7212 */ /* 0x000fe400078e33ff */
[----:B--2---:R-:W-:-:S04]  /*56f0*/  PRMT R16, R15, 0x9910, RZ ;  /* 0x000099100f107816 */ /* 0x004fc800000000ff */
        /* <DEDUP_REMOVED lines=14> */
.L_x_1102:
[----:B------:R-:W-:Y:S05]  /*57e0*/  BSYNC B1 ;  /* 0x0000000000017941 */ /* 0x000fea0003800000 */
.L_x_1101:
[----:B------:R-:W-:Y:S05]  /*57f0*/  @P0 BRA `(.L_x_1098) ;  /* 0x0000000000300947 */ /* 0x000fea0003800000 */
[----:B--2---:R-:W-:-:S06]  /*5800*/  IMAD.WIDE.U32 R10, R5, 0x4, R8 ;  /* 0x00000004050a7825 */ /* 0x004fcc00078e0008 */
[----:B------:R-:W2:Y:S02]  /*5810*/  LDG.E R10, desc[UR22][R10.64] ;  /* 0x000000160a0a7981 */ /* 0x000ea4000c1e1900 */
        /* <DEDUP_REMOVED lines=10> */
.L_x_1098:
[----:B------:R-:W-:Y:S05]  /*58c0*/  BSYNC B0 ;  /* 0x0000000000007941 */ /* 0x000fea0003800000 */
.L_x_1097:
        /* <DEDUP_REMOVED lines=9> */
.L_x_1104:
[----:B------:R-:W-:Y:S05]  /*5960*/  BSYNC B0 ;  /* 0x0000000000007941 */ /* 0x000fea0003800000 */
.L_x_1103:
        /* <DEDUP_REMOVED lines=8> */
.L_x_1106:
[----:B------:R-:W-:Y:S05]  /*59f0*/  BSYNC B0 ;  /* 0x0000000000007941 */ /* 0x000fea0003800000 */
.L_x_1105:
        /* <DEDUP_REMOVED lines=8> */
.L_x_1108:
[----:B------:R-:W-:Y:S05]  /*5a80*/  BSYNC B0 ;  /* 0x0000000000007941 */ /* 0x000fea0003800000 */
.L_x_1107:
        /* <DEDUP_REMOVED lines=8> */
.L_x_1110:
[----:B------:R-:W-:Y:S05]  /*5b10*/  BSYNC B0 ;  /* 0x0000000000007941 */ /* 0x000fea0003800000 */
.L_x_1109:
        /* <DEDUP_REMOVED lines=8> */
.L_x_1112:
[----:B------:R-:W-:Y:S05]  /*5ba0*/  BSYNC B0 ;  /* 0x0000000000007941 */ /* 0x000fea0003800000 */
.L_x_1111:
        /* <DEDUP_REMOVED lines=8> */
.L_x_1114:
[----:B------:R-:W-:Y:S05]  /*5c30*/  BSYNC B0 ;  /* 0x0000000000007941 */ /* 0x000fea0003800000 */
.L_x_1113:
        /* <DEDUP_REMOVED lines=8> */
.L_x_1116:
[----:B------:R-:W-:Y:S05]  /*5cc0*/  BSYNC B0 ;  /* 0x0000000000007941 */ /* 0x000fea0003800000 */
.L_x_1115:
        /* <DEDUP_REMOVED lines=8> */
.L_x_1118:
[----:B------:R-:W-:Y:S05]  /*5d50*/  BSYNC B0 ;  /* 0x0000000000007941 */ /* 0x000fea0003800000 */
.L_x_1117:
        /* <DEDUP_REMOVED lines=11> */
.L_x_1120:
[----:B------:R-:W-:Y:S05]  /*5e10*/  BSYNC B0 ;  /* 0x0000000000007941 */ /* 0x000fea0003800000 */
.L_x_1119:
        /* <DEDUP_REMOVED lines=13> */
[----:B-1----:R-:W-:-:S07]  /*5ef0*/  IMAD.MOV.U32 R15, RZ, RZ, R11 ;  /* 0x000000ffff0f7224 */ /* 0x002fce00078e000b */
.L_x_1126:
        /* <DEDUP_REMOVED lines=33> */
.L_x_1125:
[----:B------:R-:W-:Y:S05]  /*6110*/  BSYNC B1 ;  /* 0x0000000000017941 */ /* 0x000fea0003800000 */
.L_x_1124:
[----:B------:R-:W-:Y:S02]  /*6120*/  IMAD.X R15, RZ, RZ, R15, P2 ;  /* 0x000000ffff0f7224 */ /* 0x000fe400010e060f */
[----:B0-----:R-:W-:Y:S01]  /*6130*/  VIADD R7, R7, 0x400 ;  /* 0x0000040007077836 */ /* 0x001fe20000000000 */
[----:B------:R-:W-:Y:S06]  /*6140*/  @P3 BRA `(.L_x_1126) ;  /* 0xfffffffc006c3947 */ /* 0x000fec000383ffff */
.L_x_1123:
[----:B------:R-:W-:Y:S05]  /*6150*/  BSYNC B0 ;  /* 0x0000000000007941 */ /* 0x000fea0003800000 */
.L_x_1122:
[C---:B------:R-:W-:Y:S01]  /*6160*/  IMAD.WIDE.U32 R8, R7.reuse, 0x4, R8 ;  /* 0x0000000407087825 */ /* 0x040fe200078e0008 */
[----:B------:R-:W-:Y:S03]  /*6170*/  BSSY B0, `(.L_x_1127) ;  /* 0x0000081000007945 */ /* 0x000fe60003800000 */
[----:B------:R-:W-:Y:S01]  /*6180*/  VIADD R11, R7, 0x800 ;  /* 0x00000800070b7836 */ /* 0x000fe20000000000 */
[----:B------:R-:W-:-:S05]  /*6190*/  IADD3 R6, P0, PT, R8, 0x2000, RZ ;  /* 0x0000200008067810 */ /* 0x000fca0007f1e0ff */
[----:B------:R-:W-:-:S08]  /*61a0*/  IMAD.X R7, RZ, RZ, R9, P0 ;  /* 0x000000ffff077224 */ /* 0x000fd000000e0609 */
.L_x_1136:
        /* <DEDUP_REMOVED lines=17> */
[----:B------:R-:W3:Y:S01]  /*62c0*/  S2R R10, SR_LTMASK ;  /* 0x00000000000a7919 */ /* 0x000ee20000003900 */
[----:B-1----:R-:W-:-:S06]  /*62d0*/  VIADD R15, R11, 0xfffff800 ;  /* 0xfffff8000b0f7836 */ /* 0x002fcc0000000000 */
[----:B------:R-:W1:Y:S01]  /*62e0*/  POPC R2, UR14 ;  /* 0x0000000e00027d09 */ /* 0x000e620008000000 */
[----:B--2---:R-:W-:Y:S01]  /*62f0*/  ULEA UR5, UR6, UR5, 0x18 ;  /* 0x0000000506057291 */ /* 0x004fe2000f8ec0ff */
[----:B0-----:R-:W-:Y:S02]  /*6300*/  ISETP.EQ.U32.AND P0, PT, R4, R9, PT ;  /* 0x000000090400720c */ /* 0x001fe40003f02070 */
[----:B---3--:R-:W-:-:S06]  /*6310*/  LOP3.LUT R10, R10, UR14, RZ, 0xc0, !PT ;  /* 0x0000000e0a0a7c12 */ /* 0x008fcc000f8ec0ff */
[----:B------:R-:W0:Y:S05]  /*6320*/  POPC R10, R10 ;  /* 0x0000000a000a7309 */ /* 0x000e2a0000000000 */
[----:B-1----:R-:W1:Y:S04]  /*6330*/  @P0 ATOMS.ADD R17, [UR5+0xc00], R2 ;  /* 0x000c0002ff11098c */ /* 0x002e680008000005 */
[----:B-1----:R-:W0:Y:S02]  /*6340*/  SHFL.IDX PT, R9, R17, R4, 0x1f ;  /* 0x00001f0411097589 */ /* 0x002e2400000e0000 */
[----:B0-----:R-:W-:-:S04]  /*6350*/  IMAD.IADD R9, R9, 0x1, R10 ;  /* 0x0000000109097824 */ /* 0x001fc800078e020a */
[----:B------:R-:W-:-:S05]  /*6360*/  IMAD.WIDE R8, R9, 0x4, R12 ;  /* 0x0000000409087825 */ /* 0x000fca00078e020c */
[----:B------:R0:W-:Y:S02]  /*6370*/  STG.E desc[UR22][R8.64], R15 ;  /* 0x0000000f08007986 */ /* 0x0001e4000c101916 */
.L_x_1129:
[----:B------:R-:W-:Y:S05]  /*6380*/  BSYNC B1 ;  /* 0x0000000000017941 */ /* 0x000fea0003800000 */
.L_x_1128:
        /* <DEDUP_REMOVED lines=29> */
.L_x_1131:
[----:B------:R-:W-:Y:S05]  /*6560*/  BSYNC B1 ;  /* 0x0000000000017941 */ /* 0x000fea0003800000 */
.L_x_1130:
        /* <DEDUP_REMOVED lines=18> */
[----:B------:R-:W1:Y:S01]  /*6690*/  POPC R2, UR14 ;  /* 0x0000000e00027d09 */ /* 0x000e620008000000 */
[----:B--2---:R-:W-:Y:S01]  /*66a0*/  ULEA UR5, UR6, UR5, 0x18 ;  /* 0x0000000506057291 */ /* 0x004fe2000f8ec0ff */
[----:B0-----:R-:W-:-:S02]  /*66b0*/  ISETP.EQ.U32.AND P0, PT, R4, R9, PT ;  /* 0x000000090400720c */ /* 0x001fc40003f02070 */
[----:B---3--:R-:W-:-:S06]  /*66c0*/  LOP3.LUT R10, R10, UR14, RZ, 0xc0, !PT ;  /* 0x0000000e0a0a7c12 */ /* 0x008fcc000f8ec0ff */
[----:B------:R-:W0:Y:S05]  /*66d0*/  POPC R10, R10 ;  /* 0x0000000a000a7309 */ /* 0x000e2a0000000000 */
[----:B-1----:R-:W1:Y:S04]  /*66e0*/  @P0 ATOMS.ADD R15, [UR5+0xc00], R2 ;  /* 0x000c0002ff0f098c */ /* 0x002e680008000005 */
[----:B-1----:R-:W0:Y:S02]  /*66f0*/  SHFL.IDX PT, R9, R15, R4, 0x1f ;  /* 0x00001f040f097589 */ /* 0x002e2400000e0000 */
[----:B0-----:R-:W-:-:S04]  /*6700*/  IMAD.IADD R9, R9, 0x1, R10 ;  /* 0x0000000109097824 */ /* 0x001fc800078e020a */
[----:B------:R-:W-:-:S05]  /*6710*/  IMAD.WIDE R8, R9, 0x4, R12 ;  /* 0x0000000409087825 */ /* 0x000fca00078e020c */
[----:B------:R3:W-:Y:S02]  /*6720*/  STG.E desc[UR22][R8.64], R11 ;  /* 0x0000000b08007986 */ /* 0x0007e4000c101916 */
.L_x_1133:
[----:B------:R-:W-:Y:S05]  /*6730*/  BSYNC B1 ;  /* 0x0000000000017941 */ /* 0x000fea0003800000 */
.L_x_1132:
        /* <DEDUP_REMOVED lines=12> */
[----:B0-23--:R-:W0:Y:S01]  /*6800*/  S2R R9, SR_LANEID ;  /* 0x0000000000097919 */ /* 0x00de220000000000 */
        /* <DEDUP_REMOVED lines=16> */
.L_x_1135:
[----:B------:R-:W-:Y:S05]  /*6910*/  BSYNC B1 ;  /* 0x0000000000017941 */ /* 0x000fea0003800000 */
.L_x_1134:
[C---:B------:R-:W-:Y:S01]  /*6920*/  VIADD R2, R11.reuse, 0x800 ;  /* 0x000008000b027836 */ /* 0x040fe20000000000 */
[----:B------:R-:W-:Y:S01]  /*6930*/  IADD3 R6, P2, PT, R6, 0x4000, RZ ;  /* 0x0000400006067810 */ /* 0x000fe20007f5e0ff */
[----:B---3--:R-:W-:-:S03]  /*6940*/  VIADD R11, R11, 0x1000 ;  /* 0x000010000b0b7836 */ /* 0x008fc60000000000 */
[----:B------:R-:W-:Y:S01]  /*6950*/  ISETP.GE.U32.AND P0, PT, R2, R3, PT ;  /* 0x000000030200720c */ /* 0x000fe20003f06070 */
[----:B------:R-:W-:-:S12]  /*6960*/  IMAD.X R7, RZ, RZ, R7, P2 ;  /* 0x000000ffff077224 */ /* 0x000fd800010e0607 */
[----:B------:R-:W-:Y:S05]  /*6970*/  @!P0 BRA `(.L_x_1136) ;  /* 0xfffffff8000c8947 */ /* 0x000fea000383ffff */
[----:B------:R-:W-:Y:S05]  /*6980*/  BSYNC B0 ;  /* 0x0000000000007941 */ /* 0x000fea0003800000 */
.L_x_1127:
[----:B------:R-:W-:Y:S01]  /*6990*/  BAR.SYNC.DEFER_BLOCKING 0x0 ;  /* 0x0000000000007b1d */ /* 0x000fe20000010000 */
[----:B------:R-:W-:Y:S02]  /*69a0*/  IMAD.MOV.U32 R2, RZ, RZ, R27 ;  /* 0x000000ffff027224 */ /* 0x000fe400078e001b */
[----:B------:R-:W-:-:S04]  /*69b0*/  IMAD.MOV.U32 R3, RZ, RZ, 0x0 ;  /* 0x00000000ff037424 */ /* 0x000fc800078e00ff */
[----:B012-4-:R-:W-:Y:S05]  /*69c0*/  RET.REL.NODEC R2 `(_ZN4vllm10persistent22persistent_topk_kernelILj4EEEvNS0_20PersistentTopKParamsE) ;  /* 0xffffff94028c7950 */ /* 0x017fea0003c3ffff */
.L_x_1121:
[----:B------:R-:W-:Y:S01]  /*69d0*/  BAR.SYNC.DEFER_BLOCKING 0x0 ;  /* 0x0000000000007b1d */ /* 0x000fe20000010000 */
[----:B------:R-:W-:Y:S01]  /*69e0*/  ISETP.GT.U32.AND P0, PT, R7, 0x100, PT ;  /* 0x000001000700780c */ /* 0x000fe20003f04070 */
[----:B-1----:R-:W-:-:S04]  /*69f0*/  IMAD.MOV.U32 R15, RZ, RZ, R7 ;  /* 0x000000ffff0f7224 */ /* 0x002fc800078e0007 */
[----:B------:R-:W-:Y:S08]  /*6a00*/  BSSY B0, `(.L_x_1137) ;  /* 0x000004c000007945 */ /* 0x000ff00003800000 */
[----:B------:R1:W-:Y:S01]  /*6a10*/  @!P0 STS [R2+UR18], RZ ;  /* 0x000000ff02008988 */ /* 0x0003e20008000812 */
[----:B------:R-:W-:Y:S01]  /*6a20*/  BAR.SYNC.DEFER_BLOCKING 0x0 ;  /* 0x0000000000007b1d */ /* 0x000fe20000010000 */
[----:B------:R-:W-:-:S13]  /*6a30*/  LOP3.LUT P0, R4, R4, 0x3, RZ, 0xc0, !PT ;  /* 0x0000000304047812 */ /* 0x000fda000780c0ff */
[----:B-1----:R-:W-:Y:S05]  /*6a40*/  @!P0 BRA `(.L_x_1138) ;  /* 0x00000004001c8947 */ /* 0x002fea0003800000 */
[----:B------:R-:W-:-:S04]  /*6a50*/  IMAD.WIDE.U32 R10, R7, 0x4, R8 ;  /* 0x00000004070a7825 */ /* 0x000fc800078e0008 */
[----:B------:R-:W-:Y:S02]  /*6a60*/  IMAD.MOV R14, RZ, RZ, -R4 ;  /* 0x000000ffff0e7224 */ /* 0x000fe400078e0a04 */
[----:B------:R-:W-:Y:S02]  /*6a70*/  IMAD.MOV.U32 R4, RZ, RZ, R10 ;  /* 0x000000ffff047224 */ /* 0x000fe400078e000a */
[----:B------:R-:W-:Y:S02]  /*6a80*/  IMAD.MOV.U32 R17, RZ, RZ, R11 ;  /* 0x000000ffff117224 */ /* 0x000fe400078e000b */
[----:B------:R-:W-:-:S07]  /*6a90*/  IMAD.MOV.U32 R15, RZ, RZ, R7 ;  /* 0x000000ffff0f7224 */ /* 0x000fce00078e0007 */
.L_x_1142:
        /* <DEDUP_REMOVED lines=45> */
.L_x_1140:
        /* <DEDUP_REMOVED lines=16> */
.L_x_1141:
[----:B------:R-:W-:Y:S05]  /*6e70*/  BSYNC B1 ;  /* 0x0000000000017941 */ /* 0x000fea0003800000 */
.L_x_1139:
[----:B------:R-:W-:Y:S01]  /*6e80*/  IADD3 R4, P2, PT, R4, 0x1000, RZ ;  /* 0x0000100004047810 */ /* 0x000fe20007f5e0ff */
[----:B-12---:R-:W-:-:S04]  /*6e90*/  VIADD R15, R15, 0x400 ;  /* 0x000004000f0f7836 */ /* 0x006fc80000000000 */
[----:B------:R-:W-:Y:S01]  /*6ea0*/  IMAD.X R17, RZ, RZ, R17, P2 ;  /* 0x000000ffff117224 */ /* 0x000fe200010e0611 */
[----:B------:R-:W-:Y:S07]  /*6eb0*/  @P0 BRA `(.L_x_1142) ;  /* 0xfffffff800f80947 */ /* 0x000fee000383ffff */
.L_x_1138:
[----:B------:R-:W-:Y:S05]  /*6ec0*/  BSYNC B0 ;  /* 0x0000000000007941 */ /* 0x000fea0003800000 */
.L_x_1137:
[C---:B------:R-:W-:Y:S01]  /*6ed0*/  IMAD.WIDE.U32 R10, R15.reuse, 0x4, R8 ;  /* 0x000000040f0a7825 */ /* 0x040fe200078e0008 */
[----:B------:R-:W-:Y:S03]  /*6ee0*/  BSSY B0, `(.L_x_1143) ;  /* 0x00000f5000007945 */ /* 0x000fe60003800000 */
[----:B------:R-:W-:Y:S01]  /*6ef0*/  VIADD R4, R15, 0x800 ;  /* 0x000008000f047836 */ /* 0x000fe20000000000 */
[----:B------:R-:W-:-:S05]  /*6f00*/  IADD3 R10, P0, PT, R10, 0x2000, RZ ;  /* 0x000020000a0a7810 */ /* 0x000fca0007f1e0ff */
[----:B------:R-:W-:-:S08]  /*6f10*/  IMAD.X R11, RZ, RZ, R11, P0 ;  /* 0x000000ffff0b7224 */ /* 0x000fd000000e060b */
.L_x_1156:
        /* <DEDUP_REMOVED lines=30> */
.L_x_1145:
        /* <DEDUP_REMOVED lines=28> */
.L_x_1146:
[----:B------:R-:W-:Y:S05]  /*72c0*/  BSYNC B1 ;  /* 0x0000000000017941 */ /* 0x000fea0003800000 */
.L_x_1144:
[----:B--2---:R-:W2:Y:S01]  /*72d0*/  LDG.E R14, desc[UR22][R10.64+-0x1000] ;  /* 0xfff000160a0e7981 */ /* 0x004ea2000c1e1900 */
        /* <DEDUP_REMOVED lines=41> */
.L_x_1148:
        /* <DEDUP_REMOVED lines=16> */
.L_x_1149:
[----:B------:R-:W-:Y:S05]  /*7670*/  BSYNC B1 ;  /* 0x0000000000017941 */ /* 0x000fea0003800000 */
.L_x_1147:
[----:B-1----:R-:W3:Y:S01]  /*7680*/  LDG.E R14, desc[UR22][R10.64] ;  /* 0x000000160a0e7981 */ /* 0x002ee2000c1e1900 */
[----:B------:R-:W-:Y:S01]  /*7690*/  BSSY B1, `(.L_x_1150) ;  /* 0x0000039000017945 */ /* 0x000fe20003800000 */
[----:B--2---:R-:W-:Y:S01]  /*76a0*/  VIADD R17, R4, 0x400 ;  /* 0x0000040004117836 */ /* 0x004fe20000000000 */
[----:B---3--:R-:W1:Y:S02]  /*76b0*/  F2F.F16.F32 R15, R14 ;  /* 0x0000000e000f7304 */ /* 0x008e640000200800 */
        /* <DEDUP_REMOVED lines=38> */
.L_x_1151:
        /* <DEDUP_REMOVED lines=16> */
.L_x_1152:
[----:B------:R-:W-:Y:S05]  /*7a20*/  BSYNC B1 ;  /* 0x0000000000017941 */ /* 0x000fea0003800000 */
.L_x_1150:
[----:B--2---:R-:W2:Y:S01]  /*7a30*/  LDG.E R14, desc[UR22][R10.64+0x1000] ;  /* 0x001000160a0e7981 */ /* 0x004ea2000c1e1900 */
        /* <DEDUP_REMOVED lines=40> */
.L_x_1154:
        /* <DEDUP_REMOVED lines=16> */
.L_x_1155:
[----:B------:R-:W-:Y:S05]  /*7dc0*/  BSYNC B1 ;  /* 0x0000000000017941 */ /* 0x000fea0003800000 */
.L_x_1153:
[----:B--2---:R-:W-:Y:S01]  /*7dd0*/  VIADD R14, R4, 0x800 ;  /* 0x00000800040e7836 */ /* 0x004fe20000000000 */
[----:B------:R-:W-:Y:S01]  /*7de0*/  IADD3 R10, P2, PT, R10, 0x4000, RZ ;  /* 0x000040000a0a7810 */ /* 0x000fe20007f5e0ff */
[----:B------:R-:W-:-:S03]  /*7df0*/  VIADD R4, R4, 0x1000 ;  /* 0x0000100004047836 */ /* 0x000fc60000000000 */
[----:B------:R-:W-:Y:S01]  /*7e00*/  ISETP.GE.U32.AND P0, PT, R14, R3, PT ;  /* 0x000000030e00720c */ /* 0x000fe20003f06070 */
[----:B------:R-:W-:-:S12]  /*7e10*/  IMAD.X R11, RZ, RZ, R11, P2 ;  /* 0x000000ffff0b7224 */ /* 0x000fd800010e060b */
[----:B------:R-:W-:Y:S05]  /*7e20*/  @!P0 BRA `(.L_x_1156) ;  /* 0xfffffff0003c8947 */ /* 0x000fea000383ffff */
[----:B------:R-:W-:Y:S05]  /*7e30*/  BSYNC B0 ;  /* 0x0000000000007941 */ /* 0x000fea0003800000 */
.L_x_1143:
[----:B------:R-:W2:Y:S08]  /*7e40*/  S2UR UR6, SR_CgaCtaId ;  /* 0x00000000000679c3 */ /* 0x000eb00000008800 */
[----:B------:R-:W-:Y:S01]  /*7e50*/  BAR.SYNC.DEFER_BLOCKING 0x0 ;  /* 0x0000000000007b1d */ /* 0x000fe20000010000 */
[----:B------:R-:W-:-:S05]  /*7e60*/  ISETP.GT.U32.AND P0, PT, R7, 0xff, PT ;  /* 0x000000ff0700780c */ /* 0x000fca0003f04070 */
[----:B------:R-:W-:Y:S01]  /*7e70*/  UMOV UR5, 0x400 ;  /* 0x0000040000057882 */ /* 0x000fe20000000000 */
[----:B------:R-:W-:Y:S01]  /*7e80*/  BSSY B0, `(.L_x_1157) ;  /* 0x000000a000007945 */ /* 0x000fe20003800000 */
[----:B--2---:R-:W-:-:S06]  /*7e90*/  ULEA UR5, UR6, UR5, 0x18 ;  /* 0x0000000506057291 */ /* 0x004fcc000f8ec0ff */
        /* <DEDUP_REMOVED lines=8> */
.L_x_1158:
[----:B------:R-:W-:Y:S05]  /*7f20*/  BSYNC B0 ;  /* 0x0000000000007941 */ /* 0x000fea0003800000 */
.L_x_1157:
        /* <DEDUP_REMOVED lines=8> */
.L_x_1160:
[----:B------:R-:W-:Y:S05]  /*7fb0*/  BSYNC B0 ;  /* 0x0000000000007941 */ /* 0x000fea0003800000 */
.L_x_1159:
        /* <DEDUP_REMOVED lines=8> */
.L_x_1162:
[----:B------:R-:W-:Y:S05]  /*8040*/  BSYNC B0 ;  /* 0x0000000000007941 */ /* 0x000fea0003800000 */
.L_x_1161:
        /* <DEDUP_REMOVED lines=8> */
.L_x_1164:
[----:B------:R-:W-:Y:S05]  /*80d0*/  BSYNC B0 ;  /* 0x0000000000007941 */ /* 0x000fea0003800000 */
.L_x_1163:
        /* <DEDUP_REMOVED lines=8> */
.L_x_1166:
[----:B------:R-:W-:Y:S05]  /*8160*/  BSYNC B0 ;  /* 0x0000000000007941 */ /* 0x000fea0003800000 */
.L_x_1165:
        /* <DEDUP_REMOVED lines=8> */
.L_x_1168:
[----:B------:R-:W-:Y:S05]  /*81f0*/  BSYNC B0 ;  /* 0x0000000000007941 */ /* 0x000fea0003800000 */
.L_x_1167:
        /* <DEDUP_REMOVED lines=8> */
.L_x_1170:
[----:B------:R-:W-:Y:S05]  /*8280*/  BSYNC B0 ;  /* 0x0000000000007941 */ /* 0x000fea0003800000 */
.L_x_1169:
        /* <DEDUP_REMOVED lines=8> */
.L_x_1172:
[----:B------:R-:W-:Y:S05]  /*8310*/  BSYNC B0 ;  /* 0x0000000000007941 */ /* 0x000fea0003800000 */
.L_x_1171:
[----:B------:R-:W-:Y:S06]  /*8320*/  BAR.SYNC.DEFER_BLOCKING 0x0 ;  /* 0x0000000000007b1d */ /* 0x000fec0000010000 */
[----:B------:R-:W-:Y:S04]  /*8330*/  BSSY B0, `(.L_x_1173) ;  /* 0x000000c000007945 */ /* 0x000fe80003800000 */
[----:B------:R-:W-:Y:S05]  /*8340*/  @P0 BRA `(.L_x_1174) ;  /* 0x0000000000280947 */ /* 0x000fea0003800000 */
[----:B----4-:R-:W4:Y:S02]  /*8350*/  LDS R3, [R2+UR18] ;  /* 0x0000001202037984 */ /* 0x010f240008000800 */
[----:B----4-:R-:W-:-:S13]  /*8360*/  ISETP.GT.AND P0, PT, R3, R6, PT ;  /* 0x000000060300720c */ /* 0x010fda0003f04270 */
[----:B------:R-:W-:Y:S05]  /*8370*/  @!P0 BRA `(.L_x_1174) ;  /* 0x00000000001c8947 */ /* 0x000fea0003800000 */
[----:B------:R-:W4:Y:S02]  /*8380*/  LDS R3, [R2+UR18+0x4] ;  /* 0x0000041202037984 */ /* 0x000f240008000800 */
[----:B----4-:R-:W-:-:S13]  /*8390*/  ISETP.GT.AND P0, PT, R3, R6, PT ;  /* 0x000000060300720c */ /* 0x010fda0003f04270 */
[----:B------:R-:W-:Y:S04]  /*83a0*/  @!P0 STS [R4+0xc04], R7 ;  /* 0x000c040704008388 */ /* 0x000fe80000000800 */
[----:B------:R-:W-:Y:S04]  /*83b0*/  @!P0 STS [R4+0xc0c], RZ ;  /* 0x000c0cff04008388 */ /* 0x000fe80000000800 */
[----:B------:R-:W4:Y:S02]  /*83c0*/  @!P0 LDS R3, [R2+UR18+0x4] ;  /* 0x0000041202038984 */ /* 0x000f240008000800 */
[----:B----4-:R-:W-:-:S05]  /*83d0*/  @!P0 IMAD.IADD R3, R6, 0x1, -R3 ;  /* 0x0000000106038824 */ /* 0x010fca00078e0a03 */
[----:B------:R4:W-:Y:S02]  /*83e0*/  @!P0 STS [R4+0xc10], R3 ;  /* 0x000c100304008388 */ /* 0x0009e40000000800 */
.L_x_1174:
[----:B------:R-:W-:Y:S05]  /*83f0*/  BSYNC B0 ;  /* 0x0000000000007941 */ /* 0x000fea0003800000 */
.L_x_1173:
[----:B------:R-:W-:Y:S06]  /*8400*/  BAR.SYNC.DEFER_BLOCKING 0x0 ;  /* 0x0000000000007b1d */ /* 0x000fec0000010000 */
[----:B------:R-:W-:Y:S01]  /*8410*/  UMOV UR5, 0x18 ;  /* 0x0000001800057882 */ /* 0x000fe20000000000 */
[----:B------:R-:W-:Y:S01]  /*8420*/  UMOV UR6, URZ ;  /* 0x000000ff00067c82 */ /* 0x000fe20008000000 */
[----:B----4-:R-:W4:Y:S02]  /*8430*/  LDS R3, [R4+0xc04] ;  /* 0x000c040004037984 */ /* 0x010f240000000800 */
[----:B----4-:R-:W-:-:S06]  /*8440*/  IMAD R5, R3, 0x4, R4 ;  /* 0x0000000403057824 */ /* 0x010fcc00078e0204 */
[----:B------:R-:W4:Y:S02]  /*8450*/  LDS R5, [R5+0x4] ;  /* 0x0000040005057984 */ /* 0x000f240000000800 */
[----:B----4-:R-:W-:Y:S01]  /*8460*/  IMAD.IADD R10, R6, 0x1, -R5 ;  /* 0x00000001060a7824 */ /* 0x010fe200078e0a05 */
        /* <DEDUP_REMOVED lines=9> */
[----:B---3--:R-:W-:Y:S05]  /*8500*/  @!P0 BRA `(.L_x_1177) ;  /* 0x0000000000e88947 */ /* 0x008fea0003800000 */
[----:B------:R-:W-:Y:S01]  /*8510*/  IADD3 R11, PT, PT, R2, 0xc80, R4 ;  /* 0x00000c80020b7810 */ /* 0x000fe20007ffe004 */
[----:B-1----:R-:W-:-:S07]  /*8520*/  IMAD.MOV.U32 R17, RZ, RZ, R7 ;  /* 0x000000ffff117224 */ /* 0x002fce00078e0007 */
.L_x_1181:
[----:B-12---:R-:W2:Y:S02]  /*8530*/  LDS R15, [R11] ;  /* 0x000000000b0f7984 */ /* 0x006ea40000000800 */
[----:B--2---:R-:W-:-:S06]  /*8540*/  IMAD.WIDE R4, R15, 0x4, R8 ;  /* 0x000000040f047825 */ /* 0x004fcc00078e0208 */
        /* <DEDUP_REMOVED lines=27> */
.L_x_1179:
        /* <DEDUP_REMOVED lines=24> */
.L_x_1180:
[----:B------:R-:W-:Y:S05]  /*8880*/  BSYNC B1 ;  /* 0x0000000000017941 */ /* 0x000fea0003800000 */
.L_x_1178:
[----:B------:R-:W-:Y:S01]  /*8890*/  VIADD R11, R11, 0x1000 ;  /* 0x000010000b0b7836 */ /* 0x000fe20000000000 */
[----:B------:R-:W-:Y:S06]  /*88a0*/  @!P2 BRA `(.L_x_1181) ;  /* 0xfffffffc0020a947 */ /* 0x000fec000383ffff */
.L_x_1177:
[----:B------:R-:W-:Y:S05]  /*88b0*/  BSYNC B0 ;  /* 0x0000000000007941 */ /* 0x000fea0003800000 */
.L_x_1176:
        /* <DEDUP_REMOVED lines=13> */
.L_x_1183:
[----:B------:R-:W-:Y:S05]  /*8990*/  BSYNC B0 ;  /* 0x0000000000007941 */ /* 0x000fea0003800000 */
.L_x_1182:
        /* <DEDUP_REMOVED lines=8> */
.L_x_1185:
[----:B------:R-:W-:Y:S05]  /*8a20*/  BSYNC B0 ;  /* 0x0000000000007941 */ /* 0x000fea0003800000 */
.L_x_1184:
        /* <DEDUP_REMOVED lines=8> */
.L_x_1187:
[----:B------:R-:W-:Y:S05]  /*8ab0*/  BSYNC B0 ;  /* 0x0000000000007941 */ /* 0x000fea0003800000 */
.L_x_1186:
        /* <DEDUP_REMOVED lines=8> */
.L_x_1189:
[----:B------:R-:W-:Y:S05]  /*8b40*/  BSYNC B0 ;  /* 0x0000000000007941 */ /* 0x000fea0003800000 */
.L_x_1188:
        /* <DEDUP_REMOVED lines=8> */
.L_x_1191:
[----:B------:R-:W-:Y:S05]  /*8bd0*/  BSYNC B0 ;  /* 0x0000000000007941 */ /* 0x000fea0003800000 */
.L_x_1190:
        /* <DEDUP_REMOVED lines=8> */
.L_x_1193:
[----:B------:R-:W-:Y:S05]  /*8c60*/  BSYNC B0 ;  /* 0x0000000000007941 */ /* 0x000fea0003800000 */
.L_x_1192:
        /* <DEDUP_REMOVED lines=8> */
.L_x_1195:
[----:B------:R-:W-:Y:S05]  /*8cf0*/  BSYNC B0 ;  /* 0x0000000000007941 */ /* 0x000fea0003800000 */
.L_x_1194:
        /* <DEDUP_REMOVED lines=8> */
.L_x_1197:
[----:B------:R-:W-:Y:S05]  /*8d80*/  BSYNC B0 ;  /* 0x0000000000007941 */ /* 0x000fea0003800000 */
.L_x_1196:
[----:B------:R-:W-:Y:S06]  /*8d90*/  BAR.SYNC.DEFER_BLOCKING 0x0 ;  /* 0x0000000000007b1d */ /* 0x000fec0000010000 */
[----:B------:R-:W-:Y:S04]  /*8da0*/  BSSY B0, `(.L_x_1198) ;  /* 0x000000c000007945 */ /* 0x000fe80003800000 */
[----:B------:R-:W-:Y:S05]  /*8db0*/  @P0 BRA `(.L_x_1199) ;  /* 0x0000000000280947 */ /* 0x000fea0003800000 */
[----:B---34-:R-:W3:Y:S02]  /*8dc0*/  LDS R3, [R2+UR18] ;  /* 0x0000001202037984 */ /* 0x018ee40008000800 */
[----:B---3--:R-:W-:-:S13]  /*8dd0*/  ISETP.GT.AND P0, PT, R3, R10, PT ;  /* 0x0000000a0300720c */ /* 0x008fda0003f04270 */
[----:B------:R-:W-:Y:S05]  /*8de0*/  @!P0 BRA `(.L_x_1199) ;  /* 0x00000000001c8947 */ /* 0x000fea0003800000 */
[----:B------:R-:W3:Y:S02]  /*8df0*/  LDS R3, [R2+UR18+0x4] ;  /* 0x0000041202037984 */ /* 0x000ee40008000800 */
[----:B---3--:R-:W-:-:S13]  /*8e00*/  ISETP.GT.AND P0, PT, R3, R10, PT ;  /* 0x0000000a0300720c */ /* 0x008fda0003f04270 */
[----:B------:R-:W-:Y:S04]  /*8e10*/  @!P0 STS [R4+0xc04], R7 ;  /* 0x000c040704008388 */ /* 0x000fe80000000800 */
[----:B------:R-:W-:Y:S04]  /*8e20*/  @!P0 STS [R4+0xc08], RZ ;  /* 0x000c08ff04008388 */ /* 0x000fe80000000800 */
[----:B------:R-:W3:Y:S02]  /*8e30*/  @!P0 LDS R3, [R2+UR18+0x4] ;  /* 0x0000041202038984 */ /* 0x000ee40008000800 */
[----:B---3--:R-:W-:-:S05]  /*8e40*/  @!P0 IMAD.IADD R3, R10, 0x1, -R3 ;  /* 0x000000010a038824 */ /* 0x008fca00078e0a03 */
[----:B------:R3:W-:Y:S02]  /*8e50*/  @!P0 STS [R4+0xc10], R3 ;  /* 0x000c100304008388 */ /* 0x0007e40000000800 */
.L_x_1199:
[----:B------:R-:W-:Y:S05]  /*8e60*/  BSYNC B0 ;  /* 0x0000000000007941 */ /* 0x000fea0003800000 */
.L_x_1198:
[----:B------:R-:W-:Y:S01]  /*8e70*/  BAR.SYNC.DEFER_BLOCKING 0x0 ;  /* 0x0000000000007b1d */ /* 0x000fe20000010000 */
[----:B--2---:R-:W-:-:S05]  /*8e80*/  VIMNMX R6, PT, PT, R14, 0x1000, PT ;  /* 0x000010000e067848 */ /* 0x004fca0003fe0100 */
[----:B------:R-:W-:Y:S01]  /*8e90*/  UMOV UR5, 0x10 ;  /* 0x0000001000057882 */ /* 0x000fe20000000000 */
[----:B------:R-:W-:Y:S01]  /*8ea0*/  UMOV UR6, 0x1 ;  /* 0x0000000100067882 */ /* 0x000fe20000000000 */
[----:B---34-:R-:W2:Y:S02]  /*8eb0*/  LDS R3, [R4+0xc04] ;  /* 0x000c040004037984 */ /* 0x018ea40000000800 */
[----:B--2---:R-:W-:-:S06]  /*8ec0*/  IMAD R5, R3, 0x4, R4 ;  /* 0x0000000403057824 */ /* 0x004fcc00078e0204 */
        /* <DEDUP_REMOVED lines=13> */
.L_x_1205:
        /* <DEDUP_REMOVED lines=38> */
.L_x_1203:
        /* <DEDUP_REMOVED lines=16> */
.L_x_1204:
[----:B------:R-:W-:Y:S05]  /*9300*/  BSYNC B1 ;  /* 0x0000000000017941 */ /* 0x000fea0003800000 */
.L_x_1202:
[----:B------:R-:W-:Y:S01]  /*9310*/  VIADD R11, R11, 0x1000 ;  /* 0x000010000b0b7836 */ /* 0x000fe20000000000 */
[----:B------:R-:W-:Y:S06]  /*9320*/  @!P2 BRA `(.L_x_1205) ;  /* 0xfffffffc001ca947 */ /* 0x000fec000383ffff */
.L_x_1201:
[----:B------:R-:W-:Y:S05]  /*9330*/  BSYNC B0 ;  /* 0x0000000000007941 */ /* 0x000fea0003800000 */
.L_x_1200:
        /* <DEDUP_REMOVED lines=13> */
.L_x_1207:
[----:B------:R-:W-:Y:S05]  /*9410*/  BSYNC B0 ;  /* 0x0000000000007941 */ /* 0x000fea0003800000 */
.L_x_1206:
        /* <DEDUP_REMOVED lines=8> */
.L_x_1209:
[----:B------:R-:W-:Y:S05]  /*94a0*/  BSYNC B0 ;  /* 0x0000000000007941 */ /* 0x000fea0003800000 */
.L_x_1208:
        /* <DEDUP_REMOVED lines=8> */
.L_x_1211:
[----:B------:R-:W-:Y:S05]  /*9530*/  BSYNC B0 ;  /* 0x0000000000007941 */ /* 0x000fea0003800000 */
.L_x_1210:
        /* <DEDUP_REMOVED lines=8> */
.L_x_1213:
[----:B------:R-:W-:Y:S05]  /*95c0*/  BSYNC B0 ;  /* 0x0000000000007941 */ /* 0x000fea0003800000 */
.L_x_1212:
        /* <DEDUP_REMOVED lines=8> */
.L_x_1215:
[----:B------:R-:W-:Y:S05]  /*9650*/  BSYNC B0 ;  /* 0x0000000000007941 */ /* 0x000fea0003800000 */
.L_x_1214:
        /* <DEDUP_REMOVED lines=8> */
.L_x_1217:
[----:B------:R-:W-:Y:S05]  /*96e0*/  BSYNC B0 ;  /* 0x0000000000007941 */ /* 0x000fea0003800000 */
.L_x_1216:
        /* <DEDUP_REMOVED lines=8> */
.L_x_1219:
[----:B------:R-:W-:Y:S05]  /*9770*/  BSYNC B0 ;  /* 0x0000000000007941 */ /* 0x000fea0003800000 */
.L_x_1218:
        /* <DEDUP_REMOVED lines=8> */
.L_x_1221:
[----:B------:R-:W-:Y:S05]  /*9800*/  BSYNC B0 ;  /* 0x0000000000007941 */ /* 0x000fea0003800000 */
.L_x_1220:
        /* <DEDUP_REMOVED lines=13> */
.L_x_1223:
[----:B------:R-:W-:Y:S05]  /*98e0*/  BSYNC B0 ;  /* 0x0000000000007941 */ /* 0x000fea0003800000 */
.L_x_1222:
[----:B------:R-:W-:Y:S01]  /*98f0*/  BAR.SYNC.DEFER_BLOCKING 0x0 ;  /* 0x0000000000007b1d */ /* 0x000fe20000010000 */
[----:B--2---:R-:W-:-:S05]  /*9900*/  VIMNMX R6, PT, PT, R14, 0x1000, PT ;  /* 0x000010000e067848 */ /* 0x004fca0003fe0100 */
[----:B------:R-:W-:Y:S01]  /*9910*/  UMOV UR5, 0x8 ;  /* 0x0000000800057882 */ /* 0x000fe20000000000 */
[----:B------:R-:W-:Y:S01]  /*9920*/  UMOV UR6, URZ ;  /* 0x000000ff00067c82 */ /* 0x000fe20008000000 */
        /* <DEDUP_REMOVED lines=15> */
.L_x_1229:
        /* <DEDUP_REMOVED lines=38> */
.L_x_1227:
        /* <DEDUP_REMOVED lines=16> */
.L_x_1228:
[----:B------:R-:W-:Y:S05]  /*9d80*/  BSYNC B1 ;  /* 0x0000000000017941 */ /* 0x000fea0003800000 */
.L_x_1226:
[----:B------:R-:W-:Y:S01]  /*9d90*/  VIADD R11, R11, 0x1000 ;  /* 0x000010000b0b7836 */ /* 0x000fe20000000000 */
[----:B------:R-:W-:Y:S06]  /*9da0*/  @!P2 BRA `(.L_x_1229) ;  /* 0xfffffffc001ca947 */ /* 0x000fec000383ffff */
.L_x_1225:
[----:B------:R-:W-:Y:S05]  /*9db0*/  BSYNC B0 ;  /* 0x0000000000007941 */ /* 0x000fea0003800000 */
.L_x_1224:
        /* <DEDUP_REMOVED lines=13> */
.L_x_1231:
[----:B------:R-:W-:Y:S05]  /*9e90*/  BSYNC B0 ;  /* 0x0000000000007941 */ /* 0x000fea0003800000 */
.L_x_1230:
        /* <DEDUP_REMOVED lines=8> */
.L_x_1233:
[----:B------:R-:W-:Y:S05]  /*9f20*/  BSYNC B0 ;  /* 0x0000000000007941 */ /* 0x000fea0003800000 */
.L_x_1232:
        /* <DEDUP_REMOVED lines=8> */
.L_x_1235:
[----:B------:R-:W-:Y:S05]  /*9fb0*/  BSYNC B0 ;  /* 0x0000000000007941 */ /* 0x000fea0003800000 */
.L_x_1234:
        /* <DEDUP_REMOVED lines=8> */
.L_x_1237:
[----:B------:R-:W-:Y:S05]  /*a040*/  BSYNC B0 ;  /* 0x0000000000007941 */ /* 0x000fea0003800000 */
.L_x_1236:
        /* <DEDUP_REMOVED lines=8> */
.L_x_1239:
[----:B------:R-:W-:Y:S05]  /*a0d0*/  BSYNC B0 ;  /* 0x0000000000007941 */ /* 0x000fea0003800000 */
.L_x_1238:
        /* <DEDUP_REMOVED lines=8> */
.L_x_1241:
[----:B------:R-:W-:Y:S05]  /*a160*/  BSYNC B0 ;  /* 0x0000000000007941 */ /* 0x000fea0003800000 */
.L_x_1240:
        /* <DEDUP_REMOVED lines=8> */
.L_x_1243:
[----:B------:R-:W-:Y:S05]  /*a1f0*/  BSYNC B0 ;  /* 0x0000000000007941 */ /* 0x000fea0003800000 */
.L_x_1242:
        /* <DEDUP_REMOVED lines=8> */
.L_x_1245:
[----:B------:R-:W-:Y:S05]  /*a280*/  BSYNC B0 ;  /* 0x0000000000007941 */ /* 0x000fea0003800000 */
.L_x_1244:
        /* <DEDUP_REMOVED lines=13> */
.L_x_1247:
[----:B------:R-:W-:Y:S05]  /*a360*/  BSYNC B0 ;  /* 0x0000000000007941 */ /* 0x000fea0003800000 */
.L_x_1246:
[----:B------:R-:W-:Y:S01]  /*a370*/  BAR.SYNC.DEFER_BLOCKING 0x0 ;  /* 0x0000000000007b1d */ /* 0x000fe20000010000 */
[----:B--2---:R-:W-:-:S05]  /*a380*/  VIMNMX R6, PT, PT, R14, 0x1000, PT ;  /* 0x000010000e067848 */ /* 0x004fca0003fe0100 */
[----:B------:R-:W-:Y:S01]  /*a390*/  UMOV UR6, 0x1 ;  /* 0x0000000100067882 */ /* 0x000fe20000000000 */
[----:B------:R-:W-:Y:S01]  /*a3a0*/  UMOV UR5, URZ ;  /* 0x000000ff00057c82 */ /* 0x000fe20008000000 */
[----:B---34-:R-:W2:Y:S02]  /*a3b0*/  LDS R3, [R4+0xc04] ;  /* 0x000c040004037984 */ /* 0x018ea40000000800 */
[----:B--2---:R-:W-:-:S06]  /*a3c0*/  IMAD R5, R3, 0x4, R4 ;  /* 0x0000000403057824 */ /* 0x004fcc00078e0204 */
        /* <DEDUP_REMOVED lines=11> */
.L_x_1253:
        /* <DEDUP_REMOVED lines=32> */
.L_x_1251:
        /* <DEDUP_REMOVED lines=16> */
.L_x_1252:
[----:B------:R-:W-:Y:S05]  /*a780*/  BSYNC B1 ;  /* 0x0000000000017941 */ /* 0x000fea0003800000 */
.L_x_1250:
[----:B------:R-:W-:Y:S02]  /*a790*/  VIADD R7, R7, 0x400 ;  /* 0x0000040007077836 */ /* 0x000fe40000000000 */
[----:B------:R-:W-:-:S03]  /*a7a0*/  VIADD R2, R2, 0x1000 ;  /* 0x0000100002027836 */ /* 0x000fc60000000000 */
[----:B------:R-:W-:-:S13]  /*a7b0*/  ISETP.GE.AND P0, PT, R7, R6, PT ;  /* 0x000000060700720c */ /* 0x000fda0003f06270 */
[----:B------:R-:W-:Y:S05]  /*a7c0*/  @!P0 BRA `(.L_x_1253) ;  /* 0xfffffffc002c8947 */ /* 0x000fea000383ffff */
.L_x_1249:
[----:B------:R-:W-:Y:S05]  /*a7d0*/  BSYNC B0 ;  /* 0x0000000000007941 */ /* 0x000fea0003800000 */
.L_x_1248:
[----:B------:R-:W-:Y:S01]  /*a7e0*/  BAR.SYNC.DEFER_BLOCKING 0x0 ;  /* 0x0000000000007b1d */ /* 0x000fe20000010000 */
[----:B0-----:R-:W-:Y:S02]  /*a7f0*/  IMAD.MOV.U32 R2, RZ, RZ, R27 ;  /* 0x000000ffff027224 */ /* 0x001fe400078e001b */
[----:B------:R-:W-:-:S04]  /*a800*/  IMAD.MOV.U32 R3, RZ, RZ, 0x0 ;  /* 0x00000000ff037424 */ /* 0x000fc800078e00ff */
[----:B-1----:R-:W-:Y:S05]  /*a810*/  RET.REL.NODEC R2 `(_ZN4vllm10persistent22persistent_topk_kernelILj4EEEvNS0_20PersistentTopKParamsE) ;  /* 0xffffff5402f87950 */ /* 0x002fea0003c3ffff */
.L_x_1175:
[----:B------:R-:W-:Y:S01]  /*a820*/  ISETP.GT.AND P0, PT, R14, R7, PT ;  /* 0x000000070e00720c */ /* 0x000fe20003f04270 */
[----:B------:R-:W-:-:S12]  /*a830*/  BSSY B0, `(.L_x_1254) ;  /* 0x0000025000007945 */ /* 0x000fd80003800000 */
[----:B------:R-:W-:Y:S05]  /*a840*/  @!P0 BRA `(.L_x_1255) ;  /* 0x00000000008c8947 */ /* 0x000fea0003800000 */
[----:B------:R-:W-:-:S06]  /*a850*/  USHF.L.U32 UR14, UR6, 0xe, URZ ;  /* 0x0000000e060e7899 */ /* 0x000fcc00080006ff */
[----:B------:R-:W-:-:S04]  /*a860*/  LOP3.LUT R5, R2, UR14, RZ, 0xfc, !PT ;  /* 0x0000000e02057c12 */ /* 0x000fc8000f8efcff */
[----:B0-----:R-:W-:-:S07]  /*a870*/  IADD3 R2, PT, PT, R5, 0xc80, R4 ;  /* 0x00000c8005027810 */ /* 0x001fce0007ffe004 */
.L_x_1258:
[----:B0-----:R-:W1:Y:S02]  /*a880*/  LDS R11, [R2] ;  /* 0x00000000020b7984 */ /* 0x001e640000000800 */
[----:B-12---:R-:W-:-:S06]  /*a890*/  IMAD.WIDE R4, R11, 0x4, R8 ;  /* 0x000000040b047825 */ /* 0x006fcc00078e0208 */
        /* <DEDUP_REMOVED lines=27> */
.L_x_1257:
[----:B------:R-:W-:Y:S05]  /*aa50*/  BSYNC B1 ;  /* 0x0000000000017941 */ /* 0x000fea0003800000 */
.L_x_1256:
[----:B------:R-:W-:Y:S01]  /*aa60*/  VIADD R2, R2, 0x1000 ;  /* 0x0000100002027836 */ /* 0x000fe20000000000 */
[----:B------:R-:W-:Y:S06]  /*aa70*/  @!P2 BRA `(.L_x_1258) ;  /* 0xfffffffc0080a947 */ /* 0x000fec000383ffff */
.L_x_1255:
[----:B------:R-:W-:Y:S05]  /*aa80*/  BSYNC B0 ;  /* 0x0000000000007941 */ /* 0x000fea0003800000 */
.L_x_1254:
[----:B------:R-:W-:Y:S01]  /*aa90*/  BAR.SYNC.DEFER_BLOCKING 0x0 ;  /* 0x0000000000007b1d */ /* 0x000fe20000010000 */
[----:B0-----:R-:W-:Y:S02]  /*aaa0*/  IMAD.MOV.U32 R2, RZ, RZ, R27 ;  /* 0x000000ffff027224 */ /* 0x001fe400078e001b */
[----:B------:R-:W-:-:S04]  /*aab0*/  IMAD.MOV.U32 R3, RZ, RZ, 0x0 ;  /* 0x00000000ff037424 */ /* 0x000fc800078e00ff */
[----:B-12---:R-:W-:Y:S05]  /*aac0*/  RET.REL.NODEC R2 `(_ZN4vllm10persistent22persistent_topk_kernelILj4EEEvNS0_20PersistentTopKParamsE) ;  /* 0xffffff54024c7950 */ /* 0x006fea0003c3ffff */
        .type           $_ZN4vllm10persistent22persistent_topk_kernelILj4EEEvNS0_20PersistentTopKParamsE$_ZN4vllm10persistent19histogram_2048_topkEPKfPii,@function
        .size           $_ZN4vllm10persistent22persistent_topk_kernelILj4EEEvNS0_20PersistentTopKParamsE$_ZN4vllm10persistent19histogram_2048_topkEPKfPii,(.L_x_2119 - $_ZN4vllm10persistent22persistent_topk_kernelILj4EEEvNS0_20PersistentTopKParamsE$_ZN4vllm10persistent19histogram_2048_topkEPKfPii)
$_ZN4vllm10persistent22persistent_topk_kernelILj4EEEvNS0_20PersistentTopKParamsE$_ZN4vllm10persistent19histogram_2048_topkEPKfPii:
[----:B------:R-:W0:Y:S01]  /*aad0*/  S2R R8, SR_TID.X ;  /* 0x0000000000087919 */ /* 0x000e220000002100 */
[----:B------:R-:W1:Y:S01]  /*aae0*/  S2UR UR5, SR_CgaCtaId ;  /* 0x00000000000579c3 */ /* 0x000e620000008800 */
[----:B------:R-:W-:Y:S01]  /*aaf0*/  UMOV UR6, 0x400 ;  /* 0x0000040000067882 */ /* 0x000fe20000000000 */
[----:B------:R-:W-:Y:S01]  /*ab00*/  BSSY B0, `(.L_x_1259) ;  /* 0x000000f000007945 */ /* 0x000fe20003800000 */
[----:B------:R-:W-:Y:S01]  /*ab10*/  R2UR UR18, R4 ;  /* 0x00000000041272ca */ /* 0x000fe200000e0000 */
        /* <DEDUP_REMOVED lines=8> */
.L_x_1260:
[C---:B------:R-:W-:Y:S01]  /*aba0*/  ISETP.GE.U32.AND P0, PT, R4.reuse, 0x400, PT ;  /* 0x000004000400780c */ /* 0x040fe20003f06070 */
[----:B------:R1:W-:Y:S01]  /*abb0*/  STS [R3], RZ ;  /* 0x000000ff03007388 */ /* 0x0003e20000000800 */
[----:B------:R-:W-:Y:S02]  /*abc0*/  VIADD R4, R4, 0x400 ;  /* 0x0000040004047836 */ /* 0x000fe40000000000 */
[----:B-1----:R-:W-:-:S09]  /*abd0*/  VIADD R3, R3, 0x1000 ;  /* 0x0000100003037836 */ /* 0x002fd20000000000 */
[----:B------:R-:W-:Y:S05]  /*abe0*/  @!P0 BRA `(.L_x_1260) ;  /* 0xfffffffc00ec8947 */ /* 0x000fea000383ffff */
[----:B------:R-:W-:Y:S05]  /*abf0*/  BSYNC B0 ;  /* 0x0000000000007941 */ /* 0x000fea0003800000 */
.L_x_1259:
        /* <DEDUP_REMOVED lines=25> */
.L_x_1264:
        /* <DEDUP_REMOVED lines=12> */
.L_x_1265:
[----:B------:R-:W-:Y:S05]  /*ae50*/  BSYNC B1 ;  /* 0x0000000000017941 */ /* 0x000fea0003800000 */
.L_x_1263:
        /* <DEDUP_REMOVED lines=17> */
[----:B------:R-:W-:-:S03]  /*af70*/  LOP3.LUT R14, RZ, R5, RZ, 0x33, !PT ;  /* 0x00000005ff0e7212 */ /* 0x000fc600078e33ff */
[----:B------:R-:W-:Y:S02]  /*af80*/  @P0 LOP3.LUT R3, R4, 0x8000, RZ, 0xfc, !PT ;  /* 0x0000800004030812 */ /* 0x000fe400078efcff */
[----:B------:R-:W-:Y:S02]  /*af90*/  LOP3.LUT R4, R18, 0xffff, RZ, 0xc0, !PT ;  /* 0x0000ffff12047812 */ /* 0x000fe400078ec0ff */
[----:B------:R-:W-:Y:S02]  /*afa0*/  LOP3.LUT R3, R3, 0xffff, RZ, 0xc0, !PT ;  /* 0x0000ffff03037812 */ /* 0x000fe400078ec0ff */
[----:B------:R-:W-:Y:S02]  /*afb0*/  SHF.R.U32.HI R4, RZ, 0x5, R4 ;  /* 0x00000005ff047819 */ /* 0x000fe40000011604 */
[----:B------:R-:W-:Y:S02]  /*afc0*/  @P2 LOP3.LUT R14, R5, 0x8000, RZ, 0xfc, !PT ;  /* 0x00008000050e2812 */ /* 0x000fe400078efcff */
[----:B------:R-:W-:-:S02]  /*afd0*/  LOP3.LUT R5, R16, 0xffff, RZ, 0xc0, !PT ;  /* 0x0000ffff10057812 */ /* 0x000fc400078ec0ff */
[----:B------:R-:W-:Y:S02]  /*afe0*/  LOP3.LUT R14, R14, 0xffff, RZ, 0xc0, !PT ;  /* 0x0000ffff0e0e7812 */ /* 0x000fe400078ec0ff */
[----:B------:R-:W-:Y:S02]  /*aff0*/  SHF.R.U32.HI R5, RZ, 0x5, R5 ;  /* 0x00000005ff057819 */ /* 0x000fe40000011605 */
[----:B------:R-:W-:Y:S02]  /*b000*/  SHF.R.U32.HI R19, RZ, 0x5, R3 ;  /* 0x00000005ff137819 */ /* 0x000fe40000011603 */
[----:B------:R-:W-:Y:S02]  /*b010*/  SHF.R.U32.HI R20, RZ, 0x5, R14 ;  /* 0x00000005ff147819 */ /* 0x000fe4000001160e */
[C---:B------:R-:W-:Y:S01]  /*b020*/  LOP3.LUT R14, R5.reuse, 0xffff, RZ, 0xc0, !PT ;  /* 0x0000ffff050e7812 */ /* 0x040fe200078ec0ff */
[----:B------:R3:W-:Y:S01]  /*b030*/  STL [R1+0x70], R19 ;  /* 0x0000701301007387 */ /* 0x0007e20000100800 */
[----:B------:R-:W-:-:S02]  /*b040*/  PRMT R5, R5, 0x5410, R4 ;  /* 0x0000541005057816 */ /* 0x000fc40000000004 */
[----:B------:R-:W-:Y:S01]  /*b050*/  LOP3.LUT R16, R4, 0xffff, RZ, 0xc0, !PT ;  /* 0x0000ffff04107812 */ /* 0x000fe200078ec0ff */
[----:B------:R3:W-:Y:S01]  /*b060*/  STL [R1+0x6c], R20 ;  /* 0x00006c1401007387 */ /* 0x0007e20000100800 */
[C---:B------:R-:W-:Y:S02]  /*b070*/  PRMT R4, R19.reuse, 0x5410, R20 ;  /* 0x0000541013047816 */ /* 0x040fe40000000014 */
[----:B------:R-:W-:Y:S02]  /*b080*/  LOP3.LUT R3, R8, 0x400, RZ, 0xfc, !PT ;  /* 0x0000040008037812 */ /* 0x000fe400078efcff */
[----:B------:R-:W-:Y:S01]  /*b090*/  LOP3.LUT R6, R19, 0xffff, RZ, 0xc0, !PT ;  /* 0x0000ffff13067812 */ /* 0x000fe200078ec0ff */
[----:B------:R3:W-:Y:S01]  /*b0a0*/  STL.64 [R1], R4 ;  /* 0x0000000401007387 */ /* 0x0007e20000100a00 */
[----:B------:R-:W-:Y:S02]  /*b0b0*/  ISETP.GE.U32.AND P0, PT, R3, UR22, PT ;  /* 0x0000001603007c0c */ /* 0x000fe4000bf06070 */
[----:B------:R-:W-:-:S02]  /*b0c0*/  LOP3.LUT R7, R20, 0xffff, RZ, 0xc0, !PT ;  /* 0x0000ffff14077812 */ /* 0x000fc400078ec0ff */
        /* <DEDUP_REMOVED lines=28> */
.L_x_1267:
[----:B------:R3:W5:Y:S02]  /*b290*/  LDG.E.128.STRONG.GPU R4, desc[UR24][R10.64+0x4000] ;  /* 0x004000180a047981 */ /* 0x000764000c1efd00 */
.L_x_1268:
[----:B------:R-:W-:Y:S05]  /*b2a0*/  BSYNC B1 ;  /* 0x0000000000017941 */ /* 0x000fea0003800000 */
.L_x_1266:
[----:B-----5:R-:W0:Y:S08]  /*b2b0*/  F2F.F16.F32 R4, R4 ;  /* 0x0000000400047304 */ /* 0x020e300000200800 */
[----:B------:R-:W1:Y:S01]  /*b2c0*/  F2F.F16.F32 R5, R5 ;  /* 0x0000000500057304 */ /* 0x000e620000200800 */
[----:B0-----:R-:W-:-:S07]  /*b2d0*/  PRMT R3, R4, 0x9910, RZ ;  /* 0x0000991004037816 */ /* 0x001fce00000000ff */
[----:B------:R-:W0:Y:S01]  /*b2e0*/  F2F.F16.F32 R6, R6 ;  /* 0x0000000600067304 */ /* 0x000e220000200800 */
[----:B------:R-:W-:Y:S02]  /*b2f0*/  ISETP.GE.AND P0, PT, R3, RZ, PT ;  /* 0x000000ff0300720c */ /* 0x000fe40003f06270 */
[----:B------:R-:W-:Y:S02]  /*b300*/  LOP3.LUT R3, RZ, R4, RZ, 0x33, !PT ;  /* 0x00000004ff037212 */ /* 0x000fe400078e33ff */
[----:B-1234-:R-:W-:-:S03]  /*b310*/  PRMT R10, R5, 0x9910, RZ ;  /* 0x00009910050a7816 */ /* 0x01efc600000000ff */
[----:B------:R1:W2:Y:S01]  /*b320*/  F2F.F16.F32 R11, R7 ;  /* 0x00000007000b7304 */ /* 0x0002a20000200800 */
[----:B------:R-:W-:Y:S02]  /*b330*/  ISETP.GE.AND P2, PT, R10, RZ, PT ;  /* 0x000000ff0a00720c */ /* 0x000fe40003f46270 */
[----:B0-----:R-:W-:Y:S02]  /*b340*/  PRMT R12, R6, 0x9910, RZ ;  /* 0x00009910060c7816 */ /* 0x001fe400000000ff */
[----:B-1----:R-:W-:Y:S02]  /*b350*/  LOP3.LUT R7, RZ, R5, RZ, 0x33, !PT ;  /* 0x00000005ff077212 */ /* 0x002fe400078e33ff */
[----:B------:R-:W-:Y:S02]  /*b360*/  ISETP.GE.AND P4, PT, R12, RZ, PT ;  /* 0x000000ff0c00720c */ /* 0x000fe40003f86270 */
[----:B------:R-:W-:Y:S02]  /*b370*/  @P0 LOP3.LUT R3, R4, 0x8000, RZ, 0xfc, !PT ;  /* 0x0000800004030812 */ /* 0x000fe400078efcff */
[----:B--2---:R-:W-:-:S02]  /*b380*/  PRMT R13, R11, 0x9910, RZ ;  /* 0x000099100b0d7816 */ /* 0x004fc400000000ff */
[----:B------:R-:W-:Y:S02]  /*b390*/  LOP3.LUT R10, RZ, R6, RZ, 0x33, !PT ;  /* 0x00000006ff0a7212 */ /* 0x000fe400078e33ff */
[----:B------:R-:W-:Y:S02]  /*b3a0*/  ISETP.GE.AND P5, PT, R13, RZ, PT ;  /* 0x000000ff0d00720c */ /* 0x000fe40003fa6270 */
[----:B------:R-:W-:Y:S02]  /*b3b0*/  @P2 LOP3.LUT R7, R5, 0x8000, RZ, 0xfc, !PT ;  /* 0x0000800005072812 */ /* 0x000fe400078efcff */
[----:B------:R-:W-:Y:S02]  /*b3c0*/  LOP3.LUT R12, RZ, R11, RZ, 0x33, !PT ;  /* 0x0000000bff0c7212 */ /* 0x000fe400078e33ff */
[----:B------:R-:W-:Y:S02]  /*b3d0*/  @P4 LOP3.LUT R10, R6, 0x8000, RZ, 0xfc, !PT ;  /* 0x00008000060a4812 */ /* 0x000fe400078efcff */
[----:B------:R-:W-:-:S02]  /*b3e0*/  LOP3.LUT R3, R3, 0xffff, RZ, 0xc0, !PT ;  /* 0x0000ffff03037812 */ /* 0x000fc400078ec0ff */
[----:B------:R-:W-:Y:S02]  /*b3f0*/  LOP3.LUT R7, R7, 0xffff, RZ, 0xc0, !PT ;  /* 0x0000ffff07077812 */ /* 0x000fe400078ec0ff */
[----:B------:R-:W-:Y:S02]  /*b400*/  LOP3.LUT R5, R10, 0xffff, RZ, 0xc0, !PT ;  /* 0x0000ffff0a057812 */ /* 0x000fe400078ec0ff */
[----:B------:R-:W-:Y:S02]  /*b410*/  @P5 LOP3.LUT R12, R11, 0x8000, RZ, 0xfc, !PT ;  /* 0x000080000b0c5812 */ /* 0x000fe400078efcff */
[----:B------:R-:W-:Y:S02]  /*b420*/  SHF.R.U32.HI R4, RZ, 0x5, R3 ;  /* 0x00000005ff047819 */ /* 0x000fe40000011603 */
[----:B------:R-:W-:Y:S02]  /*b430*/  LOP3.LUT R6, R12, 0xffff, RZ, 0xc0, !PT ;  /* 0x0000ffff0c067812 */ /* 0x000fe400078ec0ff */
[----:B------:R-:W-:-:S02]  /*b440*/  SHF.R.U32.HI R3, RZ, 0x5, R7 ;  /* 0x00000005ff037819 */ /* 0x000fc40000011607 */
[----:B------:R-:W-:Y:S02]  /*b450*/  SHF.R.U32.HI R5, RZ, 0x5, R5 ;  /* 0x00000005ff057819 */ /* 0x000fe40000011605 */
[----:B------:R-:W-:Y:S02]  /*b460*/  SHF.R.U32.HI R6, RZ, 0x5, R6 ;  /* 0x00000005ff067819 */ /* 0x000fe40000011606 */
[C---:B------:R-:W-:Y:S02]  /*b470*/  LOP3.LUT R7, R4.reuse, 0xffff, RZ, 0xc0, !PT ;  /* 0x0000ffff04077812 */ /* 0x040fe400078ec0ff */
[----:B------:R-:W-:Y:S02]  /*b480*/  LOP3.LUT R10, R3, 0xffff, RZ, 0xc0, !PT ;  /* 0x0000ffff030a7812 */ /* 0x000fe400078ec0ff */
[----:B------:R-:W-:Y:S02]  /*b490*/  LOP3.LUT R11, R5, 0xffff, RZ, 0xc0, !PT ;  /* 0x0000ffff050b7812 */ /* 0x000fe400078ec0ff */
[----:B------:R-:W-:-:S02]  /*b4a0*/  PRMT R4, R4, 0x5410, R3 ;  /* 0x0000541004047816 */ /* 0x000fc40000000003 */
[----:B------:R-:W-:Y:S02]  /*b4b0*/  LOP3.LUT R12, R6, 0xffff, RZ, 0xc0, !PT ;  /* 0x0000ffff060c7812 */ /* 0x000fe400078ec0ff */
[----:B------:R-:W-:Y:S02]  /*b4c0*/  PRMT R5, R5, 0x5410, R6 ;  /* 0x0000541005057816 */ /* 0x000fe40000000006 */
[----:B------:R-:W-:Y:S02]  /*b4d0*/  LEA R3, R7, UR6, 0x2 ;  /* 0x0000000607037c11 */ /* 0x000fe4000f8e10ff */
[----:B------:R-:W-:Y:S01]  /*b4e0*/  LEA R6, R10, UR6, 0x2 ;  /* 0x000000060a067c11 */ /* 0x000fe2000f8e10ff */
[----:B------:R4:W-:Y:S01]  /*b4f0*/  STL.64 [R1+0x8], R4 ;  /* 0x0000080401007387 */ /* 0x0009e20000100a00 */
[----:B------:R-:W-:Y:S02]  /*b500*/  LEA R7, R11, UR6, 0x2 ;  /* 0x000000060b077c11 */ /* 0x000fe4000f8e10ff */
[----:B------:R-:W-:Y:S01]  /*b510*/  LEA R10, R12, UR6, 0x2 ;  /* 0x000000060c0a7c11 */ /* 0x000fe2000f8e10ff */
[----:B------:R4:W-:Y:S04]  /*b520*/  ATOMS.POPC.INC.32 RZ, [R3+URZ] ;  /* 0x0000000003ff7f8c */ /* 0x0009e8000d8000ff */
[----:B------:R4:W-:Y:S04]  /*b530*/  ATOMS.POPC.INC.32 RZ, [R6+URZ] ;  /* 0x0000000006ff7f8c */ /* 0x0009e8000d8000ff */
[----:B------:R4:W-:Y:S04]  /*b540*/  ATOMS.POPC.INC.32 RZ, [R7+URZ] ;  /* 0x0000000007ff7f8c */ /* 0x0009e8000d8000ff */
[----:B------:R4:W-:Y:S02]  /*b550*/  ATOMS.POPC.INC.32 RZ, [R10+URZ] ;  /* 0x000000000aff7f8c */ /* 0x0009e4000d8000ff */
.L_x_1262:
[----:B------:R-:W-:Y:S05]  /*b560*/  BSYNC B0 ;  /* 0x0000000000007941 */ /* 0x000fea0003800000 */
.L_x_1261:
        /* <DEDUP_REMOVED lines=18> */
[----:B------:R-:W1:Y:S04]  /*b690*/  LDS R21, [R27+0x2018] ;  /* 0x002018001b157984 */ /* 0x000e680000000800 */
[----:B0-----:R-:W0:Y:S04]  /*b6a0*/  LDS R2, [R27+0x2054] ;  /* 0x002054001b027984 */ /* 0x001e280000000800 */
        /* <DEDUP_REMOVED lines=8> */
[----:B-1----:R-:W-:-:S03]  /*b730*/  IADD3 R3, PT, PT, R21, R23, R26 ;  /* 0x0000001715037210 */ /* 0x002fc60007ffe01a */
[----:B------:R-:W-:Y:S04]  /*b740*/  LDS R17, [R27+0x2038] ;  /* 0x002038001b117984 */ /* 0x000fe80000000800 */
[----:B0-----:R-:W-:Y:S04]  /*b750*/  STL [R1+0x30], R2 ;  /* 0x0000300201007387 */ /* 0x001fe80000100800 */
[----:B----4-:R-:W4:Y:S04]  /*b760*/  LDL R26, [R1+0x30] ;  /* 0x00003000011a7983 */ /* 0x010f280000100800 */
[----:B------:R-:W-:Y:S04]  /*b770*/  LDS R16, [R27+0x203c] ;  /* 0x00203c001b107984 */ /* 0x000fe80000000800 */
[----:B------:R-:W-:Y:S04]  /*b780*/  LDS R15, [R27+0x2040] ;  /* 0x002040001b0f7984 */ /* 0x000fe80000000800 */
[----:B------:R-:W-:Y:S04]  /*b790*/  LDS R14, [R27+0x2044] ;  /* 0x002044001b0e7984 */ /* 0x000fe80000000800 */
[----:B------:R-:W-:Y:S04]  /*b7a0*/  LDS R13, [R27+0x2048] ;  /* 0x002048001b0d7984 */ /* 0x000fe80000000800 */
[----:B------:R-:W-:Y:S04]  /*b7b0*/  LDS R12, [R27+0x204c] ;  /* 0x00204c001b0c7984 */ /* 0x000fe80000000800 */
[----:B--2---:R-:W-:Y:S04]  /*b7c0*/  LDS R11, [R27+0x2050] ;  /* 0x002050001b0b7984 */ /* 0x004fe80000000800 */
[----:B------:R-:W-:Y:S04]  /*b7d0*/  STL [R1+0x90], R8 ;  /* 0x0000900801007387 */ /* 0x000fe80000100800 */
[----:B------:R-:W0:Y:S04]  /*b7e0*/  LDS R8, [R27+0x2058] ;  /* 0x002058001b087984 */ /* 0x000e280000000800 */
[----:B------:R-:W-:Y:S04]  /*b7f0*/  STL [R1+0x8c], R25 ;  /* 0x00008c1901007387 */ /* 0x000fe80000100800 */
[----:B------:R-:W-:Y:S04]  /*b800*/  STL [R1+0x88], R24 ;  /* 0x0000881801007387 */ /* 0x000fe80000100800 */
[----:B------:R-:W1:Y:S04]  /*b810*/  LDS R25, [R27+0x205c] ;  /* 0x00205c001b197984 */ /* 0x000e680000000800 */
[----:B------:R-:W2:Y:S04]  /*b820*/  LDS R24, [R27+0x2060] ;  /* 0x002060001b187984 */ /* 0x000ea80000000800 */
[----:B------:R-:W-:Y:S01]  /*b830*/  STL [R1+0x84], R4 ;  /* 0x0000840401007387 */ /* 0x000fe20000100800 */
[----:B------:R-:W-:-:S03]  /*b840*/  IADD3 R3, PT, PT, R0, R3, R7 ;  /* 0x0000000300037210 */ /* 0x000fc60007ffe007 */
[----:B------:R-:W2:Y:S04]  /*b850*/  LDS R4, [R27+0x2064] ;  /* 0x002064001b047984 */ /* 0x000ea80000000800 */
[----:B------:R-:W2:Y:S04]  /*b860*/  LDS R2, [R27+0x2068] ;  /* 0x002068001b027984 */ /* 0x000ea80000000800 */
[----:B------:R-:W-:Y:S04]  /*b870*/  STL [R1+0x28], R0 ;  /* 0x0000280001007387 */ /* 0x000fe80000100800 */
[----:B------:R-:W2:Y:S04]  /*b880*/  LDS R0, [R27+0x206c] ;  /* 0x00206c001b007984 */ /* 0x000ea80000000800 */
[----:B------:R-:W4:Y:S01]  /*b890*/  LDS R22, [R27+0x2070] ;  /* 0x002070001b167984 */ /* 0x000f220000000800 */
        /* <DEDUP_REMOVED lines=13> */
[----:B------:R-:W3:Y:S04]  /*b970*/  LDS R29, [R27+0x2074] ;  /* 0x002074001b1d7984 */ /* 0x000ee80000000800 */
[----:B------:R3:W-:Y:S04]  /*b980*/  STL [R1+0x54], R0 ;  /* 0x0000540001007387 */ /* 0x0007e80000100800 */
[----:B------:R-:W3:Y:S04]  /*b990*/  LDS R28, [R27+0x2078] ;  /* 0x002078001b1c7984 */ /* 0x000ee80000000800 */
[----:B------:R-:W3:Y:S04]  /*b9a0*/  LDS R6, [R27+0x207c] ;  /* 0x00207c001b067984 */ /* 0x000ee80000000800 */
[----:B------:R-:W3:Y:S04]  /*b9b0*/  LDS R5, [R27+0x2080] ;  /* 0x002080001b057984 */ /* 0x000ee80000000800 */
[----:B------:R-:W-:Y:S04]  /*b9c0*/  LDS R10, [R27+0x2084] ;  /* 0x002084001b0a7984 */ /* 0x000fe80000000800 */
        /* <DEDUP_REMOVED lines=20> */
[----:B------:R-:W-:-:S04]  /*bb10*/  IADD3 R3, PT, PT, R28, R3, R29 ;  /* 0x000000031c037210 */ /* 0x000fc80007ffe01d */
        /* <DEDUP_REMOVED lines=14> */
.L_x_1467:
        /* <DEDUP_REMOVED lines=28> */
[----:B-1----:R-:W4:Y:S04]  /*bdc0*/  LDL.LU R6, [R1+0x58] ;  /* 0x0000580001067983 */ /* 0x002f280000300800 */
[----:B------:R0:W-:Y:S01]  /*bdd0*/  STS [R27+0x2030], R20 ;  /* 0x002030141b007388 */ /* 0x0001e20000000800 */
[----:B------:R-:W-:-:S03]  /*bde0*/  IMAD.IADD R16, R16, 0x1, R17 ;  /* 0x0000000110107824 */ /* 0x000fc600078e0211 */
        /* <DEDUP_REMOVED lines=39> */
[----:B------:R-:W-:-:S04]  /*c060*/  IMAD.IADD R15, R28, 0x1, R7 ;  /* 0x000000011c0f7824 */ /* 0x000fc800078e0207 */
        /* <DEDUP_REMOVED lines=14> */
.L_x_1269:
[----:B------:R-:W-:Y:S05]  /*c150*/  WARPSYNC.ALL ;  /* 0x0000000000007948 */ /* 0x000fea0003800000 */
[----:B----4-:R-:W4:Y:S04]  /*c160*/  LDL.LU R3, [R1+0x64] ;  /* 0x0000640001037983 */ /* 0x010f280000300800 */
[----:B---3--:R-:W3:Y:S04]  /*c170*/  LDL.LU R5, [R1+0x60] ;  /* 0x0000600001057983 */ /* 0x008ee80000300800 */
[----:B------:R-:W1:Y:S01]  /*c180*/  LDL R7, [R1+0x70] ;  /* 0x0000700001077983 */ /* 0x000e620000100800 */
[----:B------:R-:W5:Y:S08]  /*c190*/  S2UR UR5, SR_SWINHI ;  /* 0x00000000000579c3 */ /* 0x000f700000002f00 */
[----:B------:R-:W-:Y:S06]  /*c1a0*/  BAR.SYNC.DEFER_BLOCKING 0x0 ;  /* 0x0000000000007b1d */ /* 0x000fec0000010000 */
[----:B------:R-:W-:Y:S01]  /*c1b0*/  UMOV UR18, UR6 ;  /* 0x0000000600127c82 */ /* 0x000fe20008000000 */
[----:B-----5:R-:W-:Y:S01]  /*c1c0*/  UMOV UR19, UR5 ;  /* 0x0000000500137c82 */ /* 0x020fe20008000000 */
[----:B------:R-:W-:Y:S01]  /*c1d0*/  UIADD3 UR5, UP1, UPT, UR18, 0xc00, URZ ;  /* 0x00000c0012057890 */ /* 0x000fe2000ff3e0ff */
[----:B------:R-:W-:Y:S01]  /*c1e0*/  LDS R6, [UR6+0x3090] ;  /* 0x00309006ff067984 */ /* 0x000fe20008000800 */
[----:B------:R-:W-:-:S02]  /*c1f0*/  UIADD3 UR26, UP0, UPT, UR18, 0x45f0, URZ ;  /* 0x000045f0121a7890 */ /* 0x000fc4000ff1e0ff */
[----:B------:R-:W-:Y:S02]  /*c200*/  UIADD3.X UR23, UPT, UPT, URZ, UR19, URZ, UP1, !UPT ;  /* 0x00000013ff177290 */ /* 0x000fe40008ffe4ff */
[----:B------:R-:W-:Y:S01]  /*c210*/  UIADD3.X UR18, UPT, UPT, URZ, UR19, URZ, UP0, !UPT ;  /* 0x00000013ff127290 */ /* 0x000fe200087fe4ff */
[----:B----4-:R-:W4:Y:S01]  /*c220*/  LDS R3, [R3+0x2010] ;  /* 0x0020100003037984 */ /* 0x010f220000000800 */
[----:B-12---:R-:W-:-:S04]  /*c230*/  LOP3.LUT R10, R7, 0xffff, RZ, 0xc0, !PT ;  /* 0x0000ffff070a7812 */ /* 0x006fc800078ec0ff */
[----:B------:R-:W-:Y:S02]  /*c240*/  IMAD.U32 R7, RZ, RZ, UR18 ;  /* 0x00000012ff077e24 */ /* 0x000fe4000f8e00ff */
[----:B----4-:R-:W-:Y:S02]  /*c250*/  IMAD.IADD R3, R6, 0x1, -R3 ;  /* 0x0000000106037824 */ /* 0x010fe400078e0a03 */
[----:B------:R-:W-:Y:S02]  /*c260*/  IMAD.U32 R6, RZ, RZ, UR26 ;  /* 0x0000001aff067e24 */ /* 0x000fe4000f8e00ff */
[C---:B------:R-:W-:Y:S02]  /*c270*/  IMAD.IADD R4, R3.reuse, 0x1, -R4 ;  /* 0x0000000103047824 */ /* 0x040fe400078e0a04 */
[----:B---3--:R-:W-:-:S03]  /*c280*/  IMAD.IADD R5, R3, 0x1, -R5 ;  /* 0x0000000103057824 */ /* 0x008fc600078e0a05 */
[C---:B------:R-:W-:Y:S02]  /*c290*/  ISETP.GE.AND P0, PT, R4.reuse, 0x800, PT ;  /* 0x000008000400780c */ /* 0x040fe40003f06270 */
[----:B------:R-:W-:Y:S01]  /*c2a0*/  ISETP.GE.AND P2, PT, R5, 0x800, PT ;  /* 0x000008000500780c */ /* 0x000fe20003f46270 */
[----:B------:R-:W-:Y:S01]  /*c2b0*/  IMAD.U32 R5, RZ, RZ, UR23 ;  /* 0x00000017ff057e24 */ /* 0x000fe2000f8e00ff */
[----:B------:R-:W-:Y:S02]  /*c2c0*/  ISETP.GT.AND P0, PT, R3, 0x7ff, !P0 ;  /* 0x000007ff0300780c */ /* 0x000fe40004704270 */
[----:B------:R-:W-:Y:S01]  /*c2d0*/  ISETP.GT.AND P2, PT, R4, 0x7ff, !P2 ;  /* 0x000007ff0400780c */ /* 0x000fe20005744270 */
[----:B------:R-:W-:-:S03]  /*c2e0*/  IMAD.U32 R4, RZ, RZ, UR5 ;  /* 0x00000005ff047e24 */ /* 0x000fc6000f8e00ff */
[----:B------:R-:W-:Y:S02]  /*c2f0*/  PLOP3.LUT P0, PT, P0, P2, PT, 0xf8, 0x8f ;  /* 0x00000000008f781c */ /* 0x000fe40000705f70 */
[----:B------:R-:W-:Y:S01]  /*c300*/  SEL R3, RZ, 0x1, !P2 ;  /* 0x00000001ff037807 */ /* 0x000fe20005000000 */
[----:B------:R-:W-:Y:S10]  /*c310*/  STL.128 [R1+0x10], R4 ;  /* 0x0000100401007387 */ /* 0x000ff40000100c00 */
[----:B------:R-:W-:-:S05]  /*c320*/  @P0 IMAD R3, R8, 0x2, R3 ;  /* 0x0000000208030824 */ /* 0x000fca00078e0203 */
[----:B------:R1:W-:Y:S01]  /*c330*/  @P0 STS [UR6+0x7fe0], R3 ;  /* 0x007fe003ff000988 */ /* 0x0003e20008000806 */
[----:B------:R-:W-:Y:S01]  /*c340*/  BAR.SYNC.DEFER_BLOCKING 0x0 ;  /* 0x0000000000007b1d */ /* 0x000fe20000010000 */
[C---:B------:R-:W-:Y:S02]  /*c350*/  ISETP.GE.U32.AND P0, PT, R8.reuse, UR22, PT ;  /* 0x0000001608007c0c */ /* 0x040fe4000bf06070 */
[----:B-1----:R-:W-:Y:S02]  /*c360*/  LOP3.LUT R3, R8, 0x1f, RZ, 0xc0, !PT ;  /* 0x0000001f08037812 */ /* 0x002fe400078ec0ff */
[----:B------:R-:W-:Y:S01]  /*c370*/  SEL R10, R10, RZ, !P0 ;  /* 0x000000ff0a0a7207 */ /* 0x000fe20004000000 */
[----:B------:R-:W1:Y:S03]  /*c380*/  LDS R9, [UR6+0x7fe0] ;  /* 0x007fe006ff097984 */ /* 0x000e660008000800 */
[----:B-1----:R-:W-:-:S02]  /*c390*/  ISETP.GT.U32.AND P4, PT, R10, R9, !P0 ;  /* 0x000000090a00720c */ /* 0x002fc40004784070 */
[----:B------:R-:W-:Y:S01]  /*c3a0*/  ISETP.EQ.AND P2, PT, R10, R9, !P0 ;  /* 0x000000090a00720c */ /* 0x000fe20004742270 */
[----:B------:R-:W-:-:S05]  /*c3b0*/  IMAD.MOV.U32 R10, RZ, RZ, -0x1 ;  /* 0xffffffffff0a7424 */ /* 0x000fca00078e00ff */
[----:B------:R-:W-:-:S05]  /*c3c0*/  SHF.L.U32 R6, R10, R3, RZ ;  /* 0x000000030a067219 */ /* 0x000fca00000006ff */
[----:B------:R-:W-:-:S04]  /*c3d0*/  VOTE.ANY R11, PT, P4 ;  /* 0x00000000000b7806 */ /* 0x000fc800020e0100 */
[----:B------:R-:W-:-:S13]  /*c3e0*/  ISETP.NE.AND P5, PT, R11, RZ, PT ;  /* 0x000000ff0b00720c */ /* 0x000fda0003fa5270 */
[----:B------:R-:W-:Y:S05]  /*c3f0*/  @!P5 BRA `(.L_x_1271) ;  /* 0x000000000068d947 */ /* 0x000fea0003800000 */
[----:B------:R1:W5:Y:S01]  /*c400*/  LDL R13, [R1+0x78] ;  /* 0x00007800010d7983 */ /* 0x0003620000100800 */
[----:B------:R-:W-:Y:S01]  /*c410*/  ISETP.NE.AND P5, PT, R3, RZ, PT ;  /* 0x000000ff0300720c */ /* 0x000fe20003fa5270 */
[----:B------:R-:W-:-:S12]  /*c420*/  BSSY B0, `(.L_x_1272) ;  /* 0x0000010000007945 */ /* 0x000fd80003800000 */
[----:B-1----:R-:W-:Y:S05]  /*c430*/  @P5 BRA `(.L_x_1273) ;  /* 0x0000000000385947 */ /* 0x002fea0003800000 */
[----:B------:R-:W1:Y:S01]  /*c440*/  S2R R10, SR_LANEID ;  /* 0x00000000000a7919 */ /* 0x000e620000000000 */
[----:B------:R-:W-:Y:S01]  /*c450*/  VOTEU.ANY UR5, UPT, PT ;  /* 0x0000000000057886 */ /* 0x000fe200038e0100 */
[----:B------:R-:W2:Y:S01]  /*c460*/  POPC R4, R11 ;  /* 0x0000000b00047309 */ /* 0x000ea20000000000 */
[----:B------:R-:W-:Y:S01]  /*c470*/  UPOPC UR18, UR5 ;  /* 0x00000005001272bf */ /* 0x000fe20008000000 */
[----:B------:R-:W3:Y:S06]  /*c480*/  S2R R12, SR_LTMASK ;  /* 0x00000000000c7919 */ /* 0x000eec0000003900 */
[----:B------:R-:W1:Y:S01]  /*c490*/  FLO.U32 R7, UR5 ;  /* 0x0000000500077d00 */ /* 0x000e6200080e0000 */
[----:B--2---:R-:W-:Y:S01]  /*c4a0*/  IMAD R5, R4, UR18, RZ ;  /* 0x0000001204057c24 */ /* 0x004fe2000f8e02ff */
[----:B-1----:R-:W-:-:S02]  /*c4b0*/  ISETP.EQ.U32.AND P5, PT, R7, R10, PT ;  /* 0x0000000a0700720c */ /* 0x002fc40003fa2070 */
[----:B---3--:R-:W-:-:S06]  /*c4c0*/  LOP3.LUT R12, R12, UR5, RZ, 0xc0, !PT ;  /* 0x000000050c0c7c12 */ /* 0x008fcc000f8ec0ff */
[----:B------:R-:W1:Y:S05]  /*c4d0*/  POPC R12, R12 ;  /* 0x0000000c000c7309 */ /* 0x000e6a0000000000 */
[----:B------:R-:W2:Y:S04]  /*c4e0*/  @P5 ATOMS.ADD R10, [UR6+0x7fe4], R5 ;  /* 0x007fe405ff0a598c */ /* 0x000ea80008000006 */
[----:B--2---:R-:W1:Y:S02]  /*c4f0*/  SHFL.IDX PT, R7, R10, R7, 0x1f ;  /* 0x00001f070a077589 */ /* 0x004e6400000e0000 */
[----:B-1---5:R-:W-:-:S05]  /*c500*/  IMAD R13, R4, R12, R7 ;  /* 0x0000000c040d7224 */ /* 0x022fca00078e0207 */
[----:B------:R1:W-:Y:S02]  /*c510*/  STL [R1+0x78], R13 ;  /* 0x0000780d01007387 */ /* 0x0003e40000100800 */
.L_x_1273:
[----:B------:R-:W-:Y:S05]  /*c520*/  BSYNC B0 ;  /* 0x0000000000007941 */ /* 0x000fea0003800000 */
.L_x_1272:
[----:B-----5:R-:W2:Y:S01]  /*c530*/  SHFL.IDX PT, R25, R13, RZ, 0x1f ;  /* 0x00001fff0d197589 */ /* 0x020ea200000e0000 */
[----:B------:R-:W-:Y:S01]  /*c540*/  @P4 LOP3.LUT R11, R11, R6, RZ, 0x30, !PT ;  /* 0x000000060b0b4212 */ /* 0x000fe200078e30ff */
[----:B------:R-:W-:-:S03]  /*c550*/  IMAD.MOV.U32 R5, RZ, RZ, 0x4 ;  /* 0x00000004ff057424 */ /* 0x000fc600078e00ff */
[----:B------:R-:W2:Y:S02]  /*c560*/  @P4 POPC R4, R11 ;  /* 0x0000000b00044309 */ /* 0x000ea40000000000 */
[----:B--2---:R-:W-:-:S04]  /*c570*/  @P4 IMAD.IADD R4, R25, 0x1, R4 ;  /* 0x0000000119044824 */ /* 0x004fc800078e0204 */
[----:B------:R-:W-:-:S05]  /*c580*/  @P4 IMAD.WIDE R4, R4, R5, UR14 ;  /* 0x0000000e04044e25 */ /* 0x000fca000f8e0205 */
[----:B------:R2:W-:Y:S02]  /*c590*/  @P4 STG.E desc[UR24][R4.64], R2 ;  /* 0x0000000204004986 */ /* 0x0005e4000c101918 */
.L_x_1271:
[----:B-1----:R-:W-:-:S04]  /*c5a0*/  VOTE.ANY R13, PT, P2 ;  /* 0x00000000000d7806 */ /* 0x002fc800010e0100 */
        /* <DEDUP_REMOVED lines=8> */
[----:B--2---:R-:W2:Y:S01]  /*c630*/  POPC R4, R13 ;  /* 0x0000000d00047309 */ /* 0x004ea20000000000 */
        /* <DEDUP_REMOVED lines=11> */
.L_x_1276:
[----:B------:R-:W-:Y:S05]  /*c6f0*/  BSYNC B0 ;  /* 0x0000000000007941 */ /* 0x000fea0003800000 */
.L_x_1275:
[----:B-----5:R-:W3:Y:S01]  /*c700*/  SHFL.IDX PT, R24, R12, RZ, 0x1f ;  /* 0x00001fff0c187589 */ /* 0x020ee200000e0000 */
[----:B--2---:R-:W-:-:S04]  /*c710*/  LOP3.LUT R4, R13, R6, RZ, 0x30, !PT ;  /* 0x000000060d047212 */ /* 0x004fc800078e30ff */
[----:B------:R-:W3:Y:S02]  /*c720*/  POPC R5, R4 ;  /* 0x0000000400057309 */ /* 0x000ee40000000000 */
[----:B---3--:R-:W-:-:S05]  /*c730*/  IMAD.IADD R5, R24, 0x1, R5 ;  /* 0x0000000118057824 */ /* 0x008fca00078e0205 */
[----:B------:R-:W-:-:S13]  /*c740*/  ISETP.GT.OR P2, PT, R5, 0xe7b, !P2 ;  /* 0x00000e7b0500780c */ /* 0x000fda0005744670 */
[----:B------:R-:W-:-:S05]  /*c750*/  @!P2 LEA R5, R5, UR6, 0x2 ;  /* 0x000000060505ac11 */ /* 0x000fca000f8e10ff */
[----:B------:R3:W-:Y:S02]  /*c760*/  @!P2 STS [R5+0xc00], R2 ;  /* 0x000c00020500a388 */ /* 0x0007e40000000800 */
.L_x_1274:
[----:B--2---:R-:W2:Y:S01]  /*c770*/  LDL R4, [R1+0x6c] ;  /* 0x00006c0001047983 */ /* 0x004ea20000100800 */
[----:B------:R-:W-:Y:S01]  /*c780*/  VIADD R11, R2, 0x1 ;  /* 0x00000001020b7836 */ /* 0x000fe20000000000 */
[----:B------:R-:W-:Y:S02]  /*c790*/  SEL R7, RZ, 0x2, P0 ;  /* 0x00000002ff077807 */ /* 0x000fe40000000000 */
[----:B--2---:R-:W-:-:S04]  /*c7a0*/  LOP3.LUT R4, R4, 0xffff, RZ, 0xc0, !PT ;  /* 0x0000ffff04047812 */ /* 0x004fc800078ec0ff */
        /* <DEDUP_REMOVED lines=9> */
[----:B------:R-:W2:Y:S01]  /*c840*/  S2R R4, SR_LANEID ;  /* 0x0000000000047919 */ /* 0x000ea20000000000 */
[----:B------:R-:W-:Y:S01]  /*c850*/  VOTEU.ANY UR5, UPT, PT ;  /* 0x0000000000057886 */ /* 0x000fe200038e0100 */
[----:B------:R-:W-:Y:S01]  /*c860*/  POPC R25, R13 ;  /* 0x0000000d00197309 */ /* 0x000fe20000000000 */
[----:B------:R-:W-:Y:S01]  /*c870*/  UPOPC UR18, UR5 ;  /* 0x00000005001272bf */ /* 0x000fe20008000000 */
[----:B-1----:R-:W1:Y:S06]  /*c880*/  S2R R12, SR_LTMASK ;  /* 0x00000000000c7919 */ /* 0x002e6c0000003900 */
[----:B---3--:R-:W2:Y:S02]  /*c890*/  FLO.U32 R5, UR5 ;  /* 0x0000000500057d00 */ /* 0x008ea400080e0000 */
[----:B--2---:R-:W-:Y:S01]  /*c8a0*/  ISETP.EQ.U32.AND P5, PT, R5, R4, PT ;  /* 0x000000040500720c */ /* 0x004fe20003fa2070 */
[----:B------:R-:W-:Y:S01]  /*c8b0*/  IMAD R4, R25, UR18, RZ ;  /* 0x0000001219047c24 */ /* 0x000fe2000f8e02ff */
[----:B-1----:R-:W-:-:S06]  /*c8c0*/  LOP3.LUT R12, R12, UR5, RZ, 0xc0, !PT ;  /* 0x000000050c0c7c12 */ /* 0x002fcc000f8ec0ff */
[----:B------:R-:W1:Y:S05]  /*c8d0*/  POPC R12, R12 ;  /* 0x0000000c000c7309 */ /* 0x000e6a0000000000 */
[----:B------:R-:W2:Y:S04]  /*c8e0*/  @P5 ATOMS.ADD R4, [UR6+0x7fe4], R4 ;  /* 0x007fe404ff04598c */ /* 0x000ea80008000006 */
[----:B--2---:R-:W1:Y:S02]  /*c8f0*/  SHFL.IDX PT, R10, R4, R5, 0x1f ;  /* 0x00001f05040a7589 */ /* 0x004e6400000e0000 */
[----:B-1----:R-:W-:-:S07]  /*c900*/  IMAD R25, R25, R12, R10 ;  /* 0x0000000c19197224 */ /* 0x002fce00078e020a */
.L_x_1279:
[----:B------:R-:W-:Y:S05]  /*c910*/  BSYNC B0 ;  /* 0x0000000000007941 */ /* 0x000fea0003800000 */
.L_x_1278:
[----:B------:R-:W2:Y:S01]  /*c920*/  SHFL.IDX PT, R25, R25, RZ, 0x1f ;  /* 0x00001fff19197589 */ /* 0x000ea200000e0000 */
[----:B------:R-:W-:Y:S01]  /*c930*/  @P4 LOP3.LUT R10, R13, R6, RZ, 0x30, !PT ;  /* 0x000000060d0a4212 */ /* 0x000fe200078e30ff */
[----:B---3--:R-:W-:-:S05]  /*c940*/  IMAD.MOV.U32 R5, RZ, RZ, 0x4 ;  /* 0x00000004ff057424 */ /* 0x008fca00078e00ff */
[----:B------:R-:W2:Y:S02]  /*c950*/  @P4 POPC R10, R10 ;  /* 0x0000000a000a4309 */ /* 0x000ea40000000000 */
[----:B--2---:R-:W-:-:S04]  /*c960*/  @P4 IMAD.IADD R4, R25, 0x1, R10 ;  /* 0x0000000119044824 */ /* 0x004fc800078e020a */
[----:B------:R-:W-:-:S05]  /*c970*/  @P4 IMAD.WIDE R4, R4, R5, UR14 ;  /* 0x0000000e04044e25 */ /* 0x000fca000f8e0205 */
[----:B------:R2:W-:Y:S02]  /*c980*/  @P4 STG.E desc[UR24][R4.64], R11 ;  /* 0x0000000b04004986 */ /* 0x0005e4000c101918 */
.L_x_1277:
[----:B------:R-:W-:-:S04]  /*c990*/  VOTE.ANY R13, PT, P2 ;  /* 0x00000000000d7806 */ /* 0x000fc800010e0100 */
[----:B------:R-:W-:-:S13]  /*c9a0*/  ISETP.NE.AND P4, PT, R13, RZ, PT ;  /* 0x000000ff0d00720c */ /* 0x000fda0003f85270 */
[----:B------:R-:W-:Y:S05]  /*c9b0*/  @!P4 BRA `(.L_x_1280) ;  /* 0x000000000060c947 */ /* 0x000fea0003800000 */
[----:B------:R-:W-:Y:S01]  /*c9c0*/  ISETP.NE.AND P4, PT, R3, RZ, PT ;  /* 0x000000ff0300720c */ /* 0x000fe20003f85270 */
[----:B------:R-:W-:-:S12]  /*c9d0*/  BSSY B0, `(.L_x_1281) ;  /* 0x000000f000007945 */ /* 0x000fd80003800000 */
[----:B------:R-:W-:Y:S05]  /*c9e0*/  @P4 BRA `(.L_x_1282) ;  /* 0x0000000000344947 */ /* 0x000fea0003800000 */
[----:B--2---:R-:W2:Y:S01]  /*c9f0*/  S2R R4, SR_LANEID ;  /* 0x0000000000047919 */ /* 0x004ea20000000000 */
[----:B------:R-:W-:Y:S01]  /*ca00*/  VOTEU.ANY UR5, UPT, PT ;  /* 0x0000000000057886 */ /* 0x000fe200038e0100 */
[----:B------:R-:W-:Y:S01]  /*ca10*/  POPC R24, R13 ;  /* 0x0000000d00187309 */ /* 0x000fe20000000000 */
[----:B------:R-:W-:Y:S01]  /*ca20*/  UPOPC UR18, UR5 ;  /* 0x00000005001272bf */ /* 0x000fe20008000000 */
[----:B------:R-:W4:Y:S06]  /*ca30*/  S2R R10, SR_LTMASK ;  /* 0x00000000000a7919 */ /* 0x000f2c0000003900 */
[----:B---3--:R-:W2:Y:S02]  /*ca40*/  FLO.U32 R5, UR5 ;  /* 0x0000000500057d00 */ /* 0x008ea400080e0000 */
[----:B--2---:R-:W-:Y:S01]  /*ca50*/  ISETP.EQ.U32.AND P4, PT, R5, R4, PT ;  /* 0x000000040500720c */ /* 0x004fe20003f82070 */
[----:B------:R-:W-:Y:S01]  /*ca60*/  IMAD R4, R24, UR18, RZ ;  /* 0x0000001218047c24 */ /* 0x000fe2000f8e02ff */
[----:B----4-:R-:W-:-:S06]  /*ca70*/  LOP3.LUT R10, R10, UR5, RZ, 0xc0, !PT ;  /* 0x000000050a0a7c12 */ /* 0x010fcc000f8ec0ff */
[----:B------:R-:W2:Y:S05]  /*ca80*/  POPC R10, R10 ;  /* 0x0000000a000a7309 */ /* 0x000eaa0000000000 */
[----:B------:R-:W3:Y:S04]  /*ca90*/  @P4 ATOMS.ADD R4, [UR6+0x7ff0], R4 ;  /* 0x007ff004ff04498c */ /* 0x000ee80008000006 */
[----:B---3--:R-:W2:Y:S02]  /*caa0*/  SHFL.IDX PT, R5, R4, R5, 0x1f ;  /* 0x00001f0504057589 */ /* 0x008ea400000e0000 */
[----:B--2---:R-:W-:-:S07]  /*cab0*/  IMAD R24, R24, R10, R5 ;  /* 0x0000000a18187224 */ /* 0x004fce00078e0205 */
.L_x_1282:
[----:B------:R-:W-:Y:S05]  /*cac0*/  BSYNC B0 ;  /* 0x0000000000007941 */ /* 0x000fea0003800000 */
.L_x_1281:
[----:B------:R-:W4:Y:S01]  /*cad0*/  SHFL.IDX PT, R24, R24, RZ, 0x1f ;  /* 0x00001fff18187589 */ /* 0x000f2200000e0000 */
[----:B--2---:R-:W-:-:S04]  /*cae0*/  LOP3.LUT R4, R13, R6, RZ, 0x30, !PT ;  /* 0x000000060d047212 */ /* 0x004fc800078e30ff */
[----:B---3--:R-:W4:Y:S02]  /*caf0*/  POPC R5, R4 ;  /* 0x0000000400057309 */ /* 0x008f240000000000 */
[----:B----4-:R-:W-:-:S05]  /*cb00*/  IMAD.IADD R5, R24, 0x1, R5 ;  /* 0x0000000118057824 */ /* 0x010fca00078e0205 */
[----:B------:R-:W-:-:S13]  /*cb10*/  ISETP.GT.OR P2, PT, R5, 0xe7b, !P2 ;  /* 0x00000e7b0500780c */ /* 0x000fda0005744670 */
[----:B------:R-:W-:-:S05]  /*cb20*/  @!P2 LEA R10, R5, UR6, 0x2 ;  /* 0x00000006050aac11 */ /* 0x000fca000f8e10ff */
[----:B------:R4:W-:Y:S02]  /*cb30*/  @!P2 STS [R10+0xc00], R11 ;  /* 0x000c000b0a00a388 */ /* 0x0009e40000000800 */
.L_x_1280:
[----:B------:R-:W-:Y:S01]  /*cb40*/  BSSY B0, `(.L_x_1283) ;  /* 0x0000006000007945 */ /* 0x000fe20003800000 */
[----:B--2---:R-:W-:-:S03]  /*cb50*/  IMAD.MOV.U32 R4, RZ, RZ, RZ ;  /* 0x000000ffff047224 */ /* 0x004fc600078e00ff */
[----:B------:R-:W-:Y:S05]  /*cb60*/  @P3 BRA `(.L_x_1284) ;  /* 0x00000000000c3947 */ /* 0x000fea0003800000 */
[----:B------:R-:W-:-:S06]  /*cb70*/  LEA R4, R7, UR10, 0x1 ;  /* 0x0000000a07047c11 */ /* 0x000fcc000f8e08ff */
[----:B------:R-:W5:Y:S01]  /*cb80*/  LDL.U16 R4, [R4] ;  /* 0x0000000004047983 */ /* 0x000f620000100400 */
[----:B------:R-:W-:-:S07]  /*cb90*/  VIADD R7, R7, 0x1 ;  /* 0x0000000107077836 */ /* 0x000fce0000000000 */
.L_x_1284:
[----:B------:R-:W-:Y:S05]  /*cba0*/  BSYNC B0 ;  /* 0x0000000000007941 */ /* 0x000fea0003800000 */
.L_x_1283:
[-C--:B-----5:R-:W-:Y:S01]  /*cbb0*/  ISETP.GT.U32.AND P4, PT, R4, R9.reuse, !P0 ;  /* 0x000000090400720c */ /* 0x0a0fe20004784070 */
[----:B----4-:R-:W-:Y:S01]  /*cbc0*/  VIADD R11, R2, 0x2 ;  /* 0x00000002020b7836 */ /* 0x010fe20000000000 */
        /* <DEDUP_REMOVED lines=20> */
.L_x_1287:
[----:B------:R-:W-:Y:S05]  /*cd10*/  BSYNC B0 ;  /* 0x0000000000007941 */ /* 0x000fea0003800000 */
.L_x_1286:
[----:B------:R-:W2:Y:S01]  /*cd20*/  SHFL.IDX PT, R25, R25, RZ, 0x1f ;  /* 0x00001fff19197589 */ /* 0x000ea200000e0000 */
[----:B------:R-:W-:Y:S01]  /*cd30*/  @P4 LOP3.LUT R10, R13, R6, RZ, 0x30, !PT ;  /* 0x000000060d0a4212 */ /* 0x000fe200078e30ff */
[----:B---3--:R-:W-:-:S05]  /*cd40*/  IMAD.MOV.U32 R5, RZ, RZ, 0x4 ;  /* 0x00000004ff057424 */ /* 0x008fca00078e00ff */
[----:B------:R-:W2:Y:S02]  /*cd50*/  @P4 POPC R10, R10 ;  /* 0x0000000a000a4309 */ /* 0x000ea40000000000 */
[----:B--2---:R-:W-:-:S04]  /*cd60*/  @P4 IMAD.IADD R4, R25, 0x1, R10 ;  /* 0x0000000119044824 */ /* 0x004fc800078e020a */
[----:B------:R-:W-:-:S05]  /*cd70*/  @P4 IMAD.WIDE R4, R4, R5, UR14 ;  /* 0x0000000e04044e25 */ /* 0x000fca000f8e0205 */
[----:B------:R2:W-:Y:S02]  /*cd80*/  @P4 STG.E desc[UR24][R4.64], R11 ;  /* 0x0000000b04004986 */ /* 0x0005e4000c101918 */
.L_x_1285:
        /* <DEDUP_REMOVED lines=19> */
.L_x_1290:
[----:B------:R-:W-:Y:S05]  /*cec0*/  BSYNC B0 ;  /* 0x0000000000007941 */ /* 0x000fea0003800000 */
.L_x_1289:
[----:B------:R-:W4:Y:S01]  /*ced0*/  SHFL.IDX PT, R24, R24, RZ, 0x1f ;  /* 0x00001fff18187589 */ /* 0x000f2200000e0000 */
[----:B--2---:R-:W-:-:S04]  /*cee0*/  LOP3.LUT R4, R13, R6, RZ, 0x30, !PT ;  /* 0x000000060d047212 */ /* 0x004fc800078e30ff */
[----:B---3--:R-:W4:Y:S02]  /*cef0*/  POPC R5, R4 ;  /* 0x0000000400057309 */ /* 0x008f240000000000 */
[----:B----4-:R-:W-:-:S05]  /*cf00*/  IMAD.IADD R5, R24, 0x1, R5 ;  /* 0x0000000118057824 */ /* 0x010fca00078e0205 */
[----:B------:R-:W-:-:S13]  /*cf10*/  ISETP.GT.OR P2, PT, R5, 0xe7b, !P2 ;  /* 0x00000e7b0500780c */ /* 0x000fda0005744670 */
[----:B------:R-:W-:-:S05]  /*cf20*/  @!P2 LEA R10, R5, UR6, 0x2 ;  /* 0x00000006050aac11 */ /* 0x000fca000f8e10ff */
[----:B------:R4:W-:Y:S02]  /*cf30*/  @!P2 STS [R10+0xc00], R11 ;  /* 0x000c000b0a00a388 */ /* 0x0009e40000000800 */
.L_x_1288:
[----:B------:R-:W-:Y:S01]  /*cf40*/  BSSY B0, `(.L_x_1291) ;  /* 0x0000006000007945 */ /* 0x000fe20003800000 */
[----:B--2---:R-:W-:-:S03]  /*cf50*/  IMAD.MOV.U32 R4, RZ, RZ, RZ ;  /* 0x000000ffff047224 */ /* 0x004fc600078e00ff */
[----:B------:R-:W-:Y:S05]  /*cf60*/  @P3 BRA `(.L_x_1292) ;  /* 0x00000000000c3947 */ /* 0x000fea0003800000 */
[----:B------:R-:W-:-:S06]  /*cf70*/  LEA R4, R7, UR10, 0x1 ;  /* 0x0000000a07047c11 */ /* 0x000fcc000f8e08ff */
[----:B------:R-:W5:Y:S01]  /*cf80*/  LDL.U16 R4, [R4] ;  /* 0x0000000004047983 */ /* 0x000f620000100400 */
[----:B------:R-:W-:-:S07]  /*cf90*/  VIADD R7, R7, 0x1 ;  /* 0x0000000107077836 */ /* 0x000fce0000000000 */
.L_x_1292:
[----:B------:R-:W-:Y:S05]  /*cfa0*/  BSYNC B0 ;  /* 0x0000000000007941 */ /* 0x000fea0003800000 */
.L_x_1291:
        /* <DEDUP_REMOVED lines=22> */
.L_x_1295:
[----:B------:R-:W-:Y:S05]  /*d110*/  BSYNC B0 ;  /* 0x0000000000007941 */ /* 0x000fea0003800000 */
.L_x_1294:
[----:B------:R-:W2:Y:S01]  /*d120*/  SHFL.IDX PT, R25, R25, RZ, 0x1f ;  /* 0x00001fff19197589 */ /* 0x000ea200000e0000 */
[----:B------:R-:W-:Y:S01]  /*d130*/  @P3 LOP3.LUT R10, R13, R6, RZ, 0x30, !PT ;  /* 0x000000060d0a3212 */ /* 0x000fe200078e30ff */
[----:B---3--:R-:W-:-:S05]  /*d140*/  IMAD.MOV.U32 R5, RZ, RZ, 0x4 ;  /* 0x00000004ff057424 */ /* 0x008fca00078e00ff */
[----:B------:R-:W2:Y:S02]  /*d150*/  @P3 POPC R10, R10 ;  /* 0x0000000a000a3309 */ /* 0x000ea40000000000 */
[----:B--2---:R-:W-:-:S04]  /*d160*/  @P3 IMAD.IADD R4, R25, 0x1, R10 ;  /* 0x0000000119043824 */ /* 0x004fc800078e020a */
[----:B------:R-:W-:-:S05]  /*d170*/  @P3 IMAD.WIDE R4, R4, R5, UR14 ;  /* 0x0000000e04043e25 */ /* 0x000fca000f8e0205 */
[----:B------:R2:W-:Y:S02]  /*d180*/  @P3 STG.E desc[UR24][R4.64], R11 ;  /* 0x0000000b04003986 */ /* 0x0005e4000c101918 */
.L_x_1293:
        /* <DEDUP_REMOVED lines=19> */
.L_x_1298:
[----:B------:R-:W-:Y:S05]  /*d2c0*/  BSYNC B0 ;  /* 0x0000000000007941 */ /* 0x000fea0003800000 */
.L_x_1297:
[----:B------:R-:W4:Y:S01]  /*d2d0*/  SHFL.IDX PT, R24, R24, RZ, 0x1f ;  /* 0x00001fff18187589 */ /* 0x000f2200000e0000 */
[----:B--2---:R-:W-:-:S04]  /*d2e0*/  LOP3.LUT R4, R13, R6, RZ, 0x30, !PT ;  /* 0x000000060d047212 */ /* 0x004fc800078e30ff */
[----:B---3--:R-:W4:Y:S02]  /*d2f0*/  POPC R5, R4 ;  /* 0x0000000400057309 */ /* 0x008f240000000000 */
[----:B----4-:R-:W-:-:S05]  /*d300*/  IMAD.IADD R5, R24, 0x1, R5 ;  /* 0x0000000118057824 */ /* 0x010fca00078e0205 */
[----:B------:R-:W-:-:S13]  /*d310*/  ISETP.GT.OR P0, PT, R5, 0xe7b, !P0 ;  /* 0x00000e7b0500780c */ /* 0x000fda0004704670 */
[----:B------:R-:W-:-:S05]  /*d320*/  @!P0 LEA R10, R5, UR6, 0x2 ;  /* 0x00000006050a8c11 */ /* 0x000fca000f8e10ff */
[----:B------:R4:W-:Y:S02]  /*d330*/  @!P0 STS [R10+0xc00], R11 ;  /* 0x000c000b0a008388 */ /* 0x0009e40000000800 */
.L_x_1296:
[----:B------:R-:W-:-:S04]  /*d340*/  UIADD3 UR5, UPT, UPT, UR22, 0x3ff, URZ ;  /* 0x000003ff16057890 */ /* 0x000fc8000fffe0ff */
[----:B------:R-:W-:-:S04]  /*d350*/  ULOP3.LUT UR5, UR5, 0x3c00, URZ, 0xc0, !UPT ;  /* 0x00003c0005057892 */ /* 0x000fc8000f8ec0ff */
[----:B------:R-:W-:-:S09]  /*d360*/  UISETP.NE.AND UP0, UPT, UR5, 0x400, UPT ;  /* 0x000004000500788c */ /* 0x000fd2000bf05270 */
[----:B------:R-:W-:Y:S05]  /*d370*/  BRA.U !UP0, `(.L_x_1299) ;  /* 0x00000011080c7547 */ /* 0x000fea000b800000 */
[----:B--2---:R-:W-:Y:S01]  /*d380*/  LOP3.LUT R4, R8, 0x400, RZ, 0xfc, !PT ;  /* 0x0000040008047812 */ /* 0x004fe200078efcff */
        /* <DEDUP_REMOVED lines=8> */
.L_x_1301:
[----:B------:R-:W-:Y:S05]  /*d410*/  BSYNC B0 ;  /* 0x0000000000007941 */ /* 0x000fea0003800000 */
.L_x_1300:
[-C--:B-----5:R-:W-:Y:S01]  /*d420*/  ISETP.GT.U32.AND P4, PT, R4, R9.reuse, !P0 ;  /* 0x000000090400720c */ /* 0x0a0fe20004784070 */
[----:B----4-:R-:W-:Y:S01]  /*d430*/  IMAD.SHL.U32 R11, R8, 0x4, RZ ;  /* 0x00000004080b7824 */ /* 0x010fe200078e00ff */
        /* <DEDUP_REMOVED lines=8> */
[----:B------:R-:W2:Y:S01]  /*d4c0*/  S2R R13, SR_LANEID ;  /* 0x00000000000d7919 */ /* 0x000ea20000000000 */
[----:B------:R-:W-:Y:S01]  /*d4d0*/  VOTEU.ANY UR5, UPT, PT ;  /* 0x0000000000057886 */ /* 0x000fe200038e0100 */
[----:B------:R-:W3:Y:S01]  /*d4e0*/  POPC R25, R5 ;  /* 0x0000000500197309 */ /* 0x000ee20000000000 */
[----:B------:R-:W-:Y:S01]  /*d4f0*/  UPOPC UR18, UR5 ;  /* 0x00000005001272bf */ /* 0x000fe20008000000 */
[----:B-1----:R-:W1:Y:S06]  /*d500*/  S2R R12, SR_LTMASK ;  /* 0x00000000000c7919 */ /* 0x002e6c0000003900 */
[----:B------:R-:W2:Y:S01]  /*d510*/  FLO.U32 R10, UR5 ;  /* 0x00000005000a7d00 */ /* 0x000ea200080e0000 */
[----:B---3--:R-:W-:Y:S01]  /*d520*/  IMAD R4, R25, UR18, RZ ;  /* 0x0000001219047c24 */ /* 0x008fe2000f8e02ff */
[----:B--2---:R-:W-:-:S02]  /*d530*/  ISETP.EQ.U32.AND P5, PT, R10, R13, PT ;  /* 0x0000000d0a00720c */ /* 0x004fc40003fa2070 */
[----:B-1----:R-:W-:-:S06]  /*d540*/  LOP3.LUT R12, R12, UR5, RZ, 0xc0, !PT ;  /* 0x000000050c0c7c12 */ /* 0x002fcc000f8ec0ff */
[----:B------:R-:W1:Y:S05]  /*d550*/  POPC R12, R12 ;  /* 0x0000000c000c7309 */ /* 0x000e6a0000000000 */
[----:B------:R-:W2:Y:S04]  /*d560*/  @P5 ATOMS.ADD R13, [UR6+0x7fe4], R4 ;  /* 0x007fe404ff0d598c */ /* 0x000ea80008000006 */
[----:B--2---:R-:W1:Y:S02]  /*d570*/  SHFL.IDX PT, R10, R13, R10, 0x1f ;  /* 0x00001f0a0d0a7589 */ /* 0x004e6400000e0000 */
[----:B-1----:R-:W-:-:S07]  /*d580*/  IMAD R25, R25, R12, R10 ;  /* 0x0000000c19197224 */ /* 0x002fce00078e020a */
.L_x_1304:
[----:B------:R-:W-:Y:S05]  /*d590*/  BSYNC B0 ;  /* 0x0000000000007941 */ /* 0x000fea0003800000 */
.L_x_1303:
[----:B------:R-:W2:Y:S01]  /*d5a0*/  SHFL.IDX PT, R25, R25, RZ, 0x1f ;  /* 0x00001fff19197589 */ /* 0x000ea200000e0000 */
[----:B------:R-:W-:Y:S01]  /*d5b0*/  @P4 LOP3.LUT R10, R5, R6, RZ, 0x30, !PT ;  /* 0x00000006050a4212 */ /* 0x000fe200078e30ff */
[----:B------:R-:W-:-:S05]  /*d5c0*/  IMAD.MOV.U32 R5, RZ, RZ, 0x4 ;  /* 0x00000004ff057424 */ /* 0x000fca00078e00ff */
[----:B------:R-:W2:Y:S02]  /*d5d0*/  @P4 POPC R10, R10 ;  /* 0x0000000a000a4309 */ /* 0x000ea40000000000 */
[----:B--2---:R-:W-:-:S04]  /*d5e0*/  @P4 IMAD.IADD R4, R25, 0x1, R10 ;  /* 0x0000000119044824 */ /* 0x004fc800078e020a */
[----:B------:R-:W-:-:S05]  /*d5f0*/  @P4 IMAD.WIDE R4, R4, R5, UR14 ;  /* 0x0000000e04044e25 */ /* 0x000fca000f8e0205 */
[----:B------:R2:W-:Y:S02]  /*d600*/  @P4 STG.E desc[UR24][R4.64], R11 ;  /* 0x0000000b04004986 */ /* 0x0005e4000c101918 */
.L_x_1302:
[----:B--2---:R-:W-:-:S04]  /*d610*/  VOTE.ANY R5, PT, P2 ;  /* 0x0000000000057806 */ /* 0x004fc800010e0100 */
        /* <DEDUP_REMOVED lines=18> */
.L_x_1307:
[----:B------:R-:W-:Y:S05]  /*d740*/  BSYNC B0 ;  /* 0x0000000000007941 */ /* 0x000fea0003800000 */
.L_x_1306:
[----:B------:R-:W2:Y:S01]  /*d750*/  SHFL.IDX PT, R24, R24, RZ, 0x1f ;  /* 0x00001fff18187589 */ /* 0x000ea200000e0000 */
[----:B------:R-:W-:-:S06]  /*d760*/  LOP3.LUT R5, R5, R6, RZ, 0x30, !PT ;  /* 0x0000000605057212 */ /* 0x000fcc00078e30ff */
[----:B------:R-:W2:Y:S02]  /*d770*/  POPC R5, R5 ;  /* 0x0000000500057309 */ /* 0x000ea40000000000 */
[----:B--2---:R-:W-:-:S05]  /*d780*/  IMAD.IADD R4, R24, 0x1, R5 ;  /* 0x0000000118047824 */ /* 0x004fca00078e0205 */
[----:B------:R-:W-:-:S13]  /*d790*/  ISETP.GT.OR P2, PT, R4, 0xe7b, !P2 ;  /* 0x00000e7b0400780c */ /* 0x000fda0005744670 */
[----:B------:R-:W-:-:S05]  /*d7a0*/  @!P2 LEA R4, R4, UR6, 0x2 ;  /* 0x000000060404ac11 */ /* 0x000fca000f8e10ff */
[----:B------:R2:W-:Y:S02]  /*d7b0*/  @!P2 STS [R4+0xc00], R11 ;  /* 0x000c000b0400a388 */ /* 0x0005e40000000800 */
.L_x_1305:
[----:B------:R-:W-:Y:S01]  /*d7c0*/  BSSY B0, `(.L_x_1308) ;  /* 0x0000006000007945 */ /* 0x000fe20003800000 */
[----:B--2---:R-:W-:-:S03]  /*d7d0*/  IMAD.MOV.U32 R4, RZ, RZ, RZ ;  /* 0x000000ffff047224 */ /* 0x004fc600078e00ff */
[----:B------:R-:W-:Y:S05]  /*d7e0*/  @P3 BRA `(.L_x_1309) ;  /* 0x00000000000c3947 */ /* 0x000fea0003800000 */
[----:B------:R-:W-:-:S06]  /*d7f0*/  LEA R4, R7, UR10, 0x1 ;  /* 0x0000000a07047c11 */ /* 0x000fcc000f8e08ff */
[----:B------:R-:W5:Y:S01]  /*d800*/  LDL.U16 R4, [R4] ;  /* 0x0000000004047983 */ /* 0x000f620000100400 */
[----:B------:R-:W-:-:S07]  /*d810*/  VIADD R7, R7, 0x1 ;  /* 0x0000000107077836 */ /* 0x000fce0000000000 */
.L_x_1309:
[----:B------:R-:W-:Y:S05]  /*d820*/  BSYNC B0 ;  /* 0x0000000000007941 */ /* 0x000fea0003800000 */
.L_x_1308:
[-C--:B-----5:R-:W-:Y:S01]  /*d830*/  ISETP.GT.U32.AND P4, PT, R4, R9.reuse, !P0 ;  /* 0x000000090400720c */ /* 0x0a0fe20004784070 */
[----:B------:R-:W-:Y:S01]  /*d840*/  VIADD R11, R2, 0x1001 ;  /* 0x00001001020b7836 */ /* 0x000fe20000000000 */
        /* <DEDUP_REMOVED lines=20> */
.L_x_1312:
[----:B------:R-:W-:Y:S05]  /*d990*/  BSYNC B0 ;  /* 0x0000000000007941 */ /* 0x000fea0003800000 */
.L_x_1311:
[----:B------:R-:W2:Y:S01]  /*d9a0*/  SHFL.IDX PT, R25, R25, RZ, 0x1f ;  /* 0x00001fff19197589 */ /* 0x000ea200000e0000 */
[----:B------:R-:W-:Y:S01]  /*d9b0*/  @P4 LOP3.LUT R10, R5, R6, RZ, 0x30, !PT ;  /* 0x00000006050a4212 */ /* 0x000fe200078e30ff */
[----:B------:R-:W-:-:S05]  /*d9c0*/  IMAD.MOV.U32 R5, RZ, RZ, 0x4 ;  /* 0x00000004ff057424 */ /* 0x000fca00078e00ff */
[----:B------:R-:W2:Y:S02]  /*d9d0*/  @P4 POPC R10, R10 ;  /* 0x0000000a000a4309 */ /* 0x000ea40000000000 */
[----:B--2---:R-:W-:-:S04]  /*d9e0*/  @P4 IMAD.IADD R4, R25, 0x1, R10 ;  /* 0x0000000119044824 */ /* 0x004fc800078e020a */
[----:B------:R-:W-:-:S05]  /*d9f0*/  @P4 IMAD.WIDE R4, R4, R5, UR14 ;  /* 0x0000000e04044e25 */ /* 0x000fca000f8e0205 */
[----:B------:R2:W-:Y:S02]  /*da00*/  @P4 STG.E desc[UR24][R4.64], R11 ;  /* 0x0000000b04004986 */ /* 0x0005e4000c101918 */
.L_x_1310:
        /* <DEDUP_REMOVED lines=19> */
.L_x_1315:
[----:B------:R-:W-:Y:S05]  /*db40*/  BSYNC B0 ;  /* 0x0000000000007941 */ /* 0x000fea0003800000 */
.L_x_1314:
[----:B------:R-:W2:Y:S01]  /*db50*/  SHFL.IDX PT, R24, R24, RZ, 0x1f ;  /* 0x00001fff18187589 */ /* 0x000ea200000e0000 */
[----:B------:R-:W-:-:S06]  /*db60*/  LOP3.LUT R5, R5, R6, RZ, 0x30, !PT ;  /* 0x0000000605057212 */ /* 0x000fcc00078e30ff */
[----:B------:R-:W2:Y:S02]  /*db70*/  POPC R5, R5 ;  /* 0x0000000500057309 */ /* 0x000ea40000000000 */
[----:B--2---:R-:W-:-:S05]  /*db80*/  IMAD.IADD R4, R24, 0x1, R5 ;  /* 0x0000000118047824 */ /* 0x004fca00078e0205 */
[----:B------:R-:W-:-:S13]  /*db90*/  ISETP.GT.OR P2, PT, R4, 0xe7b, !P2 ;  /* 0x00000e7b0400780c */ /* 0x000fda0005744670 */
[----:B------:R-:W-:-:S05]  /*dba0*/  @!P2 LEA R4, R4, UR6, 0x2 ;  /* 0x000000060404ac11 */ /* 0x000fca000f8e10ff */
[----:B------:R2:W-:Y:S02]  /*dbb0*/  @!P2 STS [R4+0xc00], R11 ;  /* 0x000c000b0400a388 */ /* 0x0005e40000000800 */
.L_x_1313:
[----:B------:R-:W-:Y:S01]  /*dbc0*/  BSSY B0, `(.L_x_1316) ;  /* 0x0000006000007945 */ /* 0x000fe20003800000 */
[----:B--2---:R-:W-:-:S03]  /*dbd0*/  IMAD.MOV.U32 R4, RZ, RZ, RZ ;  /* 0x000000ffff047224 */ /* 0x004fc600078e00ff */
[----:B------:R-:W-:Y:S05]  /*dbe0*/  @P3 BRA `(.L_x_1317) ;  /* 0x00000000000c3947 */ /* 0x000fea0003800000 */
[----:B------:R-:W-:-:S06]  /*dbf0*/  LEA R4, R7, UR10, 0x1 ;  /* 0x0000000a07047c11 */ /* 0x000fcc000f8e08ff */
[----:B------:R-:W5:Y:S01]  /*dc00*/  LDL.U16 R4, [R4] ;  /* 0x0000000004047983 */ /* 0x000f620000100400 */
[----:B------:R-:W-:-:S07]  /*dc10*/  VIADD R7, R7, 0x1 ;  /* 0x0000000107077836 */ /* 0x000fce0000000000 */
.L_x_1317:
[----:B------:R-:W-:Y:S05]  /*dc20*/  BSYNC B0 ;  /* 0x0000000000007941 */ /* 0x000fea0003800000 */
.L_x_1316:
        /* <DEDUP_REMOVED lines=22> */
.L_x_1320:
[----:B------:R-:W-:Y:S05]  /*dd90*/  BSYNC B0 ;  /* 0x0000000000007941 */ /* 0x000fea0003800000 */
.L_x_1319:
[----:B------:R-:W2:Y:S01]  /*dda0*/  SHFL.IDX PT, R25, R25, RZ, 0x1f ;  /* 0x00001fff19197589 */ /* 0x000ea200000e0000 */
[----:B------:R-:W-:Y:S01]  /*ddb0*/  @P4 LOP3.LUT R10, R5, R6, RZ, 0x30, !PT ;  /* 0x00000006050a4212 */ /* 0x000fe200078e30ff */
[----:B------:R-:W-:-:S05]  /*ddc0*/  IMAD.MOV.U32 R5, RZ, RZ, 0x4 ;  /* 0x00000004ff057424 */ /* 0x000fca00078e00ff */
[----:B------:R-:W2:Y:S02]  /*ddd0*/  @P4 POPC R10, R10 ;  /* 0x0000000a000a4309 */ /* 0x000ea40000000000 */
[----:B--2---:R-:W-:-:S04]  /*dde0*/  @P4 IMAD.IADD R4, R25, 0x1, R10 ;  /* 0x0000000119044824 */ /* 0x004fc800078e020a */
[----:B------:R-:W-:-:S05]  /*ddf0*/  @P4 IMAD.WIDE R4, R4, R5, UR14 ;  /* 0x0000000e04044e25 */ /* 0x000fca000f8e0205 */
[----:B------:R2:W-:Y:S02]  /*de00*/  @P4 STG.E desc[UR24][R4.64], R11 ;  /* 0x0000000b04004986 */ /* 0x0005e4000c101918 */
.L_x_1318:
        /* <DEDUP_REMOVED lines=19> */
.L_x_1323:
[----:B------:R-:W-:Y:S05]  /*df40*/  BSYNC B0 ;  /* 0x0000000000007941 */ /* 0x000fea0003800000 */
.L_x_1322:
[----:B------:R-:W2:Y:S01]  /*df50*/  SHFL.IDX PT, R24, R24, RZ, 0x1f ;  /* 0x00001fff18187589 */ /* 0x000ea200000e0000 */
[----:B------:R-:W-:-:S06]  /*df60*/  LOP3.LUT R5, R5, R6, RZ, 0x30, !PT ;  /* 0x0000000605057212 */ /* 0x000fcc00078e30ff */
[----:B------:R-:W2:Y:S02]  /*df70*/  POPC R5, R5 ;  /* 0x0000000500057309 */ /* 0x000ea40000000000 */
[----:B--2---:R-:W-:-:S05]  /*df80*/  IMAD.IADD R4, R24, 0x1, R5 ;  /* 0x0000000118047824 */ /* 0x004fca00078e0205 */
[----:B------:R-:W-:-:S13]  /*df90*/  ISETP.GT.OR P2, PT, R4, 0xe7b, !P2 ;  /* 0x00000e7b0400780c */ /* 0x000fda0005744670 */
[----:B------:R-:W-:-:S05]  /*dfa0*/  @!P2 LEA R4, R4, UR6, 0x2 ;  /* 0x000000060404ac11 */ /* 0x000fca000f8e10ff */
[----:B------:R2:W-:Y:S02]  /*dfb0*/  @!P2 STS [R4+0xc00], R11 ;  /* 0x000c000b0400a388 */ /* 0x0005e40000000800 */
.L_x_1321:
[----:B------:R-:W-:Y:S01]  /*dfc0*/  BSSY B0, `(.L_x_1324) ;  /* 0x0000005000007945 */ /* 0x000fe20003800000 */
[----:B--2---:R-:W-:-:S03]  /*dfd0*/  IMAD.MOV.U32 R4, RZ, RZ, RZ ;  /* 0x000000ffff047224 */ /* 0x004fc600078e00ff */
[----:B------:R-:W-:Y:S05]  /*dfe0*/  @P3 BRA `(.L_x_1325) ;  /* 0x0000000000083947 */ /* 0x000fea0003800000 */
[----:B------:R-:W-:-:S06]  /*dff0*/  LEA R4, R7, UR10, 0x1 ;  /* 0x0000000a07047c11 */ /* 0x000fcc000f8e08ff */
[----:B------:R-:W5:Y:S02]  /*e000*/  LDL.U16 R4, [R4] ;  /* 0x0000000004047983 */ /* 0x000f640000100400 */
.L_x_1325:
[----:B------:R-:W-:Y:S05]  /*e010*/  BSYNC B0 ;  /* 0x0000000000007941 */ /* 0x000fea0003800000 */
.L_x_1324:
        /* <DEDUP_REMOVED lines=13> */
[----:B------:R-:W3:Y:S06]  /*e0f0*/  S2R R11, SR_LTMASK ;  /* 0x00000000000b7919 */ /* 0x000eec0000003900 */
[----:B------:R-:W2:Y:S02]  /*e100*/  FLO.U32 R9, UR5 ;  /* 0x0000000500097d00 */ /* 0x000ea400080e0000 */
[----:B--2---:R-:W-:Y:S01]  /*e110*/  ISETP.EQ.U32.AND P2, PT, R9, R4, PT ;  /* 0x000000040900720c */ /* 0x004fe20003f42070 */
[----:B------:R-:W-:Y:S01]  /*e120*/  IMAD R4, R25, UR18, RZ ;  /* 0x0000001219047c24 */ /* 0x000fe2000f8e02ff */
[----:B---3--:R-:W-:-:S06]  /*e130*/  LOP3.LUT R11, R11, UR5, RZ, 0xc0, !PT ;  /* 0x000000050b0b7c12 */ /* 0x008fcc000f8ec0ff */
[----:B------:R-:W2:Y:S05]  /*e140*/  POPC R11, R11 ;  /* 0x0000000b000b7309 */ /* 0x000eaa0000000000 */
[----:B------:R-:W3:Y:S04]  /*e150*/  @P2 ATOMS.ADD R4, [UR6+0x7fe4], R4 ;  /* 0x007fe404ff04298c */ /* 0x000ee80008000006 */
[----:B---3--:R-:W2:Y:S02]  /*e160*/  SHFL.IDX PT, R10, R4, R9, 0x1f ;  /* 0x00001f09040a7589 */ /* 0x008ea400000e0000 */
[----:B--2---:R-:W-:-:S07]  /*e170*/  IMAD R25, R25, R11, R10 ;  /* 0x0000000b19197224 */ /* 0x004fce00078e020a */
.L_x_1328:
[----:B------:R-:W-:Y:S05]  /*e180*/  BSYNC B0 ;  /* 0x0000000000007941 */ /* 0x000fea0003800000 */
.L_x_1327:
[----:B------:R-:W2:Y:S01]  /*e190*/  SHFL.IDX PT, R4, R25, RZ, 0x1f ;  /* 0x00001fff19047589 */ /* 0x000ea200000e0000 */
[----:B------:R-:W-:Y:S01]  /*e1a0*/  @P3 LOP3.LUT R9, R5, R6, RZ, 0x30, !PT ;  /* 0x0000000605093212 */ /* 0x000fe200078e30ff */
[----:B------:R-:W-:-:S05]  /*e1b0*/  IMAD.MOV.U32 R5, RZ, RZ, 0x4 ;  /* 0x00000004ff057424 */ /* 0x000fca00078e00ff */
[----:B------:R-:W2:Y:S02]  /*e1c0*/  @P3 POPC R9, R9 ;  /* 0x0000000900093309 */ /* 0x000ea40000000000 */
[----:B--2---:R-:W-:-:S04]  /*e1d0*/  @P3 IMAD.IADD R4, R4, 0x1, R9 ;  /* 0x0000000104043824 */ /* 0x004fc800078e0209 */
[----:B------:R-:W-:-:S05]  /*e1e0*/  @P3 IMAD.WIDE R4, R4, R5, UR14 ;  /* 0x0000000e04043e25 */ /* 0x000fca000f8e0205 */
[----:B------:R2:W-:Y:S02]  /*e1f0*/  @P3 STG.E desc[UR24][R4.64], R7 ;  /* 0x0000000704003986 */ /* 0x0005e4000c101918 */
.L_x_1326:
        /* <DEDUP_REMOVED lines=19> */
.L_x_1330:
[----:B------:R-:W-:Y:S05]  /*e330*/  BSYNC B0 ;  /* 0x0000000000007941 */ /* 0x000fea0003800000 */
.L_x_1329:
[----:B------:R-:W2:Y:S01]  /*e340*/  SHFL.IDX PT, R3, R24, RZ, 0x1f ;  /* 0x00001fff18037589 */ /* 0x000ea200000e0000 */
[----:B------:R-:W-:-:S04]  /*e350*/  LOP3.LUT R5, R5, R6, RZ, 0x30, !PT ;  /* 0x0000000605057212 */ /* 0x000fc800078e30ff */
[----:B------:R-:W2:Y:S02]  /*e360*/  POPC R4, R5 ;  /* 0x0000000500047309 */ /* 0x000ea40000000000 */
[----:B--2---:R-:W-:-:S05]  /*e370*/  IMAD.IADD R4, R3, 0x1, R4 ;  /* 0x0000000103047824 */ /* 0x004fca00078e0204 */
[----:B------:R-:W-:-:S13]  /*e380*/  ISETP.GT.OR P0, PT, R4, 0xe7b, !P0 ;  /* 0x00000e7b0400780c */ /* 0x000fda0004704670 */
[----:B------:R-:W-:-:S05]  /*e390*/  @!P0 LEA R4, R4, UR6, 0x2 ;  /* 0x0000000604048c11 */ /* 0x000fca000f8e10ff */
[----:B------:R2:W-:Y:S02]  /*e3a0*/  @!P0 STS [R4+0xc00], R7 ;  /* 0x000c000704008388 */ /* 0x0005e40000000800 */
.L_x_1299:
[----:B------:R-:W-:Y:S01]  /*e3b0*/  BAR.SYNC.DEFER_BLOCKING 0x0 ;  /* 0x0000000000007b1d */ /* 0x000fe20000010000 */
[----:B--2---:R-:W-:Y:S01]  /*e3c0*/  MOV R4, 0x920 ;  /* 0x0000092000047802 */ /* 0x004fe20000000f00 */
[----:B---3--:R-:W-:-:S04]  /*e3d0*/  IMAD.MOV.U32 R5, RZ, RZ, 0x0 ;  /* 0x00000000ff057424 */ /* 0x008fc800078e00ff */
[----:B------:R-:W2:Y:S02]  /*e3e0*/  LDS R3, [UR6+0x7fe4] ;  /* 0x007fe406ff037984 */ /* 0x000ea40008000800 */
[----:B--2---:R-:W-:-:S13]  /*e3f0*/  ISETP.GT.AND P0, PT, R3, 0x7ff, PT ;  /* 0x000007ff0300780c */ /* 0x004fda0003f04270 */
[----:B01--4-:R-:W-:Y:S05]  /*e400*/  @P0 RET.REL.NODEC R4 `(_ZN4vllm10persistent22persistent_topk_kernelILj4EEEvNS0_20PersistentTopKParamsE) ;  /* 0xffffff1804fc0950 */ /* 0x013fea0003c3ffff */
        /* <DEDUP_REMOVED lines=8> */
[----:B------:R-:W-:Y:S01]  /*e490*/  IMAD.U32 R13, RZ, RZ, UR6 ;  /* 0x00000006ff0d7e24 */ /* 0x000fe2000f8e00ff */
[----:B------:R-:W-:Y:S01]  /*e4a0*/  BSSY B1, `(.L_x_1334) ;  /* 0x0000021000017945 */ /* 0x000fe20003800000 */
[----:B------:R-:W-:Y:S01]  /*e4b0*/  IMAD.IADD R12, R8, 0x1, R3 ;  /* 0x00000001080c7824 */ /* 0x000fe200078e0203 */
[----:B------:R-:W-:Y:S01]  /*e4c0*/  PLOP3.LUT P0, PT, PT, PT, PT, 0x80, 0x8 ;  /* 0x000000000008781c */ /* 0x000fe20003f0f070 */
[----:B------:R-:W-:Y:S01]  /*e4d0*/  IMAD.IADD R4, R9, 0x1, -R8 ;  /* 0x0000000109047824 */ /* 0x000fe200078e0a08 */
[----:B------:R-:W-:-:S04]  /*e4e0*/  IADD3 R13, PT, PT, R2, 0xc00, R13 ;  /* 0x00000c00020d7810 */ /* 0x000fc80007ffe00d */
[----:B------:R-:W-:-:S13]  /*e4f0*/  ISETP.GT.AND P2, PT, R4, 0xc00, PT ;  /* 0x00000c000400780c */ /* 0x000fda0003f44270 */
[----:B------:R-:W-:Y:S05]  /*e500*/  @!P2 BRA `(.L_x_1335) ;  /* 0x000000000068a947 */ /* 0x000fea0003800000 */
[----:B------:R-:W-:Y:S01]  /*e510*/  PLOP3.LUT P0, PT, PT, PT, PT, 0x8, 0x80 ;  /* 0x000000000080781c */ /* 0x000fe20003f0e170 */
[----:B------:R-:W-:-:S12]  /*e520*/  VIADD R15, R9, 0xfffff400 ;  /* 0xfffff400090f7836 */ /* 0x000fd80000000000 */
.L_x_1336:
        /* <DEDUP_REMOVED lines=24> */
.L_x_1335:
[----:B------:R-:W-:Y:S05]  /*e6b0*/  BSYNC B1 ;  /* 0x0000000000017941 */ /* 0x000fea0003800000 */
.L_x_1334:
        /* <DEDUP_REMOVED lines=17> */
.L_x_1338:
[----:B------:R-:W-:Y:S05]  /*e7d0*/  BSYNC B1 ;  /* 0x0000000000017941 */ /* 0x000fea0003800000 */
.L_x_1337:
[----:B------:R-:W-:Y:S01]  /*e7e0*/  ISETP.LT.OR P0, PT, R8, R9, P0 ;  /* 0x000000090800720c */ /* 0x000fe20000701670 */
[----:B0-----:R-:W-:-:S12]  /*e7f0*/  IMAD.MOV.U32 R3, RZ, RZ, 0x4 ;  /* 0x00000004ff037424 */ /* 0x001fd800078e00ff */
[----:B------:R-:W0:Y:S01]  /*e800*/  @P0 LDS R13, [R13] ;  /* 0x000000000d0d0984 */ /* 0x000e220000000800 */
[----:B------:R-:W-:-:S05]  /*e810*/  @P0 IMAD.WIDE R2, R12, R3, UR14 ;  /* 0x0000000e0c020e25 */ /* 0x000fca000f8e0203 */
[----:B0-----:R0:W-:Y:S02]  /*e820*/  @P0 STG.E desc[UR24][R2.64], R13 ;  /* 0x0000000d02000986 */ /* 0x0011e4000c101918 */
.L_x_1333:
[----:B------:R-:W-:Y:S05]  /*e830*/  BSYNC B0 ;  /* 0x0000000000007941 */ /* 0x000fea0003800000 */
.L_x_1332:
[----:B------:R-:W-:Y:S01]  /*e840*/  BAR.SYNC.DEFER_BLOCKING 0x0 ;  /* 0x0000000000007b1d */ /* 0x000fe20000010000 */
[----:B0-----:R-:W-:Y:S01]  /*e850*/  MOV R2, 0x920 ;  /* 0x0000092000027802 */ /* 0x001fe20000000f00 */
[----:B------:R-:W-:-:S04]  /*e860*/  IMAD.MOV.U32 R3, RZ, RZ, 0x0 ;  /* 0x00000000ff037424 */ /* 0x000fc800078e00ff */
[----:B------:R-:W-:Y:S05]  /*e870*/  RET.REL.NODEC R2 `(_ZN4vllm10persistent22persistent_topk_kernelILj4EEEvNS0_20PersistentTopKParamsE) ;  /* 0xffffff1402e07950 */ /* 0x000fea0003c3ffff */
.L_x_1331:
        /* <DEDUP_REMOVED lines=16> */
.L_x_1341:
        /* <DEDUP_REMOVED lines=13> */
.L_x_1340:
[----:B------:R-:W-:Y:S05]  /*ea50*/  BSYNC B0 ;  /* 0x0000000000007941 */ /* 0x000fea0003800000 */
.L_x_1339:
        /* <DEDUP_REMOVED lines=9> */
.L_x_1343:
[----:B------:R-:W-:Y:S05]  /*eaf0*/  BSYNC B0 ;  /* 0x0000000000007941 */ /* 0x000fea0003800000 */
.L_x_1342:
        /* <DEDUP_REMOVED lines=8> */
.L_x_1345:
[----:B------:R-:W-:Y:S05]  /*eb80*/  BSYNC B0 ;  /* 0x0000000000007941 */ /* 0x000fea0003800000 */
.L_x_1344:
        /* <DEDUP_REMOVED lines=8> */
.L_x_1347:
[----:B------:R-:W-:Y:S05]  /*ec10*/  BSYNC B0 ;  /* 0x0000000000007941 */ /* 0x000fea0003800000 */
.L_x_1346:
        /* <DEDUP_REMOVED lines=8> */
.L_x_1349:
[----:B------:R-:W-:Y:S05]  /*eca0*/  BSYNC B0 ;  /* 0x0000000000007941 */ /* 0x000fea0003800000 */
.L_x_1348:
        /* <DEDUP_REMOVED lines=8> */
.L_x_1351:
[----:B------:R-:W-:Y:S05]  /*ed30*/  BSYNC B0 ;  /* 0x0000000000007941 */ /* 0x000fea0003800000 */
.L_x_1350:
        /* <DEDUP_REMOVED lines=8> */
.L_x_1353:
[----:B------:R-:W-:Y:S05]  /*edc0*/  BSYNC B0 ;  /* 0x0000000000007941 */ /* 0x000fea0003800000 */
.L_x_1352:
        /* <DEDUP_REMOVED lines=8> */
.L_x_1355:
[----:B------:R-:W-:Y:S05]  /*ee50*/  BSYNC B0 ;  /* 0x0000000000007941 */ /* 0x000fea0003800000 */
.L_x_1354:
        /* <DEDUP_REMOVED lines=8> */
.L_x_1357:
[----:B------:R-:W-:Y:S05]  /*eee0*/  BSYNC B0 ;  /* 0x0000000000007941 */ /* 0x000fea0003800000 */
.L_x_1356:
        /* <DEDUP_REMOVED lines=11> */
.L_x_1359:
[----:B------:R-:W-:Y:S05]  /*efa0*/  BSYNC B0 ;  /* 0x0000000000007941 */ /* 0x000fea0003800000 */
.L_x_1358:
[----:B------:R-:W-:Y:S01]  /*efb0*/  BAR.SYNC.DEFER_BLOCKING 0x0 ;  /* 0x0000000000007b1d */ /* 0x000fe20000010000 */
[----:B-1----:R-:W-:-:S05]  /*efc0*/  VIMNMX R4, PT, PT, R11, 0xe7c, PT ;  /* 0x00000e7c0b047848 */ /* 0x002fca0003fe0100 */
[----:B------:R-:W-:Y:S01]  /*efd0*/  UMOV UR5, 0x18 ;  /* 0x0000001800057882 */ /* 0x000fe20000000000 */
[----:B--234-:R-:W1:Y:S02]  /*efe0*/  LDS R3, [UR6+0x7fe8] ;  /* 0x007fe806ff037984 */ /* 0x01ce640008000800 */
[----:B-1----:R-:W-:-:S05]  /*eff0*/  LEA R9, R3, UR6, 0x2 ;  /* 0x0000000603097c11 */ /* 0x002fca000f8e10ff */
[----:B------:R-:W1:Y:S02]  /*f000*/  LDS R5, [R9+0x4] ;  /* 0x0000040009057984 */ /* 0x000e640000000800 */
        /* <DEDUP_REMOVED lines=36> */
.L_x_1364:
        /* <DEDUP_REMOVED lines=20> */
.L_x_1365:
[----:B------:R-:W-:Y:S05]  /*f390*/  BSYNC B1 ;  /* 0x0000000000017941 */ /* 0x000fea0003800000 */
.L_x_1363:
        /* <DEDUP_REMOVED lines=34> */
.L_x_1367:
        /* <DEDUP_REMOVED lines=14> */
.L_x_1368:
[----:B------:R-:W-:Y:S05]  /*f6a0*/  BSYNC B1 ;  /* 0x0000000000017941 */ /* 0x000fea0003800000 */
.L_x_1366:
        /* <DEDUP_REMOVED lines=34> */
.L_x_1370:
        /* <DEDUP_REMOVED lines=14> */
.L_x_1371:
[----:B------:R-:W-:Y:S05]  /*f9b0*/  BSYNC B1 ;  /* 0x0000000000017941 */ /* 0x000fea0003800000 */
.L_x_1369:
        /* <DEDUP_REMOVED lines=33> */
.L_x_1372:
        /* <DEDUP_REMOVED lines=14> */
.L_x_1362:
[----:B------:R-:W-:Y:S05]  /*fcb0*/  BSYNC B0 ;  /* 0x0000000000007941 */ /* 0x000fea0003800000 */
.L_x_1361:
[----:B------:R-:W-:Y:S06]  /*fcc0*/  BAR.SYNC.DEFER_BLOCKING 0x0 ;  /* 0x0000000000007b1d */ /* 0x000fec0000010000 */
[----:B------:R-:W-:Y:S01]  /*fcd0*/  BSSY B0, `(.L_x_1373) ;  /* 0x0000008000007945 */ /* 0x000fe20003800000 */
[----:B--2---:R-:W2:Y:S03]  /*fce0*/  LDS R11, [UR6+0x7ff4] ;  /* 0x007ff406ff0b7984 */ /* 0x004ea60008000800 */
[----:B------:R-:W-:Y:S05]  /*fcf0*/  @P0 BRA `(.L_x_1374) ;  /* 0x0000000000140947 */ /* 0x000fea0003800000 */
[----:B------:R-:W-:Y:S01]  /*fd00*/  ISETP.NE.AND P3, PT, R8, 0xff, PT ;  /* 0x000000ff0800780c */ /* 0x000fe20003f65270 */
[----:B------:R-:W-:-:S12]  /*fd10*/  LDS R3, [R2+UR6] ;  /* 0x0000000602037984 */ /* 0x000fd80008000800 */
[----:B---3--:R-:W3:Y:S02]  /*fd20*/  @P3 LDS R4, [R2+UR6+0x4] ;  /* 0x0000040602043984 */ /* 0x008ee40008000800 */
[----:B---3--:R-:W-:-:S05]  /*fd30*/  @P3 IMAD.IADD R3, R3, 0x1, R4 ;  /* 0x0000000103033824 */ /* 0x008fca00078e0204 */
[----:B------:R4:W-:Y:S02]  /*fd40*/  STS [R2+UR6+0x600], R3 ;  /* 0x0006000302007988 */ /* 0x0009e40008000806 */
.L_x_1374:
[----:B------:R-:W-:Y:S05]  /*fd50*/  BSYNC B0 ;  /* 0x0000000000007941 */ /* 0x000fea0003800000 */
.L_x_1373:
[----:B------:R-:W-:Y:S06]  /*fd60*/  BAR.SYNC.DEFER_BLOCKING 0x0 ;  /* 0x0000000000007b1d */ /* 0x000fec0000010000 */
[----:B------:R-:W-:Y:S04]  /*fd70*/  BSSY B0, `(.L_x_1375) ;  /* 0x0000007000007945 */ /* 0x000fe80003800000 */
[----:B------:R-:W-:Y:S05]  /*fd80*/  @P0 BRA `(.L_x_1376) ;  /* 0x0000000000140947 */ /* 0x000fea0003800000 */
[----:B------:R-:W-:Y:S01]  /*fd90*/  ISETP.GT.U32.AND P3, PT, R8, 0xfd, PT ;  /* 0x000000fd0800780c */ /* 0x000fe20003f64070 */
[----:B----4-:R-:W-:-:S12]  /*fda0*/  LDS R3, [R2+UR6+0x600] ;  /* 0x0006000602037984 */ /* 0x010fd80008000800 */
[----:B---3--:R-:W3:Y:S02]  /*fdb0*/  @!P3 LDS R4, [R2+UR6+0x608] ;  /* 0x000608060204b984 */ /* 0x008ee40008000800 */
[----:B---3--:R-:W-:-:S05]  /*fdc0*/  @!P3 IMAD.IADD R3, R3, 0x1, R4 ;  /* 0x000000010303b824 */ /* 0x008fca00078e0204 */
[----:B------:R3:W-:Y:S02]  /*fdd0*/  STS [R2+UR6], R3 ;  /* 0x0000000302007988 */ /* 0x0007e40008000806 */
.L_x_1376:
[----:B------:R-:W-:Y:S05]  /*fde0*/  BSYNC B0 ;  /* 0x0000000000007941 */ /* 0x000fea0003800000 */
.L_x_1375:
        /* <DEDUP_REMOVED lines=8> */
.L_x_1378:
[----:B------:R-:W-:Y:S05]  /*fe70*/  BSYNC B0 ;  /* 0x0000000000007941 */ /* 0x000fea0003800000 */
.L_x_1377:
        /* <DEDUP_REMOVED lines=8> */
.L_x_1380:
[----:B------:R-:W-:Y:S05]  /*ff00*/  BSYNC B0 ;  /* 0x0000000000007941 */ /* 0x000fea0003800000 */
.L_x_1379:
        /* <DEDUP_REMOVED lines=8> */
.L_x_1382:
[----:B------:R-:W-:Y:S05]  /*ff90*/  BSYNC B0 ;  /* 0x0000000000007941 */ /* 0x000fea0003800000 */
.L_x_1381:
        /* <DEDUP_REMOVED lines=8> */
.L_x_1384:
[----:B------:R-:W-:Y:S05]  /*10020*/  BSYNC B0 ;  /* 0x0000000000007941 */ /* 0x000fea0003800000 */
.L_x_1383:
        /* <DEDUP_REMOVED lines=8> */
.L_x_1386:
[----:B------:R-:W-:Y:S05]  /*100b0*/  BSYNC B0 ;  /* 0x0000000000007941 */ /* 0x000fea0003800000 */
.L_x_1385:
        /* <DEDUP_REMOVED lines=8> */
.L_x_1388:
[----:B------:R-:W-:Y:S05]  /*10140*/  BSYNC B0 ;  /* 0x0000000000007941 */ /* 0x000fea0003800000 */
.L_x_1387:
[----:B------:R-:W-:Y:S06]  /*10150*/  BAR.SYNC.DEFER_BLOCKING 0x0 ;  /* 0x0000000000007b1d */ /* 0x000fec0000010000 */
[----:B------:R-:W-:Y:S04]  /*10160*/  BSSY B0, `(.L_x_1389) ;  /* 0x000000a000007945 */ /* 0x000fe80003800000 */
[----:B------:R-:W-:Y:S05]  /*10170*/  @P0 BRA `(.L_x_1390) ;  /* 0x0000000000200947 */ /* 0x000fea0003800000 */
[----:B---3--:R-:W3:Y:S02]  /*10180*/  LDS R4, [R2+UR6] ;  /* 0x0000000602047984 */ /* 0x008ee40008000800 */
[----:B---3--:R-:W-:-:S13]  /*10190*/  ISETP.GT.AND P3, PT, R4, R5, PT ;  /* 0x000000050400720c */ /* 0x008fda0003f64270 */
[----:B------:R-:W-:Y:S05]  /*101a0*/  @!P3 BRA `(.L_x_1390) ;  /* 0x000000000014b947 */ /* 0x000fea0003800000 */
[----:B------:R-:W3:Y:S02]  /*101b0*/  LDS R4, [R2+UR6+0x4] ;  /* 0x0000040602047984 */ /* 0x000ee40008000800 */
[----:B---3--:R-:W-:-:S13]  /*101c0*/  ISETP.GE.AND P3, PT, R5, R4, PT ;  /* 0x000000040500720c */ /* 0x008fda0003f66270 */
[----:B------:R-:W-:Y:S01]  /*101d0*/  @P3 IMAD.IADD R9, R5, 0x1, -R4 ;  /* 0x0000000105093824 */ /* 0x000fe200078e0a04 */
[----:B------:R-:W-:Y:S04]  /*101e0*/  @P3 STS [UR6+0x7ff0], RZ ;  /* 0x007ff0ffff003988 */ /* 0x000fe80008000806 */
[----:B------:R3:W-:Y:S02]  /*101f0*/  @P3 STS.64 [UR6+0x7fe8], R8 ;  /* 0x007fe808ff003988 */ /* 0x0007e40008000a06 */
.L_x_1390:
[----:B------:R-:W-:Y:S05]  /*10200*/  BSYNC B0 ;  /* 0x0000000000007941 */ /* 0x000fea0003800000 */
.L_x_1389:
[----:B------:R-:W-:Y:S01]  /*10210*/  BAR.SYNC.DEFER_BLOCKING 0x0 ;  /* 0x0000000000007b1d */ /* 0x000fe20000010000 */
[----:B---3--:R-:W-:-:S05]  /*10220*/  IMAD.MOV.U32 R10, RZ, RZ, 0x1 ;  /* 0x00000001ff0a7424 */ /* 0x008fca00078e00ff */
[----:B------:R-:W-:Y:S01]  /*10230*/  UMOV UR5, 0x10 ;  /* 0x0000001000057882 */ /* 0x000fe20000000000 */
[----:B----4-:R-:W3:Y:S02]  /*10240*/  LDS R3, [UR6+0x7fe8] ;  /* 0x007fe806ff037984 */ /* 0x010ee40008000800 */
[----:B---3--:R-:W-:-:S05]  /*10250*/  LEA R9, R3, UR6, 0x2 ;  /* 0x0000000603097c11 */ /* 0x008fca000f8e10ff */
[----:B------:R-:W3:Y:S02]  /*10260*/  LDS R4, [R9+0x4] ;  /* 0x0000040009047984 */ /* 0x000ee40000000800 */
[----:B---3--:R-:W-:Y:S01]  /*10270*/  IMAD.IADD R5, R5, 0x1, -R4 ;  /* 0x0000000105057824 */ /* 0x008fe200078e0a04 */
[----:B--2---:R-:W-:-:S04]  /*10280*/  VIMNMX R4, PT, PT, R11, 0xe7c, PT ;  /* 0x00000e7c0b047848 */ /* 0x004fc80003fe0100 */
        /* <DEDUP_REMOVED lines=40> */
.L_x_1394:
        /* <DEDUP_REMOVED lines=14> */
.L_x_1395:
[----:B------:R-:W-:Y:S05]  /*105f0*/  BSYNC B1 ;  /* 0x0000000000017941 */ /* 0x000fea0003800000 */
.L_x_1393:
        /* <DEDUP_REMOVED lines=35> */
.L_x_1397:
        /* <DEDUP_REMOVED lines=14> */
.L_x_1398:
[----:B------:R-:W-:Y:S05]  /*10910*/  BSYNC B1 ;  /* 0x0000000000017941 */ /* 0x000fea0003800000 */
.L_x_1396:
        /* <DEDUP_REMOVED lines=35> */
.L_x_1400:
        /* <DEDUP_REMOVED lines=14> */
.L_x_1401:
[----:B------:R-:W-:Y:S05]  /*10c30*/  BSYNC B1 ;  /* 0x0000000000017941 */ /* 0x000fea0003800000 */
.L_x_1399:
        /* <DEDUP_REMOVED lines=34> */
.L_x_1402:
        /* <DEDUP_REMOVED lines=14> */
.L_x_1392:
[----:B------:R-:W-:Y:S05]  /*10f40*/  BSYNC B0 ;  /* 0x0000000000007941 */ /* 0x000fea0003800000 */
.L_x_1391:
[----:B------:R-:W-:Y:S06]  /*10f50*/  BAR.SYNC.DEFER_BLOCKING 0x0 ;  /* 0x0000000000007b1d */ /* 0x000fec0000010000 */
[----:B------:R-:W-:Y:S01]  /*10f60*/  BSSY B0, `(.L_x_1403) ;  /* 0x0000008000007945 */ /* 0x000fe20003800000 */
[----:B---3--:R-:W3:Y:S03]  /*10f70*/  LDS R11, [UR6+0x7ff0] ;  /* 0x007ff006ff0b7984 */ /* 0x008ee60008000800 */
[----:B------:R-:W-:Y:S05]  /*10f80*/  @P0 BRA `(.L_x_1404) ;  /* 0x0000000000140947 */ /* 0x000fea0003800000 */
[----:B------:R-:W-:Y:S01]  /*10f90*/  ISETP.NE.AND P3, PT, R8, 0xff, PT ;  /* 0x000000ff0800780c */ /* 0x000fe20003f65270 */
[----:B------:R-:W-:-:S12]  /*10fa0*/  LDS R3, [R2+UR6] ;  /* 0x0000000602037984 */ /* 0x000fd80008000800 */
[----:B----4-:R-:W4:Y:S02]  /*10fb0*/  @P3 LDS R4, [R2+UR6+0x4] ;  /* 0x0000040602043984 */ /* 0x010f240008000800 */
[----:B----4-:R-:W-:-:S05]  /*10fc0*/  @P3 IMAD.IADD R3, R3, 0x1, R4 ;  /* 0x0000000103033824 */ /* 0x010fca00078e0204 */
[----:B------:R4:W-:Y:S02]  /*10fd0*/  STS [R2+UR6+0x600], R3 ;  /* 0x0006000302007988 */ /* 0x0009e40008000806 */
.L_x_1404:
[----:B------:R-:W-:Y:S05]  /*10fe0*/  BSYNC B0 ;  /* 0x0000000000007941 */ /* 0x000fea0003800000 */
.L_x_1403:
        /* <DEDUP_REMOVED lines=8> */
.L_x_1406:
[----:B------:R-:W-:Y:S05]  /*11070*/  BSYNC B0 ;  /* 0x0000000000007941 */ /* 0x000fea0003800000 */
.L_x_1405:
        /* <DEDUP_REMOVED lines=8> */
.L_x_1408:
[----:B------:R-:W-:Y:S05]  /*11100*/  BSYNC B0 ;  /* 0x0000000000007941 */ /* 0x000fea0003800000 */
.L_x_1407:
        /* <DEDUP_REMOVED lines=8> */
.L_x_1410:
[----:B------:R-:W-:Y:S05]  /*11190*/  BSYNC B0 ;  /* 0x0000000000007941 */ /* 0x000fea0003800000 */
.L_x_1409:
        /* <DEDUP_REMOVED lines=8> */
.L_x_1412:
[----:B------:R-:W-:Y:S05]  /*11220*/  BSYNC B0 ;  /* 0x0000000000007941 */ /* 0x000fea0003800000 */
.L_x_1411:
        /* <DEDUP_REMOVED lines=8> */
.L_x_1414:
[----:B------:R-:W-:Y:S05]  /*112b0*/  BSYNC B0 ;  /* 0x0000000000007941 */ /* 0x000fea0003800000 */
.L_x_1413:
        /* <DEDUP_REMOVED lines=8> */
.L_x_1416:
[----:B------:R-:W-:Y:S05]  /*11340*/  BSYNC B0 ;  /* 0x0000000000007941 */ /* 0x000fea0003800000 */
.L_x_1415:
        /* <DEDUP_REMOVED lines=8> */
.L_x_1418:
[----:B------:R-:W-:Y:S05]  /*113d0*/  BSYNC B0 ;  /* 0x0000000000007941 */ /* 0x000fea0003800000 */
.L_x_1417:
[----:B------:R-:W-:Y:S06]  /*113e0*/  BAR.SYNC.DEFER_BLOCKING 0x0 ;  /* 0x0000000000007b1d */ /* 0x000fec0000010000 */
[----:B------:R-:W-:Y:S04]  /*113f0*/  BSSY B0, `(.L_x_1419) ;  /* 0x000000a000007945 */ /* 0x000fe80003800000 */
[----:B------:R-:W-:Y:S05]  /*11400*/  @P0 BRA `(.L_x_1420) ;  /* 0x0000000000200947 */ /* 0x000fea0003800000 */
[----:B----4-:R-:W4:Y:S02]  /*11410*/  LDS R4, [R2+UR6] ;  /* 0x0000000602047984 */ /* 0x010f240008000800 */
[----:B----4-:R-:W-:-:S13]  /*11420*/  ISETP.GT.AND P3, PT, R4, R5, PT ;  /* 0x000000050400720c */ /* 0x010fda0003f64270 */
[----:B------:R-:W-:Y:S05]  /*11430*/  @!P3 BRA `(.L_x_1420) ;  /* 0x000000000014b947 */ /* 0x000fea0003800000 */
[----:B------:R-:W4:Y:S02]  /*11440*/  LDS R4, [R2+UR6+0x4] ;  /* 0x0000040602047984 */ /* 0x000f240008000800 */
[----:B----4-:R-:W-:-:S13]  /*11450*/  ISETP.GE.AND P3, PT, R5, R4, PT ;  /* 0x000000040500720c */ /* 0x010fda0003f66270 */
[----:B------:R-:W-:Y:S01]  /*11460*/  @P3 IMAD.IADD R9, R5, 0x1, -R4 ;  /* 0x0000000105093824 */ /* 0x000fe200078e0a04 */
[----:B------:R-:W-:Y:S04]  /*11470*/  @P3 STS [UR6+0x7ff4], RZ ;  /* 0x007ff4ffff003988 */ /* 0x000fe80008000806 */
[----:B------:R4:W-:Y:S02]  /*11480*/  @P3 STS.64 [UR6+0x7fe8], R8 ;  /* 0x007fe808ff003988 */ /* 0x0009e40008000a06 */
.L_x_1420:
[----:B------:R-:W-:Y:S05]  /*11490*/  BSYNC B0 ;  /* 0x0000000000007941 */ /* 0x000fea0003800000 */
.L_x_1419:
[----:B------:R-:W-:Y:S01]  /*114a0*/  BAR.SYNC.DEFER_BLOCKING 0x0 ;  /* 0x0000000000007b1d */ /* 0x000fe20000010000 */
[----:B----4-:R-:W-:-:S05]  /*114b0*/  IMAD.MOV.U32 R10, RZ, RZ, RZ ;  /* 0x000000ffff0a7224 */ /* 0x010fca00078e00ff */
[----:B------:R-:W-:Y:S01]  /*114c0*/  UMOV UR5, 0x8 ;  /* 0x0000000800057882 */ /* 0x000fe20000000000 */
[----:B------:R-:W4:Y:S02]  /*114d0*/  LDS R3, [UR6+0x7fe8] ;  /* 0x007fe806ff037984 */ /* 0x000f240008000800 */
[----:B----4-:R-:W-:-:S05]  /*114e0*/  LEA R9, R3, UR6, 0x2 ;  /* 0x0000000603097c11 */ /* 0x010fca000f8e10ff */
[----:B------:R-:W4:Y:S02]  /*114f0*/  LDS R4, [R9+0x4] ;  /* 0x0000040009047984 */ /* 0x000f240000000800 */
[----:B----4-:R-:W-:Y:S01]  /*11500*/  IMAD.IADD R5, R5, 0x1, -R4 ;  /* 0x0000000105057824 */ /* 0x010fe200078e0a04 */
[----:B---3--:R-:W-:-:S04]  /*11510*/  VIMNMX R4, PT, PT, R11, 0xe7c, PT ;  /* 0x00000e7c0b047848 */ /* 0x008fc80003fe0100 */
        /* <DEDUP_REMOVED lines=8> */
[----:B------:R-:W4:Y:S02]  /*115a0*/  LDS R9, [R2+UR6+0xc00] ;  /* 0x000c000602097984 */ /* 0x000f240008000800 */
[----:B----4-:R-:W-:-:S06]  /*115b0*/  IMAD.WIDE R10, R9, 0x4, R6 ;  /* 0x00000004090a7825 */ /* 0x010fcc00078e0206 */
[----:B------:R-:W4:Y:S01]  /*115c0*/  LDG.E R10, desc[UR24][R10.64] ;  /* 0x000000180a0a7981 */ /* 0x000f22000c1e1900 */
[----:B------:R-:W-:Y:S01]  /*115d0*/  BSSY B1, `(.L_x_1423) ;  /* 0x000002b000017945 */ /* 0x000fe20003800000 */
[----:B----4-:R-:W-:Y:S02]  /*115e0*/  ISETP.GE.AND P3, PT, R10, RZ, PT ;  /* 0x000000ff0a00720c */ /* 0x010fe40003f66270 */
        /* <DEDUP_REMOVED lines=8> */
[----:B------:R-:W4:Y:S01]  /*11670*/  S2R R10, SR_LANEID ;  /* 0x00000000000a7919 */ /* 0x000f220000000000 */
[----:B------:R-:W-:Y:S02]  /*11680*/  VOTEU.ANY UR5, UPT, PT ;  /* 0x0000000000057886 */ /* 0x000fe400038e0100 */
[----:B------:R-:W4:Y:S01]  /*11690*/  FLO.U32 R13, UR5 ;  /* 0x00000005000d7d00 */ /* 0x000f2200080e0000 */
[----:B------:R-:W5:Y:S07]  /*116a0*/  S2R R15, SR_LTMASK ;  /* 0x00000000000f7919 */ /* 0x000f6e0000003900 */
[----:B------:R-:W0:Y:S01]  /*116b0*/  POPC R11, UR5 ;  /* 0x00000005000b7d09 */ /* 0x000e220008000000 */
[----:B----4-:R-:W-:-:S02]  /*116c0*/  ISETP.EQ.U32.AND P3, PT, R13, R10, PT ;  /* 0x0000000a0d00720c */ /* 0x010fc40003f62070 */
[----:B-----5:R-:W-:-:S06]  /*116d0*/  LOP3.LUT R15, R15, UR5, RZ, 0xc0, !PT ;  /* 0x000000050f0f7c12 */ /* 0x020fcc000f8ec0ff */
[----:B------:R-:W4:Y:S05]  /*116e0*/  POPC R15, R15 ;  /* 0x0000000f000f7309 */ /* 0x000f2a0000000000 */
[----:B0-----:R-:W0:Y:S04]  /*116f0*/  @P3 ATOMS.ADD R14, [UR6+0x7ff4], R11 ;  /* 0x007ff40bff0e398c */ /* 0x001e280008000006 */
[----:B0-----:R-:W4:Y:S02]  /*11700*/  SHFL.IDX PT, R10, R14, R13, 0x1f ;  /* 0x00001f0d0e0a7589 */ /* 0x001f2400000e0000 */
[----:B----4-:R-:W-:-:S05]  /*11710*/  IMAD.IADD R10, R10, 0x1, R15 ;  /* 0x000000010a0a7824 */ /* 0x010fca00078e020f */
        /* <DEDUP_REMOVED lines=8> */
.L_x_1424:
[----:B------:R-:W4:Y:S01]  /*117a0*/  S2R R10, SR_LANEID ;  /* 0x00000000000a7919 */ /* 0x000f220000000000 */
[----:B------:R-:W-:Y:S01]  /*117b0*/  VOTEU.ANY UR5, UPT, PT ;  /* 0x0000000000057886 */ /* 0x000fe200038e0100 */
[----:B------:R-:W-:Y:S01]  /*117c0*/  IMAD.MOV.U32 R15, RZ, RZ, 0x4 ;  /* 0x00000004ff0f7424 */ /* 0x000fe200078e00ff */
[----:B------:R-:W4:Y:S01]  /*117d0*/  FLO.U32 R13, UR5 ;  /* 0x00000005000d7d00 */ /* 0x000f2200080e0000 */
[----:B------:R-:W5:Y:S07]  /*117e0*/  S2R R14, SR_LTMASK ;  /* 0x00000000000e7919 */ /* 0x000f6e0000003900 */
[----:B------:R-:W0:Y:S01]  /*117f0*/  POPC R12, UR5 ;  /* 0x00000005000c7d09 */ /* 0x000e220008000000 */
[----:B----4-:R-:W-:-:S02]  /*11800*/  ISETP.EQ.U32.AND P3, PT, R13, R10, PT ;  /* 0x0000000a0d00720c */ /* 0x010fc40003f62070 */
[----:B-----5:R-:W-:-:S05]  /*11810*/  LOP3.LUT R14, R14, UR5, RZ, 0xc0, !PT ;  /* 0x000000050e0e7c12 */ /* 0x020fca000f8ec0ff */
[----:B------:R-:W4:Y:S06]  /*11820*/  POPC R11, R14 ;  /* 0x0000000e000b7309 */ /* 0x000f2c0000000000 */
[----:B0-----:R-:W0:Y:S04]  /*11830*/  @P3 ATOMS.ADD R12, [UR6+0x7fe4], R12 ;  /* 0x007fe40cff0c398c */ /* 0x001e280008000006 */
[----:B0-----:R-:W4:Y:S02]  /*11840*/  SHFL.IDX PT, R10, R12, R13, 0x1f ;  /* 0x00001f0d0c0a7589 */ /* 0x001f2400000e0000 */
[----:B----4-:R-:W-:-:S04]  /*11850*/  IMAD.IADD R10, R10, 0x1, R11 ;  /* 0x000000010a0a7824 */ /* 0x010fc800078e020b */
[----:B------:R-:W-:-:S05]  /*11860*/  IMAD.WIDE R10, R10, R15, UR14 ;  /* 0x0000000e0a0a7e25 */ /* 0x000fca000f8e020f */
[----:B------:R0:W-:Y:S02]  /*11870*/  STG.E desc[UR24][R10.64], R9 ;  /* 0x000000090a007986 */ /* 0x0001e4000c101918 */
.L_x_1425:
[----:B------:R-:W-:Y:S05]  /*11880*/  BSYNC B1 ;  /* 0x0000000000017941 */ /* 0x000fea0003800000 */
.L_x_1423:
[----:B0---4-:R-:W-:-:S04]  /*11890*/  LOP3.LUT R9, R8, 0x400, RZ, 0xfc, !PT ;  /* 0x0000040008097812 */ /* 0x011fc800078efcff */
[----:B------:R-:W-:-:S13]  /*118a0*/  ISETP.GE.AND P3, PT, R9, R4, PT ;  /* 0x000000040900720c */ /* 0x000fda0003f66270 */
[----:B------:R-:W-:Y:S05]  /*118b0*/  @P3 BRA `(.L_x_1422) ;  /* 0x0000000800443947 */ /* 0x000fea0003800000 */
[----:B------:R-:W0:Y:S02]  /*118c0*/  LDS R9, [R2+UR6+0x1c00] ;  /* 0x001c000602097984 */ /* 0x000e240008000800 */
[----:B0-----:R-:W-:-:S06]  /*118d0*/  IMAD.WIDE R10, R9, 0x4, R6 ;  /* 0x00000004090a7825 */ /* 0x001fcc00078e0206 */
        /* <DEDUP_REMOVED lines=14> */
[----:B------:R-:W4:Y:S07]  /*119c0*/  S2R R15, SR_LTMASK ;  /* 0x00000000000f7919 */ /* 0x000f2e0000003900 */
[----:B------:R-:W5:Y:S01]  /*119d0*/  POPC R11, UR5 ;  /* 0x00000005000b7d09 */ /* 0x000f620008000000 */
[----:B0-----:R-:W-:-:S02]  /*119e0*/  ISETP.EQ.U32.AND P3, PT, R13, R10, PT ;  /* 0x0000000a0d00720c */ /* 0x001fc40003f62070 */
[----:B----4-:R-:W-:-:S06]  /*119f0*/  LOP3.LUT R15, R15, UR5, RZ, 0xc0, !PT ;  /* 0x000000050f0f7c12 */ /* 0x010fcc000f8ec0ff */
[----:B------:R-:W0:Y:S05]  /*11a00*/  POPC R15, R15 ;  /* 0x0000000f000f7309 */ /* 0x000e2a0000000000 */
[----:B-----5:R-:W4:Y:S04]  /*11a10*/  @P3 ATOMS.ADD R14, [UR6+0x7ff4], R11 ;  /* 0x007ff40bff0e398c */ /* 0x020f280008000006 */
[----:B----4-:R-:W0:Y:S02]  /*11a20*/  SHFL.IDX PT, R10, R14, R13, 0x1f ;  /* 0x00001f0d0e0a7589 */ /* 0x010e2400000e0000 */
[----:B0-----:R-:W-:-:S05]  /*11a30*/  IMAD.IADD R10, R10, 0x1, R15 ;  /* 0x000000010a0a7824 */ /* 0x001fca00078e020f */
        /* <DEDUP_REMOVED lines=8> */
.L_x_1427:
[----:B------:R-:W0:Y:S01]  /*11ac0*/  S2R R10, SR_LANEID ;  /* 0x00000000000a7919 */ /* 0x000e220000000000 */
[----:B------:R-:W-:Y:S01]  /*11ad0*/  VOTEU.ANY UR5, UPT, PT ;  /* 0x0000000000057886 */ /* 0x000fe200038e0100 */
[----:B------:R-:W-:Y:S01]  /*11ae0*/  IMAD.MOV.U32 R15, RZ, RZ, 0x4 ;  /* 0x00000004ff0f7424 */ /* 0x000fe200078e00ff */
[----:B------:R-:W0:Y:S01]  /*11af0*/  FLO.U32 R13, UR5 ;  /* 0x00000005000d7d00 */ /* 0x000e2200080e0000 */
[----:B------:R-:W4:Y:S07]  /*11b00*/  S2R R14, SR_LTMASK ;  /* 0x00000000000e7919 */ /* 0x000f2e0000003900 */
[----:B------:R-:W5:Y:S01]  /*11b10*/  POPC R12, UR5 ;  /* 0x00000005000c7d09 */ /* 0x000f620008000000 */
[----:B0-----:R-:W-:-:S02]  /*11b20*/  ISETP.EQ.U32.AND P3, PT, R13, R10, PT ;  /* 0x0000000a0d00720c */ /* 0x001fc40003f62070 */
[----:B----4-:R-:W-:-:S05]  /*11b30*/  LOP3.LUT R14, R14, UR5, RZ, 0xc0, !PT ;  /* 0x000000050e0e7c12 */ /* 0x010fca000f8ec0ff */
[----:B------:R-:W0:Y:S06]  /*11b40*/  POPC R11, R14 ;  /* 0x0000000e000b7309 */ /* 0x000e2c0000000000 */
[----:B-----5:R-:W4:Y:S04]  /*11b50*/  @P3 ATOMS.ADD R12, [UR6+0x7fe4], R12 ;  /* 0x007fe40cff0c398c */ /* 0x020f280008000006 */
[----:B----4-:R-:W0:Y:S02]  /*11b60*/  SHFL.IDX PT, R10, R12, R13, 0x1f ;  /* 0x00001f0d0c0a7589 */ /* 0x010e2400000e0000 */
[----:B0-----:R-:W-:-:S04]  /*11b70*/  IMAD.IADD R10, R10, 0x1, R11 ;  /* 0x000000010a0a7824 */ /* 0x001fc800078e020b */
[----:B------:R-:W-:-:S05]  /*11b80*/  IMAD.WIDE R10, R10, R15, UR14 ;  /* 0x0000000e0a0a7e25 */ /* 0x000fca000f8e020f */
[----:B------:R0:W-:Y:S02]  /*11b90*/  STG.E desc[UR24][R10.64], R9 ;  /* 0x000000090a007986 */ /* 0x0001e4000c101918 */
.L_x_1428:
[----:B------:R-:W-:Y:S05]  /*11ba0*/  BSYNC B1 ;  /* 0x0000000000017941 */ /* 0x000fea0003800000 */
.L_x_1426:
[----:B0---4-:R-:W-:-:S04]  /*11bb0*/  LOP3.LUT R9, R8, 0x800, RZ, 0xfc, !PT ;  /* 0x0000080008097812 */ /* 0x011fc800078efcff */
[----:B------:R-:W-:-:S13]  /*11bc0*/  ISETP.GE.U32.AND P3, PT, R9, R4, PT ;  /* 0x000000040900720c */ /* 0x000fda0003f66070 */
        /* <DEDUP_REMOVED lines=33> */
.L_x_1430:
        /* <DEDUP_REMOVED lines=14> */
.L_x_1431:
[----:B------:R-:W-:Y:S05]  /*11ec0*/  BSYNC B1 ;  /* 0x0000000000017941 */ /* 0x000fea0003800000 */
.L_x_1429:
[----:B0---4-:R-:W-:-:S04]  /*11ed0*/  LOP3.LUT R9, R8, 0xc00, RZ, 0xfc, !PT ;  /* 0x00000c0008097812 */ /* 0x011fc800078efcff */
[----:B------:R-:W-:-:S13]  /*11ee0*/  ISETP.GE.U32.AND P3, PT, R9, R4, PT ;  /* 0x000000040900720c */ /* 0x000fda0003f66070 */
[----:B------:R-:W-:Y:S05]  /*11ef0*/  @P3 BRA `(.L_x_1422) ;  /* 0x0000000000b43947 */ /* 0x000fea0003800000 */
[----:B------:R-:W0:Y:S02]  /*11f00*/  LDS R9, [R2+UR6+0x3c00] ;  /* 0x003c000602097984 */ /* 0x000e240008000800 */
[----:B0-----:R-:W-:-:S06]  /*11f10*/  IMAD.WIDE R10, R9, 0x4, R6 ;  /* 0x00000004090a7825 */ /* 0x001fcc00078e0206 */
[----:B------:R-:W4:Y:S02]  /*11f20*/  LDG.E R10, desc[UR24][R10.64] ;  /* 0x000000180a0a7981 */ /* 0x000f24000c1e1900 */
        /* <DEDUP_REMOVED lines=11> */
[----:B------:R-:W0:Y:S08]  /*11fe0*/  FLO.U32 R11, UR5 ;  /* 0x00000005000b7d00 */ /* 0x000e3000080e0000 */
[----:B------:R-:W4:Y:S01]  /*11ff0*/  POPC R10, UR5 ;  /* 0x00000005000a7d09 */ /* 0x000f220008000000 */
[----:B0-----:R-:W-:-:S02]  /*12000*/  ISETP.EQ.U32.AND P3, PT, R11, R12, PT ;  /* 0x0000000c0b00720c */ /* 0x001fc40003f62070 */
[----:B------:R-:W0:Y:S11]  /*12010*/  S2R R12, SR_LTMASK ;  /* 0x00000000000c7919 */ /* 0x000e360000003900 */
[----:B----4-:R-:W4:Y:S01]  /*12020*/  @P3 ATOMS.ADD R10, [UR6+0x7ff4], R10 ;  /* 0x007ff40aff0a398c */ /* 0x010f220008000006 */
[----:B0-----:R-:W-:-:S03]  /*12030*/  LOP3.LUT R12, R12, UR5, RZ, 0xc0, !PT ;  /* 0x000000050c0c7c12 */ /* 0x001fc6000f8ec0ff */
[----:B----4-:R-:W0:Y:S03]  /*12040*/  SHFL.IDX PT, R3, R10, R11, 0x1f ;  /* 0x00001f0b0a037589 */ /* 0x010e2600000e0000 */
[----:B------:R-:W0:Y:S02]  /*12050*/  POPC R12, R12 ;  /* 0x0000000c000c7309 */ /* 0x000e240000000000 */
        /* <DEDUP_REMOVED lines=9> */
.L_x_1432:
        /* <DEDUP_REMOVED lines=14> */
.L_x_1422:
[----:B------:R-:W-:Y:S05]  /*121d0*/  BSYNC B0 ;  /* 0x0000000000007941 */ /* 0x000fea0003800000 */
.L_x_1421:
[----:B------:R-:W-:Y:S06]  /*121e0*/  BAR.SYNC.DEFER_BLOCKING 0x0 ;  /* 0x0000000000007b1d */ /* 0x000fec0000010000 */
[----:B------:R-:W-:Y:S01]  /*121f0*/  BSSY B0, `(.L_x_1433) ;  /* 0x0000008000007945 */ /* 0x000fe20003800000 */
[----:B----4-:R-:W4:Y:S03]  /*12200*/  LDS R11, [UR6+0x7ff4] ;  /* 0x007ff406ff0b7984 */ /* 0x010f260008000800 */
[----:B------:R-:W-:Y:S05]  /*12210*/  @P0 BRA `(.L_x_1434) ;  /* 0x0000000000140947 */ /* 0x000fea0003800000 */
[----:B------:R-:W-:Y:S01]  /*12220*/  ISETP.NE.AND P3, PT, R8, 0xff, PT ;  /* 0x000000ff0800780c */ /* 0x000fe20003f65270 */
[----:B------:R-:W-:-:S12]  /*12230*/  LDS R3, [R2+UR6] ;  /* 0x0000000602037984 */ /* 0x000fd80008000800 */
[----:B0-----:R-:W0:Y:S02]  /*12240*/  @P3 LDS R4, [R2+UR6+0x4] ;  /* 0x0000040602043984 */ /* 0x001e240008000800 */
[----:B0-----:R-:W-:-:S05]  /*12250*/  @P3 IMAD.IADD R3, R3, 0x1, R4 ;  /* 0x0000000103033824 */ /* 0x001fca00078e0204 */
[----:B------:R0:W-:Y:S02]  /*12260*/  STS [R2+UR6+0x600], R3 ;  /* 0x0006000302007988 */ /* 0x0001e40008000806 */
.L_x_1434:
[----:B------:R-:W-:Y:S05]  /*12270*/  BSYNC B0 ;  /* 0x0000000000007941 */ /* 0x000fea0003800000 */
.L_x_1433:
        /* <DEDUP_REMOVED lines=8> */
.L_x_1436:
[----:B------:R-:W-:Y:S05]  /*12300*/  BSYNC B0 ;  /* 0x0000000000007941 */ /* 0x000fea0003800000 */
.L_x_1435:
        /* <DEDUP_REMOVED lines=8> */
.L_x_1438:
[----:B------:R-:W-:Y:S05]  /*12390*/  BSYNC B0 ;  /* 0x0000000000007941 */ /* 0x000fea0003800000 */
.L_x_1437:
        /* <DEDUP_REMOVED lines=8> */
.L_x_1440:
[----:B------:R-:W-:Y:S05]  /*12420*/  BSYNC B0 ;  /* 0x0000000000007941 */ /* 0x000fea0003800000 */
.L_x_1439:
        /* <DEDUP_REMOVED lines=8> */
.L_x_1442:
[----:B------:R-:W-:Y:S05]  /*124b0*/  BSYNC B0 ;  /* 0x0000000000007941 */ /* 0x000fea0003800000 */
.L_x_1441:
        /* <DEDUP_REMOVED lines=8> */
.L_x_1444:
[----:B------:R-:W-:Y:S05]  /*12540*/  BSYNC B0 ;  /* 0x0000000000007941 */ /* 0x000fea0003800000 */
.L_x_1443:
        /* <DEDUP_REMOVED lines=8> */
.L_x_1446:
[----:B------:R-:W-:Y:S05]  /*125d0*/  BSYNC B0 ;  /* 0x0000000000007941 */ /* 0x000fea0003800000 */
.L_x_1445:
        /* <DEDUP_REMOVED lines=8> */
.L_x_1448:
[----:B------:R-:W-:Y:S05]  /*12660*/  BSYNC B0 ;  /* 0x0000000000007941 */ /* 0x000fea0003800000 */
.L_x_1447:
[----:B------:R-:W-:Y:S06]  /*12670*/  BAR.SYNC.DEFER_BLOCKING 0x0 ;  /* 0x0000000000007b1d */ /* 0x000fec0000010000 */
[----:B------:R-:W-:Y:S04]  /*12680*/  BSSY B0, `(.L_x_1449) ;  /* 0x000000a000007945 */ /* 0x000fe80003800000 */
[----:B------:R-:W-:Y:S05]  /*12690*/  @P0 BRA `(.L_x_1450) ;  /* 0x0000000000200947 */ /* 0x000fea0003800000 */
[----:B0-----:R-:W0:Y:S02]  /*126a0*/  LDS R4, [R2+UR6] ;  /* 0x0000000602047984 */ /* 0x001e240008000800 */
[----:B0-----:R-:W-:-:S13]  /*126b0*/  ISETP.GT.AND P0, PT, R4, R5, PT ;  /* 0x000000050400720c */ /* 0x001fda0003f04270 */
[----:B------:R-:W-:Y:S05]  /*126c0*/  @!P0 BRA `(.L_x_1450) ;  /* 0x0000000000148947 */ /* 0x000fea0003800000 */
[----:B------:R-:W0:Y:S02]  /*126d0*/  LDS R4, [R2+UR6+0x4] ;  /* 0x0000040602047984 */ /* 0x000e240008000800 */
[----:B0-----:R-:W-:-:S13]  /*126e0*/  ISETP.GE.AND P0, PT, R5, R4, PT ;  /* 0x000000040500720c */ /* 0x001fda0003f06270 */
[----:B------:R-:W-:Y:S01]  /*126f0*/  @P0 IMAD.IADD R9, R5, 0x1, -R4 ;  /* 0x0000000105090824 */ /* 0x000fe200078e0a04 */
[----:B------:R-:W-:Y:S04]  /*12700*/  @P0 STS [UR6+0x7ff0], RZ ;  /* 0x007ff0ffff000988 */ /* 0x000fe80008000806 */
[----:B------:R0:W-:Y:S02]  /*12710*/  @P0 STS.64 [UR6+0x7fe8], R8 ;  /* 0x007fe808ff000988 */ /* 0x0001e40008000a06 */
.L_x_1450:
[----:B------:R-:W-:Y:S05]  /*12720*/  BSYNC B0 ;  /* 0x0000000000007941 */ /* 0x000fea0003800000 */
.L_x_1449:
[----:B------:R-:W-:Y:S01]  /*12730*/  BAR.SYNC.DEFER_BLOCKING 0x0 ;  /* 0x0000000000007b1d */ /* 0x000fe20000010000 */
[----:B0-----:R-:W-:-:S05]  /*12740*/  IMAD.MOV.U32 R10, RZ, RZ, 0x1 ;  /* 0x00000001ff0a7424 */ /* 0x001fca00078e00ff */
[----:B------:R-:W-:Y:S01]  /*12750*/  UMOV UR5, URZ ;  /* 0x000000ff00057c82 */ /* 0x000fe20008000000 */
[----:B------:R-:W0:Y:S02]  /*12760*/  LDS R3, [UR6+0x7fe8] ;  /* 0x007fe806ff037984 */ /* 0x000e240008000800 */
[----:B0-----:R-:W-:-:S05]  /*12770*/  LEA R9, R3, UR6, 0x2 ;  /* 0x0000000603097c11 */ /* 0x001fca000f8e10ff */
[----:B------:R-:W0:Y:S02]  /*12780*/  LDS R4, [R9+0x4] ;  /* 0x0000040009047984 */ /* 0x000e240000000800 */
[----:B0-----:R-:W-:Y:S02]  /*12790*/  ISETP.NE.AND P0, PT, R5, R4, PT ;  /* 0x000000040500720c */ /* 0x001fe40003f05270 */
[----:B----4-:R-:W-:-:S11]  /*127a0*/  VIMNMX R4, PT, PT, R11, 0xe7c, PT ;  /* 0x00000e7c0b047848 */ /* 0x010fd60003fe0100 */
        /* <DEDUP_REMOVED lines=8> */
[----:B0123--:R-:W-:-:S07]  /*12830*/  IADD3 R2, PT, PT, R2, 0x45f0, R5 ;  /* 0x000045f002027810 */ /* 0x00ffce0007ffe005 */
.L_x_1456:
        /* <DEDUP_REMOVED lines=32> */
.L_x_1454:
        /* <DEDUP_REMOVED lines=17> */
.L_x_1455:
[----:B------:R-:W-:Y:S05]  /*12b50*/  BSYNC B1 ;  /* 0x0000000000017941 */ /* 0x000fea0003800000 */
.L_x_1453:
[----:B------:R-:W-:Y:S02]  /*12b60*/  VIADD R8, R8, 0x400 ;  /* 0x0000040008087836 */ /* 0x000fe40000000000 */
[----:B------:R-:W-:-:S03]  /*12b70*/  VIADD R2, R2, 0x1000 ;  /* 0x0000100002027836 */ /* 0x000fc60000000000 */
[----:B------:R-:W-:-:S13]  /*12b80*/  ISETP.GE.AND P0, PT, R8, R4, PT ;  /* 0x000000040800720c */ /* 0x000fda0003f06270 */
[----:B------:R-:W-:Y:S05]  /*12b90*/  @!P0 BRA `(.L_x_1456) ;  /* 0xfffffffc00288947 */ /* 0x000fea000383ffff */
.L_x_1452:
[----:B------:R-:W-:Y:S05]  /*12ba0*/  BSYNC B0 ;  /* 0x0000000000007941 */ /* 0x000fea0003800000 */
.L_x_1451:
[----:B------:R-:W-:Y:S01]  /*12bb0*/  BAR.SYNC.DEFER_BLOCKING 0x0 ;  /* 0x0000000000007b1d */ /* 0x000fe20000010000 */
[----:B01----:R-:W-:Y:S01]  /*12bc0*/  MOV R5, 0x920 ;  /* 0x0000092000057802 */ /* 0x003fe20000000f00 */
[----:B------:R-:W-:-:S04]  /*12bd0*/  IMAD.MOV.U32 R3, RZ, RZ, 0x0 ;  /* 0x00000000ff037424 */ /* 0x000fc800078e00ff */
[----:B--23--:R-:W-:-:S04]  /*12be0*/  IMAD.MOV.U32 R2, RZ, RZ, R5 ;  /* 0x000000ffff027224 */ /* 0x00cfc800078e0005 */
[----:B------:R-:W-:Y:S05]  /*12bf0*/  RET.REL.NODEC R2 `(_ZN4vllm10persistent22persistent_topk_kernelILj4EEEvNS0_20PersistentTopKParamsE) ;  /* 0xfffffed402007950 */ /* 0x000fea0003c3ffff */
.L_x_1360:
[----:B------:R-:W-:Y:S01]  /*12c00*/  ISETP.GT.AND P0, PT, R11, R8, PT ;  /* 0x000000080b00720c */ /* 0x000fe20003f04270 */
[----:B------:R-:W-:-:S12]  /*12c10*/  BSSY B0, `(.L_x_1457) ;  /* 0x000002b000007945 */ /* 0x000fd80003800000 */
[----:B------:R-:W-:Y:S05]  /*12c20*/  @!P0 BRA `(.L_x_1458) ;  /* 0x0000000000a48947 */ /* 0x000fea0003800000 */
[----:B------:R-:W-:-:S05]  /*12c30*/  IMAD.U32 R9, R10, 0x8, R1 ;  /* 0x000000080a097824 */ /* 0x000fca00078e0001 */
[----:B------:R-:W4:Y:S02]  /*12c40*/  LDL.64 R10, [R9+0x10] ;  /* 0x00001000090a7983 */ /* 0x000f240000100a00 */
[----:B----4-:R-:W-:-:S04]  /*12c50*/  IMAD.WIDE.U32 R10, R8, 0x4, R10 ;  /* 0x00000004080a7825 */ /* 0x010fc800078e000a */
[----:B0123--:R-:W-:Y:S02]  /*12c60*/  IMAD.MOV.U32 R2, RZ, RZ, R10 ;  /* 0x000000ffff027224 */ /* 0x00ffe400078e000a */
[----:B------:R-:W-:-:S07]  /*12c70*/  IMAD.MOV.U32 R5, RZ, RZ, R11 ;  /* 0x000000ffff057224 */ /* 0x000fce00078e000b */
.L_x_1461:
        /* <DEDUP_REMOVED lines=26> */
[----:B--2---:R-:W-:-:S04]  /*12e20*/  LOP3.LUT R14, R14, UR17, RZ, 0xc0, !PT ;  /* 0x000000110e0e7c12 */ /* 0x004fc8000f8ec0ff */
[----:B------:R-:W0:Y:S07]  /*12e30*/  POPC R11, R14 ;  /* 0x0000000e000b7309 */ /* 0x000e2e0000000000 */
[----:B---3--:R-:W1:Y:S04]  /*12e40*/  @P0 ATOMS.ADD R12, [UR6+0x7fe4], R12 ;  /* 0x007fe40cff0c098c */ /* 0x008e680008000006 */
[----:B-1----:R-:W0:Y:S02]  /*12e50*/  SHFL.IDX PT, R10, R12, R13, 0x1f ;  /* 0x00001f0d0c0a7589 */ /* 0x002e2400000e0000 */
[----:B0-----:R-:W-:-:S04]  /*12e60*/  IMAD.IADD R10, R10, 0x1, R11 ;  /* 0x000000010a0a7824 */ /* 0x001fc800078e020b */
[----:B------:R-:W-:-:S05]  /*12e70*/  IMAD.WIDE R10, R10, R15, UR14 ;  /* 0x0000000e0a0a7e25 */ /* 0x000fca000f8e020f */
[----:B------:R0:W-:Y:S02]  /*12e80*/  STG.E desc[UR24][R10.64], R9 ;  /* 0x000000090a007986 */ /* 0x0001e4000c101918 */
.L_x_1460:
[----:B------:R-:W-:Y:S05]  /*12e90*/  BSYNC B1 ;  /* 0x0000000000017941 */ /* 0x000fea0003800000 */
.L_x_1459:
[----:B------:R-:W-:Y:S01]  /*12ea0*/  IMAD.X R5, RZ, RZ, R5, P3 ;  /* 0x000000ffff057224 */ /* 0x000fe200018e0605 */
[----:B------:R-:W-:Y:S06]  /*12eb0*/  @!P2 BRA `(.L_x_1461) ;  /* 0xfffffffc0070a947 */ /* 0x000fec000383ffff */
.L_x_1458:
[----:B------:R-:W-:Y:S05]  /*12ec0*/  BSYNC B0 ;  /* 0x0000000000007941 */ /* 0x000fea0003800000 */
.L_x_1457:
[----:B------:R-:W-:Y:S01]  /*12ed0*/  BAR.SYNC.DEFER_BLOCKING 0x0 ;  /* 0x0000000000007b1d */ /* 0x000fe20000010000 */
[----:B0-----:R-:W-:Y:S01]  /*12ee0*/  MOV R9, 0x920 ;  /* 0x0000092000097802 */ /* 0x001fe20000000f00 */
[----:B------:R-:W-:-:S04]  /*12ef0*/  IMAD.MOV.U32 R3, RZ, RZ, 0x0 ;  /* 0x00000000ff037424 */ /* 0x000fc800078e00ff */
[----:B-123--:R-:W-:-:S04]  /*12f00*/  IMAD.MOV.U32 R2, RZ, RZ, R9 ;  /* 0x000000ffff027224 */ /* 0x00efc800078e0009 */
[----:B------:R-:W-:Y:S05]  /*12f10*/  RET.REL.NODEC R2 `(_ZN4vllm10persistent22persistent_topk_kernelILj4EEEvNS0_20PersistentTopKParamsE) ;  /* 0xfffffed002387950 */ /* 0x000fea0003c3ffff */
.L_x_1270:
[----:B------:R-:W-:Y:S02]  /*12f20*/  IMAD.MOV.U32 R3, RZ, RZ, -0x1 ;  /* 0xffffffffff037424 */ /* 0x000fe400078e00ff */
[----:B------:R-:W-:Y:S02]  /*12f30*/  IMAD.MOV.U32 R29, RZ, RZ, R7 ;  /* 0x000000ffff1d7224 */ /* 0x000fe400078e0007 */
[----:B------:R-:W-:Y:S02]  /*12f40*/  IMAD.MOV.U32 R6, RZ, RZ, 0x1 ;  /* 0x00000001ff067424 */ /* 0x000fe400078e00ff */
[----:B------:R-:W-:-:S07]  /*12f50*/  IMAD.MOV.U32 R5, RZ, RZ, RZ ;  /* 0x000000ffff057224 */ /* 0x000fce00078e00ff */
[----:B0----5:R-:W-:Y:S05]  /*12f60*/  WARPSYNC.COLLECTIVE R3, `(.L_x_1462) ;  /* 0x0000000003087348 */ /* 0x021fea0003c00000 */
[----:B------:R1:W2:Y:S02]  /*12f70*/  SHFL.UP P0, R3, R29, R6, R5 ;  /* 0x040000061d037389 */ /* 0x0002a40000000005 */
[----:B012--5:R-:W-:Y:S05]  /*12f80*/  ENDCOLLECTIVE ;  /* 0x000000000000791b */ /* 0x027fea0003800000 */
.L_x_1462:
[----:B------:R-:W-:Y:S02]  /*12f90*/  IMAD.MOV.U32 R6, RZ, RZ, 0x2 ;  /* 0x00000002ff067424 */ /* 0x000fe400078e00ff */
[----:B------:R-:W-:Y:S02]  /*12fa0*/  IMAD.MOV.U32 R29, RZ, RZ, R3 ;  /* 0x000000ffff1d7224 */ /* 0x000fe400078e0003 */
[----:B------:R-:W-:Y:S02]  /*12fb0*/  IMAD.MOV.U32 R3, RZ, RZ, -0x1 ;  /* 0xffffffffff037424 */ /* 0x000fe400078e00ff */
[----:B------:R-:W-:-:S07]  /*12fc0*/  @P0 IMAD.IADD R29, R7, 0x1, R29 ;  /* 0x00000001071d0824 */ /* 0x000fce00078e021d */
[----:B------:R-:W-:Y:S05]  /*12fd0*/  WARPSYNC.COLLECTIVE R3, `(.L_x_1463) ;  /* 0x0000000003087348 */ /* 0x000fea0003c00000 */
[----:B------:R0:W1:Y:S02]  /*12fe0*/  SHFL.UP P0, R3, R29, R6, R5 ;  /* 0x040000061d037389 */ /* 0x0000640000000005 */
[----:B01----:R-:W-:Y:S05]  /*12ff0*/  ENDCOLLECTIVE ;  /* 0x000000000000791b */ /* 0x003fea0003800000 */
.L_x_1463:
        /* <DEDUP_REMOVED lines=8> */
.L_x_1464:
[----:B------:R-:W-:Y:S02]  /*13080*/  IMAD.MOV.U32 R6, RZ, RZ, 0x8 ;  /* 0x00000008ff067424 */ /* 0x000fe400078e00ff */
[----:B------:R-:W-:Y:S02]  /*13090*/  IMAD.MOV.U32 R29, RZ, RZ, R3 ;  /* 0x000000ffff1d7224 */ /* 0x000fe400078e0003 */
[----:B------:R-:W-:Y:S02]  /*130a0*/  IMAD.MOV.U32 R3, RZ, RZ, -0x1 ;  /* 0xffffffffff037424 */ /* 0x000fe400078e00ff */
[----:B------:R-:W-:-:S07]  /*130b0*/  @P0 IMAD.IADD R29, R28, 0x1, R29 ;  /* 0x000000011c1d0824 */ /* 0x000fce00078e021d */
[----:B------:R-:W-:Y:S05]  /*130c0*/  WARPSYNC.COLLECTIVE R3, `(.L_x_1465) ;  /* 0x0000000003087348 */ /* 0x000fea0003c00000 */
[----:B------:R0:W1:Y:S02]  /*130d0*/  SHFL.UP P0, R3, R29, R6, R5 ;  /* 0x040000061d037389 */ /* 0x0000640000000005 */
[----:B01----:R-:W-:Y:S05]  /*130e0*/  ENDCOLLECTIVE ;  /* 0x000000000000791b */ /* 0x003fea0003800000 */
.L_x_1465:
        /* <DEDUP_REMOVED lines=8> */
.L_x_1466:
[----:B------:R-:W-:Y:S05]  /*13170*/  BRA `(.L_x_1467) ;  /* 0xffffff8800a07947 */ /* 0x000fea000383ffff */
.L_x_1468:
        /* <DEDUP_REMOVED lines=16> */
.L_x_2119:


//--------------------- .text._ZN4vllm25FilteredTopKUnifiedKernelIfiLi4EEEvPKT_PT0_PKS4_jjj --------------------------
	.section	.text._ZN4vllm25FilteredTopKUnifiedKernelIfiLi4EEEvPKT_PT0_PKS4_jjj,"ax",@progbits
	.align	128
        .global         _ZN4vllm25FilteredTopKUnifiedKernelIfiLi4EEEvPKT_PT0_PKS4_jjj
        .type           _ZN4vllm25FilteredTopKUnifiedKernelIfiLi4EEEvPKT_PT0_PKS4_jjj,@function
        .size           _ZN4vllm25FilteredTopKUnifiedKernelIfiLi4EEEvPKT_PT0_PKS4_jjj,(.L_x_2123 - _ZN4vllm25FilteredTopKUnifiedKernelIfiLi4EEEvPKT_PT0_PKS4_jjj)
        .other          _ZN4vllm25FilteredTopKUnifiedKernelIfiLi4EEEvPKT_PT0_PKS4_jjj,@"STO_CUDA_ENTRY STV_DEFAULT"
_ZN4vllm25FilteredTopKUnifiedKernelIfiLi4EEEvPKT_PT0_PKS4_jjj:
.text._ZN4vllm25FilteredTopKUnifiedKernelIfiLi4EEEvPKT_PT0_PKS4_jjj:
[----:B------:R-:W-:Y:S01]  /*0000*/  LDC R1, c[0x0][0x37c] ;  /* 0x0000df00ff017b82 */ /* 0x000fe20000000800 */
[----:B------:R-:W0:Y:S01]  /*0010*/  S2R R9, SR_CTAID.X ;  /* 0x0000000000097919 */ /* 0x000e220000002500 */
[----:B------:R-:W0:Y:S02]  /*0020*/  LDCU UR4, c[0x0][0x398] ;  /* 0x00007300ff0477ac */ /* 0x000e240008000800 */
[----:B0-----:R-:W-:-:S13]  /*0030*/  ISETP.GE.U32.AND P0, PT, R9, UR4, PT ;  /* 0x0000000409007c0c */ /* 0x001fda000bf06070 */
[----:B------:R-:W-:Y:S05]  /*0040*/  @P0 EXIT ;  /* 0x000000000000094d */ /* 0x000fea0003800000 */
[----:B------:R-:W0:Y:S01]  /*0050*/  LDC.64 R2, c[0x0][0x390] ;  /* 0x0000e400ff027b82 */ /* 0x000e220000000a00 */
[----:B------:R-:W1:Y:S01]  /*0060*/  LDCU UR4, c[0x0][0x3a0] ;  /* 0x00007400ff0477ac */ /* 0x000e620008000800 */
[----:B------:R-:W2:Y:S01]  /*0070*/  LDCU.64 UR8, c[0x0][0x358] ;  /* 0x00006b00ff0877ac */ /* 0x000ea20008000a00 */
[----:B------:R-:W3:Y:S01]  /*0080*/  LDCU UR5, c[0x0][0x39c] ;  /* 0x00007380ff0577ac */ /* 0x000ee20008000800 */
[----:B------:R-:W4:Y:S01]  /*0090*/  LDCU.64 UR6, c[0x0][0x388] ;  /* 0x00007100ff0677ac */ /* 0x000f220008000a00 */
[----:B-1----:R-:W-:Y:S01]  /*00a0*/  IMAD.U32 R10, RZ, RZ, UR4 ;  /* 0x00000004ff0a7e24 */ /* 0x002fe2000f8e00ff */
[----:B------:R-:W1:Y:S01]  /*00b0*/  LDCU UR4, c[0x0][0x3a0] ;  /* 0x00007400ff0477ac */ /* 0x000e620008000800 */
[----:B0-----:R-:W-:-:S04]  /*00c0*/  ISETP.NE.U32.AND P0, PT, R2, RZ, PT ;  /* 0x000000ff0200720c */ /* 0x001fc80003f05070 */
[----:B------:R-:W-:-:S13]  /*00d0*/  ISETP.NE.AND.EX P0, PT, R3, RZ, PT, P0 ;  /* 0x000000ff0300720c */ /* 0x000fda0003f05300 */
[----:B------:R-:W0:Y:S02]  /*00e0*/  @P0 LDC.64 R2, c[0x0][0x390] ;  /* 0x0000e400ff020b82 */ /* 0x000e240000000a00 */
[----:B0-----:R-:W-:-:S05]  /*00f0*/  @P0 IMAD.WIDE.U32 R2, R9, 0x4, R2 ;  /* 0x0000000409020825 */ /* 0x001fca00078e0002 */
[----:B--2---:R-:W2:Y:S01]  /*0100*/  @P0 LDG.E.CONSTANT R10, desc[UR8][R2.64] ;  /* 0x00000008020a0981 */ /* 0x004ea2000c1e9900 */
[C---:B---3--:R-:W-:Y:S02]  /*0110*/  IMAD R6, R9.reuse, UR5, RZ ;  /* 0x0000000509067c24 */ /* 0x048fe4000f8e02ff */
[----:B-1----:R-:W-:Y:S01]  /*0120*/  IMAD R8, R9, UR4, RZ ;  /* 0x0000000409087c24 */ /* 0x002fe2000f8e02ff */
[----:B------:R-:W0:Y:S01]  /*0130*/  S2R R11, SR_TID.X ;  /* 0x00000000000b7919 */ /* 0x000e220000002100 */
[----:B------:R-:W-:-:S03]  /*0140*/  IMAD.WIDE.U32 R6, R6, 0x4, RZ ;  /* 0x0000000406067825 */ /* 0x000fc600078e00ff */
[----:B----4-:R-:W-:-:S04]  /*0150*/  IADD3 R4, P1, PT, R6, UR6, RZ ;  /* 0x0000000606047c10 */ /* 0x010fc8000ff3e0ff */
[----:B------:R-:W-:Y:S02]  /*0160*/  IADD3.X R5, PT, PT, R7, UR7, RZ, P1, !PT ;  /* 0x0000000707057c10 */ /* 0x000fe40008ffe4ff */
[----:B--2---:R-:W-:-:S13]  /*0170*/  ISETP.GT.AND P0, PT, R10, UR5, PT ;  /* 0x000000050a007c0c */ /* 0x004fda000bf04270 */
[----:B0-----:R-:W-:Y:S05]  /*0180*/  @P0 BRA `(.L_x_1469) ;  /* 0x0000000400740947 */ /* 0x001fea0003800000 */
[----:B------:R-:W-:-:S13]  /*0190*/  ISETP.GE.AND P0, PT, R11, UR5, PT ;  /* 0x000000050b007c0c */ /* 0x000fda000bf06270 */
[----:B------:R-:W-:Y:S05]  /*01a0*/  @P0 EXIT ;  /* 0x000000000000094d */ /* 0x000fea0003800000 */
[----:B------:R-:W-:Y:S01]  /*01b0*/  LOP3.LUT R0, RZ, R11, RZ, 0x33, !PT ;  /* 0x0000000bff007212 */ /* 0x000fe200078e33ff */
[----:B------:R-:W-:Y:S04]  /*01c0*/  BSSY.RECONVERGENT B0, `(.L_x_1470) ;  /* 0x000002d000007945 */ /* 0x000fe80003800200 */
[----:B------:R-:W-:-:S05]  /*01d0*/  VIADD R0, R0, UR5 ;  /* 0x0000000500007c36 */ /* 0x000fca0008000000 */
[C---:B------:R-:W-:Y:S02]  /*01e0*/  ISETP.GE.U32.AND P1, PT, R0.reuse, 0x1c00, PT ;  /* 0x00001c000000780c */ /* 0x040fe40003f26070 */
[----:B------:R-:W-:-:S04]  /*01f0*/  LEA.HI R8, R0, 0x1, RZ, 0x16 ;  /* 0x0000000100087811 */ /* 0x000fc800078fb0ff */
[----:B------:R-:W-:-:S04]  /*0200*/  LOP3.LUT R12, R8, 0x7, RZ, 0xc0, !PT ;  /* 0x00000007080c7812 */ /* 0x000fc800078ec0ff */
[----:B------:R-:W-:-:S03]  /*0210*/  ISETP.NE.AND P0, PT, R12, RZ, PT ;  /* 0x000000ff0c00720c */ /* 0x000fc60003f05270 */
[----:B------:R-:W-:Y:S10]  /*0220*/  @!P1 BRA `(.L_x_1471) ;  /* 0x0000000000989947 */ /* 0x000ff40003800000 */
[----:B------:R-:W-:-:S05]  /*0230*/  LOP3.LUT R2, R8, 0x7ffff8, RZ, 0xc0, !PT ;  /* 0x007ffff808027812 */ /* 0x000fca00078ec0ff */
[----:B------:R-:W-:-:S07]  /*0240*/  IMAD.MOV R6, RZ, RZ, -R2 ;  /* 0x000000ffff067224 */ /* 0x000fce00078e0a02 */
.L_x_1472:
[C---:B0-----:R-:W-:Y:S01]  /*0250*/  VIADD R9, R11.reuse, 0x400 ;  /* 0x000004000b097836 */ /* 0x041fe20000000000 */
[CC--:B------:R-:W-:Y:S01]  /*0260*/  ISETP.GE.AND P1, PT, R11.reuse, R10.reuse, PT ;  /* 0x0000000a0b00720c */ /* 0x0c0fe20003f26270 */
[C---:B------:R-:W-:Y:S02]  /*0270*/  VIADD R13, R11.reuse, 0x800 ;  /* 0x000008000b0d7836 */ /* 0x040fe40000000000 */
[----:B------:R-:W-:Y:S01]  /*0280*/  VIADD R15, R11, 0xc00 ;  /* 0x00000c000b0f7836 */ /* 0x000fe20000000000 */
[-C--:B------:R-:W-:Y:S01]  /*0290*/  ISETP.GE.AND P2, PT, R9, R10.reuse, PT ;  /* 0x0000000a0900720c */ /* 0x080fe20003f46270 */
[----:B------:R-:W-:Y:S01]  /*02a0*/  VIADD R17, R11, 0x1000 ;  /* 0x000010000b117836 */ /* 0x000fe20000000000 */
[-C--:B------:R-:W-:Y:S01]  /*02b0*/  ISETP.GE.AND P3, PT, R13, R10.reuse, PT ;  /* 0x0000000a0d00720c */ /* 0x080fe20003f66270 */
[C---:B------:R-:W-:Y:S01]  /*02c0*/  VIADD R19, R11.reuse, 0x1400 ;  /* 0x000014000b137836 */ /* 0x040fe20000000000 */
[C---:B------:R-:W-:Y:S01]  /*02d0*/  SEL R7, R11.reuse, 0xffffffff, !P1 ;  /* 0xffffffff0b077807 */ /* 0x040fe20004800000 */
[----:B------:R-:W-:Y:S01]  /*02e0*/  VIADD R21, R11, 0x1800 ;  /* 0x000018000b157836 */ /* 0x000fe20000000000 */
[----:B------:R-:W-:Y:S01]  /*02f0*/  SEL R9, R9, 0xffffffff, !P2 ;  /* 0xffffffff09097807 */ /* 0x000fe20005000000 */
[----:B------:R-:W-:Y:S01]  /*0300*/  VIADD R23, R11, 0x1c00 ;  /* 0x00001c000b177836 */ /* 0x000fe20000000000 */
[----:B------:R-:W-:Y:S01]  /*0310*/  SEL R13, R13, 0xffffffff, !P3 ;  /* 0xffffffff0d0d7807 */ /* 0x000fe20005800000 */
[----:B------:R-:W-:Y:S01]  /*0320*/  IMAD.WIDE.U32 R2, R11, 0x4, R4 ;  /* 0x000000040b027825 */ /* 0x000fe200078e0004 */
[----:B------:R-:W-:-:S02]  /*0330*/  ISETP.GE.AND P1, PT, R15, R10, PT ;  /* 0x0000000a0f00720c */ /* 0x000fc40003f26270 */
[-C--:B------:R-:W-:Y:S01]  /*0340*/  ISETP.GE.AND P2, PT, R17, R10.reuse, PT ;  /* 0x0000000a1100720c */ /* 0x080fe20003f46270 */
[----:B------:R-:W-:Y:S01]  /*0350*/  VIADD R6, R6, 0x8 ;  /* 0x0000000806067836 */ /* 0x000fe20000000000 */
[-C--:B------:R-:W-:Y:S01]  /*0360*/  ISETP.GE.AND P3, PT, R19, R10.reuse, PT ;  /* 0x0000000a1300720c */ /* 0x080fe20003f66270 */
[----:B------:R0:W-:Y:S01]  /*0370*/  STG.E desc[UR8][R2.64], R7 ;  /* 0x0000000702007986 */ /* 0x0001e2000c101908 */
[-C--:B------:R-:W-:Y:S01]  /*0380*/  ISETP.GE.AND P4, PT, R21, R10.reuse, PT ;  /* 0x0000000a1500720c */ /* 0x080fe20003f86270 */
[----:B------:R-:W-:Y:S01]  /*0390*/  VIADD R11, R11, 0x2000 ;  /* 0x000020000b0b7836 */ /* 0x000fe20000000000 */
[----:B------:R-:W-:Y:S01]  /*03a0*/  ISETP.GE.AND P5, PT, R23, R10, PT ;  /* 0x0000000a1700720c */ /* 0x000fe20003fa6270 */
[----:B------:R0:W-:Y:S01]  /*03b0*/  STG.E desc[UR8][R2.64+0x1000], R9 ;  /* 0x0010000902007986 */ /* 0x0001e2000c101908 */
[----:B------:R-:W-:Y:S02]  /*03c0*/  SEL R15, R15, 0xffffffff, !P1 ;  /* 0xffffffff0f0f7807 */ /* 0x000fe40004800000 */
[----:B------:R-:W-:Y:S01]  /*03d0*/  SEL R17, R17, 0xffffffff, !P2 ;  /* 0xffffffff11117807 */ /* 0x000fe20005000000 */
[----:B------:R0:W-:Y:S01]  /*03e0*/  STG.E desc[UR8][R2.64+0x2000], R13 ;  /* 0x0020000d02007986 */ /* 0x0001e2000c101908 */
[----:B------:R-:W-:-:S02]  /*03f0*/  SEL R19, R19, 0xffffffff, !P3 ;  /* 0xffffffff13137807 */ /* 0x000fc40005800000 */
[----:B------:R-:W-:Y:S01]  /*0400*/  SEL R21, R21, 0xffffffff, !P4 ;  /* 0xffffffff15157807 */ /* 0x000fe20006000000 */
[----:B------:R0:W-:Y:S01]  /*0410*/  STG.E desc[UR8][R2.64+0x3000], R15 ;  /* 0x0030000f02007986 */ /* 0x0001e2000c101908 */
[----:B------:R-:W-:Y:S02]  /*0420*/  SEL R23, R23, 0xffffffff, !P5 ;  /* 0xffffffff17177807 */ /* 0x000fe40006800000 */
[----:B------:R-:W-:Y:S01]  /*0430*/  ISETP.NE.AND P1, PT, R6, RZ, PT ;  /* 0x000000ff0600720c */ /* 0x000fe20003f25270 */
[----:B------:R0:W-:Y:S04]  /*0440*/  STG.E desc[UR8][R2.64+0x4000], R17 ;  /* 0x0040001102007986 */ /* 0x0001e8000c101908 */
[----:B------:R0:W-:Y:S04]  /*0450*/  STG.E desc[UR8][R2.64+0x5000], R19 ;  /* 0x0050001302007986 */ /* 0x0001e8000c101908 */
[----:B------:R0:W-:Y:S04]  /*0460*/  STG.E desc[UR8][R2.64+0x6000], R21 ;  /* 0x0060001502007986 */ /* 0x0001e8000c101908 */
[----:B------:R0:W-:Y:S01]  /*0470*/  STG.E desc[UR8][R2.64+0x7000], R23 ;  /* 0x0070001702007986 */ /* 0x0001e2000c101908 */
[----:B------:R-:W-:Y:S05]  /*0480*/  @P1 BRA `(.L_x_1472) ;  /* 0xfffffffc00701947 */ /* 0x000fea000383ffff */
.L_x_1471:
[----:B------:R-:W-:Y:S05]  /*0490*/  BSYNC.RECONVERGENT B0 ;  /* 0x0000000000007941 */ /* 0x000fea0003800200 */
.L_x_1470:
[----:B------:R-:W-:Y:S05]  /*04a0*/  @!P0 EXIT ;  /* 0x000000000000894d */ /* 0x000fea0003800000 */
[----:B------:R-:W-:Y:S01]  /*04b0*/  ISETP.GE.U32.AND P0, PT, R12, 0x4, PT ;  /* 0x000000040c00780c */ /* 0x000fe20003f06070 */
[----:B------:R-:W-:Y:S01]  /*04c0*/  BSSY.RECONVERGENT B0, `(.L_x_1473) ;  /* 0x0000014000007945 */ /* 0x000fe20003800200 */
[----:B------:R-:W-:-:S11]  /*04d0*/  LOP3.LUT P4, R8, R8, 0x3, RZ, 0xc0, !PT ;  /* 0x0000000308087812 */ /* 0x000fd6000788c0ff */
[----:B------:R-:W-:Y:S05]  /*04e0*/  @!P0 BRA `(.L_x_1474) ;  /* 0x0000000000448947 */ /* 0x000fea0003800000 */
[C---:B0-----:R-:W-:Y:S01]  /*04f0*/  VIADD R9, R11.reuse, 0x400 ;  /* 0x000004000b097836 */ /* 0x041fe20000000000 */
[CC--:B------:R-:W-:Y:S01]  /*0500*/  ISETP.GE.AND P0, PT, R11.reuse, R10.reuse, PT ;  /* 0x0000000a0b00720c */ /* 0x0c0fe20003f06270 */
[C---:B------:R-:W-:Y:S02]  /*0510*/  VIADD R13, R11.reuse, 0x800 ;  /* 0x000008000b0d7836 */ /* 0x040fe40000000000 */
[----:B------:R-:W-:Y:S01]  /*0520*/  VIADD R15, R11, 0xc00 ;  /* 0x00000c000b0f7836 */ /* 0x000fe20000000000 */
[-C--:B------:R-:W-:Y:S01]  /*0530*/  ISETP.GE.AND P1, PT, R9, R10.reuse, PT ;  /* 0x0000000a0900720c */ /* 0x080fe20003f26270 */
[----:B------:R-:W-:Y:S01]  /*0540*/  IMAD.WIDE R2, R11, 0x4, R4 ;  /* 0x000000040b027825 */ /* 0x000fe200078e0204 */
[-C--:B------:R-:W-:Y:S02]  /*0550*/  ISETP.GE.AND P2, PT, R13, R10.reuse, PT ;  /* 0x0000000a0d00720c */ /* 0x080fe40003f46270 */
[----:B------:R-:W-:Y:S02]  /*0560*/  ISETP.GE.AND P3, PT, R15, R10, PT ;  /* 0x0000000a0f00720c */ /* 0x000fe40003f66270 */
[C---:B------:R-:W-:Y:S01]  /*0570*/  SEL R7, R11.reuse, 0xffffffff, !P0 ;  /* 0xffffffff0b077807 */ /* 0x040fe20004000000 */
[----:B------:R-:W-:Y:S01]  /*0580*/  VIADD R11, R11, 0x1000 ;  /* 0x000010000b0b7836 */ /* 0x000fe20000000000 */
[----:B------:R-:W-:-:S02]  /*0590*/  SEL R9, R9, 0xffffffff, !P1 ;  /* 0xffffffff09097807 */ /* 0x000fc40004800000 */
[----:B------:R-:W-:Y:S01]  /*05a0*/  SEL R13, R13, 0xffffffff, !P2 ;  /* 0xffffffff0d0d7807 */ /* 0x000fe20005000000 */
[----:B------:R1:W-:Y:S01]  /*05b0*/  STG.E desc[UR8][R2.64], R7 ;  /* 0x0000000702007986 */ /* 0x0003e2000c101908 */
[----:B------:R-:W-:-:S03]  /*05c0*/  SEL R15, R15, 0xffffffff, !P3 ;  /* 0xffffffff0f0f7807 */ /* 0x000fc60005800000 */
[----:B------:R1:W-:Y:S04]  /*05d0*/  STG.E desc[UR8][R2.64+0x1000], R9 ;  /* 0x0010000902007986 */ /* 0x0003e8000c101908 */
[----:B------:R1:W-:Y:S04]  /*05e0*/  STG.E desc[UR8][R2.64+0x2000], R13 ;  /* 0x0020000d02007986 */ /* 0x0003e8000c101908 */
[----:B------:R1:W-:Y:S02]  /*05f0*/  STG.E desc[UR8][R2.64+0x3000], R15 ;  /* 0x0030000f02007986 */ /* 0x0003e4000c101908 */
.L_x_1474:
[----:B------:R-:W-:Y:S05]  /*0600*/  BSYNC.RECONVERGENT B0 ;  /* 0x0000000000007941 */ /* 0x000fea0003800200 */
.L_x_1473:
[----:B------:R-:W-:Y:S05]  /*0610*/  @!P4 EXIT ;  /* 0x000000000000c94d */ /* 0x000fea0003800000 */
[----:B------:R-:W-:Y:S01]  /*0620*/  ISETP.NE.AND P1, PT, R8, 0x1, PT ;  /* 0x000000010800780c */ /* 0x000fe20003f25270 */
[----:B------:R-:W-:Y:S01]  /*0630*/  BSSY.RECONVERGENT B0, `(.L_x_1475) ;  /* 0x000000c000007945 */ /* 0x000fe20003800200 */
[----:B------:R-:W-:-:S11]  /*0640*/  LOP3.LUT P0, RZ, R0, 0x400, RZ, 0xc0, !PT ;  /* 0x0000040000ff7812 */ /* 0x000fd6000780c0ff */
[----:B------:R-:W-:Y:S05]  /*0650*/  @!P1 BRA `(.L_x_1476) ;  /* 0x0000000000249947 */ /* 0x000fea0003800000 */
[C---:B01----:R-:W-:Y:S01]  /*0660*/  VIADD R9, R11.reuse, 0x400 ;  /* 0x000004000b097836 */ /* 0x043fe20000000000 */
[C---:B------:R-:W-:Y:S01]  /*0670*/  ISETP.GE.AND P1, PT, R11.reuse, R10, PT ;  /* 0x0000000a0b00720c */ /* 0x040fe20003f26270 */
[----:B------:R-:W-:-:S03]  /*0680*/  IMAD.WIDE R2, R11, 0x4, R4 ;  /* 0x000000040b027825 */ /* 0x000fc600078e0204 */
[----:B------:R-:W-:Y:S02]  /*0690*/  ISETP.GE.AND P2, PT, R9, R10, PT ;  /* 0x0000000a0900720c */ /* 0x000fe40003f46270 */
[C---:B------:R-:W-:Y:S01]  /*06a0*/  SEL R7, R11.reuse, 0xffffffff, !P1 ;  /* 0xffffffff0b077807 */ /* 0x040fe20004800000 */
[----:B------:R-:W-:Y:S01]  /*06b0*/  VIADD R11, R11, 0x800 ;  /* 0x000008000b0b7836 */ /* 0x000fe20000000000 */
[----:B------:R-:W-:-:S03]  /*06c0*/  SEL R9, R9, 0xffffffff, !P2 ;  /* 0xffffffff09097807 */ /* 0x000fc60005000000 */
[----:B------:R2:W-:Y:S04]  /*06d0*/  STG.E desc[UR8][R2.64], R7 ;  /* 0x0000000702007986 */ /* 0x0005e8000c101908 */
[----:B------:R2:W-:Y:S02]  /*06e0*/  STG.E desc[UR8][R2.64+0x1000], R9 ;  /* 0x0010000902007986 */ /* 0x0005e4000c101908 */
.L_x_1476:
[----:B------:R-:W-:Y:S05]  /*06f0*/  BSYNC.RECONVERGENT B0 ;  /* 0x0000000000007941 */ /* 0x000fea0003800200 */
.L_x_1475:
[----:B------:R-:W-:Y:S05]  /*0700*/  @P0 EXIT ;  /* 0x000000000000094d */ /* 0x000fea0003800000 */
[C---:B------:R-:W-:Y:S01]  /*0710*/  ISETP.GE.AND P0, PT, R11.reuse, R10, PT ;  /* 0x0000000a0b00720c */ /* 0x040fe20003f06270 */
[----:B------:R-:W-:-:S03]  /*0720*/  IMAD.WIDE R4, R11, 0x4, R4 ;  /* 0x000000040b047825 */ /* 0x000fc600078e0204 */
[----:B------:R-:W-:-:S05]  /*0730*/  SEL R11, R11, 0xffffffff, !P0 ;  /* 0xffffffff0b0b7807 */ /* 0x000fca0004000000 */
[----:B------:R-:W-:Y:S01]  /*0740*/  STG.E desc[UR8][R4.64], R11 ;  /* 0x0000000b04007986 */ /* 0x000fe2000c101908 */
[----:B------:R-:W-:Y:S05]  /*0750*/  EXIT ;  /* 0x000000000000794d */ /* 0x000fea0003800000 */
.L_x_1469:
[----:B------:R-:W0:Y:S01]  /*0760*/  S2UR UR7, SR_CgaCtaId ;  /* 0x00000000000779c3 */ /* 0x000e220000008800 */
[C---:B------:R-:W-:Y:S01]  /*0770*/  ISETP.GT.U32.AND P0, PT, R11.reuse, 0x100, PT ;  /* 0x000001000b00780c */ /* 0x040fe20003f04070 */
[----:B------:R-:W-:Y:S01]  /*0780*/  UMOV UR10, 0x400 ;  /* 0x00000400000a7882 */ /* 0x000fe20000000000 */
[----:B------:R-:W-:Y:S01]  /*0790*/  SHF.R.S32.HI R3, RZ, 0x1f, R10 ;  /* 0x0000001fff037819 */ /* 0x000fe2000001140a */
[----:B------:R-:W-:Y:S01]  /*07a0*/  IMAD.SHL.U32 R12, R11, 0x4, RZ ;  /* 0x000000040b0c7824 */ /* 0x000fe200078e00ff */
[----:B------:R-:W1:Y:S01]  /*07b0*/  LDCU.64 UR12, c[0x0][0x380] ;  /* 0x00007000ff0c77ac */ /* 0x000e620008000a00 */
[----:B------:R-:W-:Y:S01]  /*07c0*/  IMAD.WIDE.U32 R8, R8, 0x4, RZ ;  /* 0x0000000408087825 */ /* 0x000fe200078e00ff */
[----:B------:R-:W-:Y:S01]  /*07d0*/  LEA.HI R0, R3, R10, RZ, 0x2 ;  /* 0x0000000a03007211 */ /* 0x000fe200078f10ff */
[----:B------:R-:W-:Y:S02]  /*07e0*/  BSSY.RECONVERGENT B0, `(.L_x_1477) ;  /* 0x00000a6000007945 */ /* 0x000fe40003800200 */
[----:B------:R-:W-:Y:S01]  /*07f0*/  IMAD.MOV.U32 R13, RZ, RZ, R12 ;  /* 0x000000ffff0d7224 */ /* 0x000fe200078e000c */
[----:B------:R-:W-:-:S02]  /*0800*/  LOP3.LUT R0, R0, 0xfffffffc, RZ, 0xc0, !PT ;  /* 0xfffffffc00007812 */ /* 0x000fc400078ec0ff */
[----:B-1----:R-:W-:Y:S01]  /*0810*/  IADD3 R2, P1, PT, R8, UR12, RZ ;  /* 0x0000000c08027c10 */ /* 0x002fe2000ff3e0ff */
[----:B0-----:R-:W-:-:S03]  /*0820*/  ULEA UR11, UR7, UR10, 0x18 ;  /* 0x0000000a070b7291 */ /* 0x001fc6000f8ec0ff */
[----:B------:R-:W-:-:S06]  /*0830*/  IADD3.X R3, PT, PT, R9, UR13, RZ, P1, !PT ;  /* 0x0000000d09037c10 */ /* 0x000fcc0008ffe4ff */
[----:B------:R0:W-:Y:S01]  /*0840*/  @!P0 STS [R12+UR11], RZ ;  /* 0x000000ff0c008988 */ /* 0x0001e2000800080b */
[----:B------:R-:W-:Y:S01]  /*0850*/  BAR.SYNC.DEFER_BLOCKING 0x0 ;  /* 0x0000000000007b1d */ /* 0x000fe20000010000 */
[----:B------:R-:W-:-:S13]  /*0860*/  ISETP.GE.AND P0, PT, R13, R0, PT ;  /* 0x000000000d00720c */ /* 0x000fda0003f06270 */
[----:B0-----:R-:W-:Y:S05]  /*0870*/  @P0 BRA `(.L_x_1478) ;  /* 0x0000000800700947 */ /* 0x001fea0003800000 */
[----:B------:R-:W-:Y:S01]  /*0880*/  LOP3.LUT R15, RZ, R13, RZ, 0x33, !PT ;  /* 0x0000000dff0f7212 */ /* 0x000fe200078e33ff */
[----:B------:R-:W-:Y:S04]  /*0890*/  BSSY.RECONVERGENT B1, `(.L_x_1479) ;  /* 0x0000036000017945 */ /* 0x000fe80003800200 */
[----:B------:R-:W-:-:S05]  /*08a0*/  IMAD.IADD R15, R0, 0x1, R15 ;  /* 0x00000001000f7824 */ /* 0x000fca00078e020f */
[C---:B------:R-:W-:Y:S02]  /*08b0*/  LOP3.LUT P0, RZ, R15.reuse, 0x1000, RZ, 0xc0, !PT ;  /* 0x000010000fff7812 */ /* 0x040fe4000780c0ff */
[----:B------:R-:W-:Y:S01]  /*08c0*/  ISETP.GE.U32.AND P4, PT, R15, 0x1000, PT ;  /* 0x000010000f00780c */ /* 0x000fe20003f86070 */
[----:B------:R-:W-:-:S10]  /*08d0*/  IMAD.MOV.U32 R15, RZ, RZ, R13 ;  /* 0x000000ffff0f7224 */ /* 0x000fd400078e000d */
[----:B------:R-:W-:Y:S05]  /*08e0*/  @P0 BRA `(.L_x_1480) ;  /* 0x0000000000c00947 */ /* 0x000fea0003800000 */
[----:B------:R-:W-:-:S05]  /*08f0*/  IMAD.WIDE.U32 R18, R13, 0x4, R2 ;  /* 0x000000040d127825 */ /* 0x000fca00078e0002 */
[----:B------:R-:W2:Y:S04]  /*0900*/  LDG.E.CONSTANT R16, desc[UR8][R18.64+0x8] ;  /* 0x0000080812107981 */ /* 0x000ea8000c1e9900 */
[----:B------:R-:W3:Y:S04]  /*0910*/  LDG.E.CONSTANT R17, desc[UR8][R18.64+0xc] ;  /* 0x00000c0812117981 */ /* 0x000ee8000c1e9900 */
[----:B------:R-:W4:Y:S04]  /*0920*/  LDG.E.CONSTANT R14, desc[UR8][R18.64] ;  /* 0x00000008120e7981 */ /* 0x000f28000c1e9900 */
[----:B------:R-:W5:Y:S01]  /*0930*/  LDG.E.CONSTANT R15, desc[UR8][R18.64+0x4] ;  /* 0x00000408120f7981 */ /* 0x000f62000c1e9900 */
[----:B--2---:R-:W0:Y:S08]  /*0940*/  F2F.F16.F32 R16, R16 ;  /* 0x0000001000107304 */ /* 0x004e300000200800 */
[----:B---3--:R-:W1:Y:S08]  /*0950*/  F2F.F16.F32 R20, R17 ;  /* 0x0000001100147304 */ /* 0x008e700000200800 */
[----:B----4-:R-:W2:Y:S08]  /*0960*/  F2F.F16.F32 R14, R14 ;  /* 0x0000000e000e7304 */ /* 0x010eb00000200800 */
[----:B-----5:R-:W3:Y:S01]  /*0970*/  F2F.F16.F32 R15, R15 ;  /* 0x0000000f000f7304 */ /* 0x020ee20000200800 */
[----:B0-----:R-:W-:-:S02]  /*0980*/  PRMT R23, R16, 0x9910, RZ ;  /* 0x0000991010177816 */ /* 0x001fc400000000ff */
[----:B-1----:R-:W-:-:S03]  /*0990*/  PRMT R24, R20, 0x9910, RZ ;  /* 0x0000991014187816 */ /* 0x002fc600000000ff */
[----:B------:R-:W-:Y:S01]  /*09a0*/  IMAD.MOV.U32 R18, RZ, RZ, R23 ;  /* 0x000000ffff127224 */ /* 0x000fe200078e0017 */
[----:B--2---:R-:W-:Y:S01]  /*09b0*/  PRMT R21, R14, 0x9910, RZ ;  /* 0x000099100e157816 */ /* 0x004fe200000000ff */
[----:B------:R-:W-:-:S03]  /*09c0*/  IMAD.MOV.U32 R19, RZ, RZ, R24 ;  /* 0x000000ffff137224 */ /* 0x000fc600078e0018 */
[----:B------:R-:W-:Y:S02]  /*09d0*/  ISETP.GE.AND P0, PT, R21, RZ, PT ;  /* 0x000000ff1500720c */ /* 0x000fe40003f06270 */
[----:B---3--:R-:W-:Y:S02]  /*09e0*/  PRMT R22, R15, 0x9910, RZ ;  /* 0x000099100f167816 */ /* 0x008fe400000000ff */
[----:B------:R-:W-:Y:S02]  /*09f0*/  ISETP.GE.AND P2, PT, R18, RZ, PT ;  /* 0x000000ff1200720c */ /* 0x000fe40003f46270 */
[----:B------:R-:W-:Y:S02]  /*0a00*/  ISETP.GE.AND P1, PT, R22, RZ, PT ;  /* 0x000000ff1600720c */ /* 0x000fe40003f26270 */
[----:B------:R-:W-:Y:S02]  /*0a10*/  ISETP.GE.AND P3, PT, R19, RZ, PT ;  /* 0x000000ff1300720c */ /* 0x000fe40003f66270 */
[----:B------:R-:W-:-:S02]  /*0a20*/  LOP3.LUT R17, RZ, R14, RZ, 0x33, !PT ;  /* 0x0000000eff117212 */ /* 0x000fc400078e33ff */
[----:B------:R-:W-:Y:S02]  /*0a30*/  LOP3.LUT R18, RZ, R15, RZ, 0x33, !PT ;  /* 0x0000000fff127212 */ /* 0x000fe400078e33ff */
[----:B------:R-:W-:Y:S02]  /*0a40*/  @P0 LOP3.LUT R17, R14, 0x8000, RZ, 0xfc, !PT ;  /* 0x000080000e110812 */ /* 0x000fe400078efcff */
[----:B------:R-:W-:Y:S02]  /*0a50*/  LOP3.LUT R19, RZ, R16, RZ, 0x33, !PT ;  /* 0x00000010ff137212 */ /* 0x000fe400078e33ff */
[----:B------:R-:W-:Y:S02]  /*0a60*/  LOP3.LUT R21, RZ, R20, RZ, 0x33, !PT ;  /* 0x00000014ff157212 */ /* 0x000fe400078e33ff */
[----:B------:R-:W-:Y:S02]  /*0a70*/  @P1 LOP3.LUT R18, R15, 0x8000, RZ, 0xfc, !PT ;  /* 0x000080000f121812 */ /* 0x000fe400078efcff */
[----:B------:R-:W-:-:S02]  /*0a80*/  @P2 LOP3.LUT R19, R16, 0x8000, RZ, 0xfc, !PT ;  /* 0x0000800010132812 */ /* 0x000fc400078efcff */
[----:B------:R-:W-:Y:S02]  /*0a90*/  @P3 LOP3.LUT R21, R20, 0x8000, RZ, 0xfc, !PT ;  /* 0x0000800014153812 */ /* 0x000fe400078efcff */
[----:B------:R-:W-:Y:S02]  /*0aa0*/  LOP3.LUT R14, R17, 0xffff, RZ, 0xc0, !PT ;  /* 0x0000ffff110e7812 */ /* 0x000fe400078ec0ff */
[----:B------:R-:W-:Y:S02]  /*0ab0*/  LOP3.LUT R15, R18, 0xffff, RZ, 0xc0, !PT ;  /* 0x0000ffff120f7812 */ /* 0x000fe400078ec0ff */
[----:B------:R-:W-:Y:S02]  /*0ac0*/  LOP3.LUT R16, R19, 0xffff, RZ, 0xc0, !PT ;  /* 0x0000ffff13107812 */ /* 0x000fe400078ec0ff */
[----:B------:R-:W-:Y:S02]  /*0ad0*/  LOP3.LUT R17, R21, 0xffff, RZ, 0xc0, !PT ;  /* 0x0000ffff15117812 */ /* 0x000fe400078ec0ff */
[----:B------:R-:W-:-:S02]  /*0ae0*/  SHF.R.U32.HI R14, RZ, 0x8, R14 ;  /* 0x00000008ff0e7819 */ /* 0x000fc4000001160e */
[----:B------:R-:W-:Y:S02]  /*0af0*/  SHF.R.U32.HI R15, RZ, 0x8, R15 ;  /* 0x00000008ff0f7819 */ /* 0x000fe4000001160f */
[----:B------:R-:W-:Y:S02]  /*0b00*/  SHF.R.U32.HI R16, RZ, 0x8, R16 ;  /* 0x00000008ff107819 */ /* 0x000fe40000011610 */
[----:B------:R-:W-:Y:S02]  /*0b10*/  SHF.R.U32.HI R17, RZ, 0x8, R17 ;  /* 0x00000008ff117819 */ /* 0x000fe40000011611 */
[----:B------:R-:W-:Y:S02]  /*0b20*/  LOP3.LUT R14, R14, 0xffff, RZ, 0xc0, !PT ;  /* 0x0000ffff0e0e7812 */ /* 0x000fe400078ec0ff */
[----:B------:R-:W-:Y:S02]  /*0b30*/  LOP3.LUT R15, R15, 0xffff, RZ, 0xc0, !PT ;  /* 0x0000ffff0f0f7812 */ /* 0x000fe400078ec0ff */
[----:B------:R-:W-:-:S02]  /*0b40*/  LOP3.LUT R18, R16, 0xffff, RZ, 0xc0, !PT ;  /* 0x0000ffff10127812 */ /* 0x000fc400078ec0ff */
        /* <DEDUP_REMOVED lines=9> */
[----:B------:R-:W-:-:S07]  /*0be0*/  LOP3.LUT R15, R13, 0x1000, RZ, 0xfc, !PT ;  /* 0x000010000d0f7812 */ /* 0x000fce00078efcff */
.L_x_1480:
[----:B------:R-:W-:Y:S05]  /*0bf0*/  BSYNC.RECONVERGENT B1 ;  /* 0x0000000000017941 */ /* 0x000fea0003800200 */
.L_x_1479:
[----:B------:R-:W-:Y:S05]  /*0c00*/  @!P4 BRA `(.L_x_1478) ;  /* 0x00000004008cc947 */ /* 0x000fea0003800000 */
[----:B------:R-:W-:-:S03]  /*0c10*/  IMAD.WIDE.U32 R8, R15, 0x4, R8 ;  /* 0x000000040f087825 */ /* 0x000fc600078e0008 */
[----:B------:R-:W-:-:S04]  /*0c20*/  IADD3 R8, P0, PT, R8, UR12, RZ ;  /* 0x0000000c08087c10 */ /* 0x000fc8000ff1e0ff */
[----:B------:R-:W-:-:S04]  /*0c30*/  IADD3 R8, P1, PT, R8, 0x4000, RZ ;  /* 0x0000400008087810 */ /* 0x000fc80007f3e0ff */
[----:B------:R-:W-:-:S09]  /*0c40*/  IADD3.X R9, PT, PT, RZ, UR13, R9, P1, P0 ;  /* 0x0000000dff097c10 */ /* 0x000fd20008fe0409 */
.L_x_1481:
[----:B-1----:R-:W2:Y:S04]  /*0c50*/  LDG.E.CONSTANT R21, desc[UR8][R8.64+-0x4000] ;  /* 0xffc0000808157981 */ /* 0x002ea8000c1e9900 */
[----:B------:R-:W3:Y:S04]  /*0c60*/  LDG.E.CONSTANT R20, desc[UR8][R8.64+-0x3ffc] ;  /* 0xffc0040808147981 */ /* 0x000ee8000c1e9900 */
[----:B------:R-:W4:Y:S04]  /*0c70*/  LDG.E.CONSTANT R22, desc[UR8][R8.64+-0x3ff8] ;  /* 0xffc0080808167981 */ /* 0x000f28000c1e9900 */
[----:B0-----:R-:W5:Y:S04]  /*0c80*/  LDG.E.CONSTANT R16, desc[UR8][R8.64] ;  /* 0x0000000808107981 */ /* 0x001f68000c1e9900 */
[----:B------:R-:W5:Y:S04]  /*0c90*/  LDG.E.CONSTANT R17, desc[UR8][R8.64+-0x3ff4] ;  /* 0xffc00c0808117981 */ /* 0x000f68000c1e9900 */
[----:B------:R-:W5:Y:S04]  /*0ca0*/  LDG.E.CONSTANT R18, desc[UR8][R8.64+0x4] ;  /* 0x0000040808127981 */ /* 0x000f68000c1e9900 */
[----:B------:R-:W5:Y:S04]  /*0cb0*/  LDG.E.CONSTANT R19, desc[UR8][R8.64+0x8] ;  /* 0x0000080808137981 */ /* 0x000f68000c1e9900 */
[----:B------:R-:W5:Y:S01]  /*0cc0*/  LDG.E.CONSTANT R14, desc[UR8][R8.64+0xc] ;  /* 0x00000c08080e7981 */ /* 0x000f62000c1e9900 */
[----:B------:R-:W-:Y:S01]  /*0cd0*/  VIADD R15, R15, 0x2000 ;  /* 0x000020000f0f7836 */ /* 0x000fe20000000000 */
[----:B--2---:R-:W0:Y:S08]  /*0ce0*/  F2F.F16.F32 R21, R21 ;  /* 0x0000001500157304 */ /* 0x004e300000200800 */
[----:B---3--:R-:W1:Y:S08]  /*0cf0*/  F2F.F16.F32 R20, R20 ;  /* 0x0000001400147304 */ /* 0x008e700000200800 */
[----:B----4-:R-:W2:Y:S01]  /*0d00*/  F2F.F16.F32 R22, R22 ;  /* 0x0000001600167304 */ /* 0x010ea20000200800 */
[----:B0-----:R-:W-:-:S02]  /*0d10*/  PRMT R23, R21, 0x9910, RZ ;  /* 0x0000991015177816 */ /* 0x001fc400000000ff */
[----:B-1----:R-:W-:Y:S02]  /*0d20*/  PRMT R24, R20, 0x9910, RZ ;  /* 0x0000991014187816 */ /* 0x002fe400000000ff */
[----:B------:R-:W-:-:S03]  /*0d30*/  ISETP.GE.AND P0, PT, R23, RZ, PT ;  /* 0x000000ff1700720c */ /* 0x000fc60003f06270 */
[----:B------:R-:W-:Y:S01]  /*0d40*/  IMAD.MOV.U32 R23, RZ, RZ, R24 ;  /* 0x000000ffff177224 */ /* 0x000fe200078e0018 */
[----:B--2---:R-:W-:Y:S01]  /*0d50*/  PRMT R25, R22, 0x9910, RZ ;  /* 0x0000991016197816 */ /* 0x004fe200000000ff */
[----:B-----5:R-:W0:Y:S03]  /*0d60*/  F2F.F16.F32 R16, R16 ;  /* 0x0000001000107304 */ /* 0x020e260000200800 */
[----:B------:R-:W-:Y:S01]  /*0d70*/  ISETP.GE.AND P1, PT, R23, RZ, PT ;  /* 0x000000ff1700720c */ /* 0x000fe20003f26270 */
[----:B------:R-:W-:-:S04]  /*0d80*/  IMAD.MOV.U32 R24, RZ, RZ, R25 ;  /* 0x000000ffff187224 */ /* 0x000fc800078e0019 */
[----:B------:R-:W1:Y:S01]  /*0d90*/  F2F.F16.F32 R17, R17 ;  /* 0x0000001100117304 */ /* 0x000e620000200800 */
[----:B------:R-:W-:-:S07]  /*0da0*/  ISETP.GE.AND P2, PT, R24, RZ, PT ;  /* 0x000000ff1800720c */ /* 0x000fce0003f46270 */
[----:B------:R-:W2:Y:S01]  /*0db0*/  F2F.F16.F32 R18, R18 ;  /* 0x0000001200127304 */ /* 0x000ea20000200800 */
[----:B------:R-:W-:-:S07]  /*0dc0*/  LOP3.LUT R24, RZ, R20, RZ, 0x33, !PT ;  /* 0x00000014ff187212 */ /* 0x000fce00078e33ff */
[----:B------:R-:W3:Y:S08]  /*0dd0*/  F2F.F16.F32 R19, R19 ;  /* 0x0000001300137304 */ /* 0x000ef00000200800 */
[----:B------:R-:W4:Y:S01]  /*0de0*/  F2F.F16.F32 R14, R14 ;  /* 0x0000000e000e7304 */ /* 0x000f220000200800 */
[----:B------:R-:W-:Y:S02]  /*0df0*/  @P1 LOP3.LUT R24, R20, 0x8000, RZ, 0xfc, !PT ;  /* 0x0000800014181812 */ /* 0x000fe400078efcff */
[----:B------:R-:W-:-:S02]  /*0e00*/  LOP3.LUT R23, RZ, R21, RZ, 0x33, !PT ;  /* 0x00000015ff177212 */ /* 0x000fc400078e33ff */
[----:B0-----:R-:W-:Y:S02]  /*0e10*/  PRMT R20, R16, 0x9910, RZ ;  /* 0x0000991010147816 */ /* 0x001fe400000000ff */
[----:B-1----:R-:W-:Y:S02]  /*0e20*/  PRMT R25, R17, 0x9910, RZ ;  /* 0x0000991011197816 */ /* 0x002fe400000000ff */
[----:B------:R-:W-:Y:S02]  /*0e30*/  @P0 LOP3.LUT R23, R21, 0x8000, RZ, 0xfc, !PT ;  /* 0x0000800015170812 */ /* 0x000fe400078efcff */
[----:B------:R-:W-:Y:S02]  /*0e40*/  LOP3.LUT R21, RZ, R22, RZ, 0x33, !PT ;  /* 0x00000016ff157212 */ /* 0x000fe400078e33ff */
[----:B------:R-:W-:Y:S02]  /*0e50*/  @P2 LOP3.LUT R21, R22, 0x8000, RZ, 0xfc, !PT ;  /* 0x0000800016152812 */ /* 0x000fe400078efcff */
[----:B------:R-:W-:-:S02]  /*0e60*/  ISETP.GE.AND P1, PT, R20, RZ, PT ;  /* 0x000000ff1400720c */ /* 0x000fc40003f26270 */
[----:B------:R-:W-:Y:S02]  /*0e70*/  ISETP.GE.AND P0, PT, R25, RZ, PT ;  /* 0x000000ff1900720c */ /* 0x000fe40003f06270 */
[----:B--2---:R-:W-:Y:S02]  /*0e80*/  PRMT R22, R18, 0x9910, RZ ;  /* 0x0000991012167816 */ /* 0x004fe400000000ff */
[----:B------:R-:W-:Y:S02]  /*0e90*/  LOP3.LUT R20, R23, 0xffff, RZ, 0xc0, !PT ;  /* 0x0000ffff17147812 */ /* 0x000fe400078ec0ff */
[----:B---3--:R-:W-:Y:S02]  /*0ea0*/  PRMT R25, R19, 0x9910, RZ ;  /* 0x0000991013197816 */ /* 0x008fe400000000ff */
[----:B----4-:R-:W-:Y:S02]  /*0eb0*/  PRMT R23, R14, 0x9910, RZ ;  /* 0x000099100e177816 */ /* 0x010fe400000000ff */
[----:B------:R-:W-:-:S02]  /*0ec0*/  ISETP.GE.AND P2, PT, R22, RZ, PT ;  /* 0x000000ff1600720c */ /* 0x000fc40003f46270 */
[----:B------:R-:W-:Y:S02]  /*0ed0*/  ISETP.GE.AND P3, PT, R25, RZ, PT ;  /* 0x000000ff1900720c */ /* 0x000fe40003f66270 */
[----:B------:R-:W-:Y:S02]  /*0ee0*/  ISETP.GE.AND P4, PT, R23, RZ, PT ;  /* 0x000000ff1700720c */ /* 0x000fe40003f86270 */
[----:B------:R-:W-:Y:S02]  /*0ef0*/  LOP3.LUT R24, R24, 0xffff, RZ, 0xc0, !PT ;  /* 0x0000ffff18187812 */ /* 0x000fe400078ec0ff */
[----:B------:R-:W-:Y:S02]  /*0f00*/  LOP3.LUT R23, RZ, R17, RZ, 0x33, !PT ;  /* 0x00000011ff177212 */ /* 0x000fe400078e33ff */
[----:B------:R-:W-:Y:S02]  /*0f10*/  LOP3.LUT R22, R21, 0xffff, RZ, 0xc0, !PT ;  /* 0x0000ffff15167812 */ /* 0x000fe400078ec0ff */
[----:B------:R-:W-:-:S02]  /*0f20*/  @P0 LOP3.LUT R23, R17, 0x8000, RZ, 0xfc, !PT ;  /* 0x0000800011170812 */ /* 0x000fc400078efcff */
[----:B------:R-:W-:Y:S02]  /*0f30*/  SHF.R.U32.HI R21, RZ, 0x8, R24 ;  /* 0x00000008ff157819 */ /* 0x000fe40000011618 */
[----:B------:R-:W-:Y:S02]  /*0f40*/  LOP3.LUT R17, RZ, R16, RZ, 0x33, !PT ;  /* 0x00000010ff117212 */ /* 0x000fe400078e33ff */
[----:B------:R-:W-:Y:S02]  /*0f50*/  LOP3.LUT R24, RZ, R18, RZ, 0x33, !PT ;  /* 0x00000012ff187212 */ /* 0x000fe400078e33ff */
[----:B------:R-:W-:Y:S02]  /*0f60*/  @P1 LOP3.LUT R17, R16, 0x8000, RZ, 0xfc, !PT ;  /* 0x0000800010111812 */ /* 0x000fe400078efcff */
[----:B------:R-:W-:Y:S02]  /*0f70*/  LOP3.LUT R25, RZ, R19, RZ, 0x33, !PT ;  /* 0x00000013ff197212 */ /* 0x000fe400078e33ff */
[----:B------:R-:W-:-:S02]  /*0f80*/  LOP3.LUT R26, RZ, R14, RZ, 0x33, !PT ;  /* 0x0000000eff1a7212 */ /* 0x000fc400078e33ff */
[----:B------:R-:W-:Y:S02]  /*0f90*/  @P2 LOP3.LUT R24, R18, 0x8000, RZ, 0xfc, !PT ;  /* 0x0000800012182812 */ /* 0x000fe400078efcff */
[----:B------:R-:W-:Y:S02]  /*0fa0*/  @P3 LOP3.LUT R25, R19, 0x8000, RZ, 0xfc, !PT ;  /* 0x0000800013193812 */ /* 0x000fe400078efcff */
[----:B------:R-:W-:Y:S02]  /*0fb0*/  @P4 LOP3.LUT R26, R14, 0x8000, RZ, 0xfc, !PT ;  /* 0x000080000e1a4812 */ /* 0x000fe400078efcff */
[----:B------:R-:W-:Y:S02]  /*0fc0*/  LOP3.LUT R14, R23, 0xffff, RZ, 0xc0, !PT ;  /* 0x0000ffff170e7812 */ /* 0x000fe400078ec0ff */
[----:B------:R-:W-:Y:S02]  /*0fd0*/  SHF.R.U32.HI R20, RZ, 0x8, R20 ;  /* 0x00000008ff147819 */ /* 0x000fe40000011614 */
[----:B------:R-:W-:-:S02]  /*0fe0*/  LOP3.LUT R16, R17, 0xffff, RZ, 0xc0, !PT ;  /* 0x0000ffff11107812 */ /* 0x000fc400078ec0ff */
[----:B------:R-:W-:Y:S02]  /*0ff0*/  LOP3.LUT R17, R24, 0xffff, RZ, 0xc0, !PT ;  /* 0x0000ffff18117812 */ /* 0x000fe400078ec0ff */
[----:B------:R-:W-:Y:S02]  /*1000*/  SHF.R.U32.HI R22, RZ, 0x8, R22 ;  /* 0x00000008ff167819 */ /* 0x000fe40000011616 */
[----:B------:R-:W-:Y:S02]  /*1010*/  LOP3.LUT R18, R25, 0xffff, RZ, 0xc0, !PT ;  /* 0x0000ffff19127812 */ /* 0x000fe400078ec0ff */
[----:B------:R-:W-:Y:S02]  /*1020*/  LOP3.LUT R19, R26, 0xffff, RZ, 0xc0, !PT ;  /* 0x0000ffff1a137812 */ /* 0x000fe400078ec0ff */
[----:B------:R-:W-:Y:S02]  /*1030*/  SHF.R.U32.HI R14, RZ, 0x8, R14 ;  /* 0x00000008ff0e7819 */ /* 0x000fe4000001160e */
[----:B------:R-:W-:-:S02]  /*1040*/  LOP3.LUT R20, R20, 0xffff, RZ, 0xc0, !PT ;  /* 0x0000ffff14147812 */ /* 0x000fc400078ec0ff */
[----:B------:R-:W-:Y:S02]  /*1050*/  SHF.R.U32.HI R16, RZ, 0x8, R16 ;  /* 0x00000008ff107819 */ /* 0x000fe40000011610 */
[----:B------:R-:W-:Y:S02]  /*1060*/  LOP3.LUT R21, R21, 0xffff, RZ, 0xc0, !PT ;  /* 0x0000ffff15157812 */ /* 0x000fe400078ec0ff */
[----:B------:R-:W-:Y:S02]  /*1070*/  SHF.R.U32.HI R17, RZ, 0x8, R17 ;  /* 0x00000008ff117819 */ /* 0x000fe40000011611 */
[----:B------:R-:W-:Y:S02]  /*1080*/  LOP3.LUT R22, R22, 0xffff, RZ, 0xc0, !PT ;  /* 0x0000ffff16167812 */ /* 0x000fe400078ec0ff */
[----:B------:R-:W-:Y:S02]  /*1090*/  SHF.R.U32.HI R18, RZ, 0x8, R18 ;  /* 0x00000008ff127819 */ /* 0x000fe40000011612 */
[----:B------:R-:W-:-:S02]  /*10a0*/  SHF.R.U32.HI R19, RZ, 0x8, R19 ;  /* 0x00000008ff137819 */ /* 0x000fc40000011613 */
[----:B------:R-:W-:Y:S02]  /*10b0*/  LOP3.LUT R14, R14, 0xffff, RZ, 0xc0, !PT ;  /* 0x0000ffff0e0e7812 */ /* 0x000fe400078ec0ff */
[----:B------:R-:W-:Y:S02]  /*10c0*/  LEA R20, R20, UR11, 0x2 ;  /* 0x0000000b14147c11 */ /* 0x000fe4000f8e10ff */
[----:B------:R-:W-:Y:S02]  /*10d0*/  LOP3.LUT R16, R16, 0xffff, RZ, 0xc0, !PT ;  /* 0x0000ffff10107812 */ /* 0x000fe400078ec0ff */
[----:B------:R-:W-:Y:S01]  /*10e0*/  ISETP.GE.AND P0, PT, R15, R0, PT ;  /* 0x000000000f00720c */ /* 0x000fe20003f06270 */
[----:B------:R1:W-:Y:S01]  /*10f0*/  ATOMS.POPC.INC.32 RZ, [R20+URZ] ;  /* 0x0000000014ff7f8c */ /* 0x0003e2000d8000ff */
[----:B------:R-:W-:Y:S02]  /*1100*/  LEA R21, R21, UR11, 0x2 ;  /* 0x0000000b15157c11 */ /* 0x000fe4000f8e10ff */
[----:B------:R-:W-:-:S02]  /*1110*/  LOP3.LUT R17, R17, 0xffff, RZ, 0xc0, !PT ;  /* 0x0000ffff11117812 */ /* 0x000fc400078ec0ff */
[----:B------:R-:W-:Y:S01]  /*1120*/  LEA R22, R22, UR11, 0x2 ;  /* 0x0000000b16167c11 */ /* 0x000fe2000f8e10ff */
[----:B------:R1:W-:Y:S01]  /*1130*/  ATOMS.POPC.INC.32 RZ, [R21+URZ] ;  /* 0x0000000015ff7f8c */ /* 0x0003e2000d8000ff */
[----:B------:R-:W-:Y:S02]  /*1140*/  LOP3.LUT R18, R18, 0xffff, RZ, 0xc0, !PT ;  /* 0x0000ffff12127812 */ /* 0x000fe400078ec0ff */
[----:B------:R-:W-:Y:S01]  /*1150*/  LOP3.LUT R19, R19, 0xffff, RZ, 0xc0, !PT ;  /* 0x0000ffff13137812 */ /* 0x000fe200078ec0ff */
[----:B------:R1:W-:Y:S01]  /*1160*/  ATOMS.POPC.INC.32 RZ, [R22+URZ] ;  /* 0x0000000016ff7f8c */ /* 0x0003e2000d8000ff */
[----:B------:R-:W-:Y:S02]  /*1170*/  LEA R14, R14, UR11, 0x2 ;  /* 0x0000000b0e0e7c11 */ /* 0x000fe4000f8e10ff */
[----:B------:R-:W-:Y:S02]  /*1180*/  LEA R16, R16, UR11, 0x2 ;  /* 0x0000000b10107c11 */ /* 0x000fe4000f8e10ff */
[----:B------:R-:W-:Y:S01]  /*1190*/  LEA R17, R17, UR11, 0x2 ;  /* 0x0000000b11117c11 */ /* 0x000fe2000f8e10ff */
[----:B------:R1:W-:Y:S01]  /*11a0*/  ATOMS.POPC.INC.32 RZ, [R14+URZ] ;  /* 0x000000000eff7f8c */ /* 0x0003e2000d8000ff */
[----:B------:R-:W-:-:S02]  /*11b0*/  LEA R18, R18, UR11, 0x2 ;  /* 0x0000000b12127c11 */ /* 0x000fc4000f8e10ff */
[----:B------:R-:W-:Y:S01]  /*11c0*/  LEA R19, R19, UR11, 0x2 ;  /* 0x0000000b13137c11 */ /* 0x000fe2000f8e10ff */
[----:B------:R1:W-:Y:S01]  /*11d0*/  ATOMS.POPC.INC.32 RZ, [R16+URZ] ;  /* 0x0000000010ff7f8c */ /* 0x0003e2000d8000ff */
[----:B------:R-:W-:-:S03]  /*11e0*/  IADD3 R8, P1, PT, R8, 0x8000, RZ ;  /* 0x0000800008087810 */ /* 0x000fc60007f3e0ff */
[----:B------:R1:W-:Y:S04]  /*11f0*/  ATOMS.POPC.INC.32 RZ, [R17+URZ] ;  /* 0x0000000011ff7f8c */ /* 0x0003e8000d8000ff */
[----:B------:R1:W-:Y:S01]  /*1200*/  ATOMS.POPC.INC.32 RZ, [R18+URZ] ;  /* 0x0000000012ff7f8c */ /* 0x0003e2000d8000ff */
[----:B------:R-:W-:-:S03]  /*1210*/  IMAD.X R9, RZ, RZ, R9, P1 ;  /* 0x000000ffff097224 */ /* 0x000fc600008e0609 */
[----:B------:R1:W-:Y:S01]  /*1220*/  ATOMS.POPC.INC.32 RZ, [R19+URZ] ;  /* 0x0000000013ff7f8c */ /* 0x0003e2000d8000ff */
[----:B------:R-:W-:Y:S05]  /*1230*/  @!P0 BRA `(.L_x_1481) ;  /* 0xfffffff800848947 */ /* 0x000fea000383ffff */
.L_x_1478:
[----:B------:R-:W-:Y:S05]  /*1240*/  BSYNC.RECONVERGENT B0 ;  /* 0x0000000000007941 */ /* 0x000fea0003800200 */
.L_x_1477:
[----:B------:R-:W-:Y:S01]  /*1250*/  IMAD.IADD R15, R11, 0x1, R0 ;  /* 0x000000010b0f7824 */ /* 0x000fe200078e0200 */
[----:B------:R-:W-:Y:S04]  /*1260*/  BSSY.RECONVERGENT B0, `(.L_x_1482) ;  /* 0x00000d2000007945 */ /* 0x000fe80003800200 */
[----:B------:R-:W-:-:S13]  /*1270*/  ISETP.GE.AND P0, PT, R15, R10, PT ;  /* 0x0000000a0f00720c */ /* 0x000fda0003f06270 */
[----:B------:R-:W-:Y:S05]  /*1280*/  @P0 BRA `(.L_x_1483) ;  /* 0x0000000c003c0947 */ /* 0x000fea0003800000 */
[----:B------:R-:W-:Y:S01]  /*1290*/  VIADDMNMX R9, R15, 0x400, R10, !PT ;  /* 0x000004000f097846 */ /* 0x000fe2000780010a */
[----:B------:R-:W-:Y:S01]  /*12a0*/  BSSY.RECONVERGENT B1, `(.L_x_1484) ;  /* 0x000006c000017945 */ /* 0x000fe20003800200 */
[----:B01----:R-:W-:Y:S01]  /*12b0*/  LOP3.LUT R14, RZ, R11, RZ, 0x33, !PT ;  /* 0x0000000bff0e7212 */ /* 0x003fe200078e33ff */
[----:B------:R-:W-:-:S03]  /*12c0*/  IMAD.MOV.U32 R17, RZ, RZ, R15 ;  /* 0x000000ffff117224 */ /* 0x000fc600078e000f */
[----:B------:R-:W-:-:S04]  /*12d0*/  IADD3 R14, PT, PT, -R0, R9, R14 ;  /* 0x00000009000e7210 */ /* 0x000fc80007ffe10e */
[C---:B------:R-:W-:Y:S02]  /*12e0*/  ISETP.GE.U32.AND P1, PT, R14.reuse, 0x1c00, PT ;  /* 0x00001c000e00780c */ /* 0x040fe40003f26070 */
[----:B------:R-:W-:-:S04]  /*12f0*/  LEA.HI R16, R14, 0x1, RZ, 0x16 ;  /* 0x000000010e107811 */ /* 0x000fc800078fb0ff */
[----:B------:R-:W-:-:S04]  /*1300*/  LOP3.LUT R25, R16, 0x7, RZ, 0xc0, !PT ;  /* 0x0000000710197812 */ /* 0x000fc800078ec0ff */
[----:B------:R-:W-:-:S03]  /*1310*/  ISETP.NE.AND P0, PT, R25, RZ, PT ;  /* 0x000000ff1900720c */ /* 0x000fc60003f05270 */
[----:B------:R-:W-:Y:S10]  /*1320*/  @!P1 BRA `(.L_x_1485) ;  /* 0x00000004008c9947 */ /* 0x000ff40003800000 */
[----:B------:R-:W-:Y:S01]  /*1330*/  LOP3.LUT R18, R16, 0x7ffff8, RZ, 0xc0, !PT ;  /* 0x007ffff810127812 */ /* 0x000fe200078ec0ff */
[----:B------:R-:W-:-:S04]  /*1340*/  IMAD.MOV.U32 R17, RZ, RZ, R15 ;  /* 0x000000ffff117224 */ /* 0x000fc800078e000f */
[----:B------:R-:W-:-:S07]  /*1350*/  IMAD.MOV R18, RZ, RZ, -R18 ;  /* 0x000000ffff127224 */ /* 0x000fce00078e0a12 */
.L_x_1486:
[----:B0-----:R-:W-:-:S05]  /*1360*/  IMAD.WIDE R8, R17, 0x4, R2 ;  /* 0x0000000411087825 */ /* 0x001fca00078e0202 */
[----:B------:R-:W2:Y:S04]  /*1370*/  LDG.E.CONSTANT R22, desc[UR8][R8.64] ;  /* 0x0000000808167981 */ /* 0x000ea8000c1e9900 */
[----:B------:R-:W3:Y:S04]  /*1380*/  LDG.E.CONSTANT R20, desc[UR8][R8.64+0x1000] ;  /* 0x0010000808147981 */ /* 0x000ee8000c1e9900 */
[----:B------:R-:W4:Y:S04]  /*1390*/  LDG.E.CONSTANT R19, desc[UR8][R8.64+0x2000] ;  /* 0x0020000808137981 */ /* 0x000f28000c1e9900 */
[----:B------:R-:W5:Y:S04]  /*13a0*/  LDG.E.CONSTANT R26, desc[UR8][R8.64+0x4000] ;  /* 0x00400008081a7981 */ /* 0x000f68000c1e9900 */
[----:B------:R-:W5:Y:S01]  /*13b0*/  LDG.E.CONSTANT R24, desc[UR8][R8.64+0x5000] ;  /* 0x0050000808187981 */ /* 0x000f62000c1e9900 */
[----:B--2---:R-:W0:Y:S08]  /*13c0*/  F2F.F16.F32 R22, R22 ;  /* 0x0000001600167304 */ /* 0x004e300000200800 */
[----:B---3--:R-:W1:Y:S01]  /*13d0*/  F2F.F16.F32 R20, R20 ;  /* 0x0000001400147304 */ /* 0x008e620000200800 */
[----:B0-----:R-:W-:-:S07]  /*13e0*/  PRMT R21, R22, 0x9910, RZ ;  /* 0x0000991016157816 */ /* 0x001fce00000000ff */
[----:B----4-:R-:W0:Y:S01]  /*13f0*/  F2F.F16.F32 R19, R19 ;  /* 0x0000001300137304 */ /* 0x010e220000200800 */
[----:B------:R-:W-:Y:S02]  /*1400*/  ISETP.GE.AND P1, PT, R21, RZ, PT ;  /* 0x000000ff1500720c */ /* 0x000fe40003f26270 */
[----:B-1----:R-:W-:-:S05]  /*1410*/  PRMT R23, R20, 0x9910, RZ ;  /* 0x0000991014177816 */ /* 0x002fca00000000ff */
[----:B------:R-:W-:Y:S02]  /*1420*/  IMAD.MOV.U32 R21, RZ, RZ, R23 ;  /* 0x000000ffff157224 */ /* 0x000fe400078e0017 */
[----:B------:R-:W2:Y:S03]  /*1430*/  LDG.E.CONSTANT R23, desc[UR8][R8.64+0x3000] ;  /* 0x0030000808177981 */ /* 0x000ea6000c1e9900 */
[----:B------:R-:W-:Y:S02]  /*1440*/  ISETP.GE.AND P2, PT, R21, RZ, PT ;  /* 0x000000ff1500720c */ /* 0x000fe40003f46270 */
[----:B------:R-:W-:Y:S02]  /*1450*/  LOP3.LUT R27, RZ, R20, RZ, 0x33, !PT ;  /* 0x00000014ff1b7212 */ /* 0x000fe400078e33ff */
[----:B------:R-:W-:Y:S02]  /*1460*/  LOP3.LUT R21, RZ, R22, RZ, 0x33, !PT ;  /* 0x00000016ff157212 */ /* 0x000fe400078e33ff */
[----:B------:R-:W-:-:S02]  /*1470*/  @P1 LOP3.LUT R21, R22, 0x8000, RZ, 0xfc, !PT ;  /* 0x0000800016151812 */ /* 0x000fc400078efcff */
[----:B------:R-:W3:Y:S05]  /*1480*/  LDG.E.CONSTANT R22, desc[UR8][R8.64+0x7000] ;  /* 0x0070000808167981 */ /* 0x000eea000c1e9900 */
[----:B------:R-:W-:Y:S02]  /*1490*/  @P2 LOP3.LUT R27, R20, 0x8000, RZ, 0xfc, !PT ;  /* 0x00008000141b2812 */ /* 0x000fe400078efcff */
[----:B0-----:R-:W-:-:S04]  /*14a0*/  PRMT R20, R19, 0x9910, RZ ;  /* 0x0000991013147816 */ /* 0x001fc800000000ff */
[----:B------:R-:W-:Y:S02]  /*14b0*/  ISETP.GE.AND P1, PT, R20, RZ, PT ;  /* 0x000000ff1400720c */ /* 0x000fe40003f26270 */
[----:B------:R0:W4:Y:S01]  /*14c0*/  LDG.E.CONSTANT R20, desc[UR8][R8.64+0x6000] ;  /* 0x0060000808147981 */ /* 0x000122000c1e9900 */
[----:B------:R-:W-:Y:S02]  /*14d0*/  LOP3.LUT R28, R21, 0xffff, RZ, 0xc0, !PT ;  /* 0x0000ffff151c7812 */ /* 0x000fe400078ec0ff */
[----:B-----5:R-:W-:Y:S01]  /*14e0*/  F2F.F16.F32 R21, R26 ;  /* 0x0000001a00157304 */ /* 0x020fe20000200800 */
[----:B------:R-:W-:Y:S02]  /*14f0*/  LOP3.LUT R29, R27, 0xffff, RZ, 0xc0, !PT ;  /* 0x0000ffff1b1d7812 */ /* 0x000fe400078ec0ff */
[----:B------:R-:W-:Y:S02]  /*1500*/  SHF.R.U32.HI R27, RZ, 0x8, R28 ;  /* 0x00000008ff1b7819 */ /* 0x000fe4000001161c */
[----:B------:R-:W-:-:S03]  /*1510*/  SHF.R.U32.HI R28, RZ, 0x8, R29 ;  /* 0x00000008ff1c7819 */ /* 0x000fc6000001161d */
[----:B------:R-:W1:Y:S01]  /*1520*/  F2F.F16.F32 R24, R24 ;  /* 0x0000001800187304 */ /* 0x000e620000200800 */
[----:B------:R-:W-:Y:S02]  /*1530*/  LOP3.LUT R27, R27, 0xffff, RZ, 0xc0, !PT ;  /* 0x0000ffff1b1b7812 */ /* 0x000fe400078ec0ff */
[----:B------:R-:W-:Y:S02]  /*1540*/  LOP3.LUT R28, R28, 0xffff, RZ, 0xc0, !PT ;  /* 0x0000ffff1c1c7812 */ /* 0x000fe400078ec0ff */
[----:B0-----:R-:W-:Y:S02]  /*1550*/  LOP3.LUT R8, RZ, R19, RZ, 0x33, !PT ;  /* 0x00000013ff087212 */ /* 0x001fe400078e33ff */
[----:B------:R-:W-:Y:S02]  /*1560*/  LEA R27, R27, UR11, 0x2 ;  /* 0x0000000b1b1b7c11 */ /* 0x000fe4000f8e10ff */
[----:B------:R-:W-:Y:S02]  /*1570*/  @P1 LOP3.LUT R8, R19, 0x8000, RZ, 0xfc, !PT ;  /* 0x0000800013081812 */ /* 0x000fe400078efcff */
[----:B------:R-:W-:Y:S01]  /*1580*/  LEA R9, R28, UR11, 0x2 ;  /* 0x0000000b1c097c11 */ /* 0x000fe2000f8e10ff */
[----:B------:R-:W-:Y:S04]  /*1590*/  ATOMS.POPC.INC.32 RZ, [R27+URZ] ;  /* 0x000000001bff7f8c */ /* 0x000fe8000d8000ff */
[----:B------:R1:W-:Y:S02]  /*15a0*/  ATOMS.POPC.INC.32 RZ, [R9+URZ] ;  /* 0x0000000009ff7f8c */ /* 0x0003e4000d8000ff */
[----:B-1----:R-:W-:-:S04]  /*15b0*/  PRMT R9, R24, 0x9910, RZ ;  /* 0x0000991018097816 */ /* 0x002fc800000000ff */
[----:B------:R-:W-:Y:S02]  /*15c0*/  ISETP.GE.AND P3, PT, R9, RZ, PT ;  /* 0x000000ff0900720c */ /* 0x000fe40003f66270 */
[----:B------:R-:W-:-:S04]  /*15d0*/  LOP3.LUT R8, R8, 0xffff, RZ, 0xc0, !PT ;  /* 0x0000ffff08087812 */ /* 0x000fc800078ec0ff */
[----:B------:R-:W-:-:S04]  /*15e0*/  SHF.R.U32.HI R8, RZ, 0x8, R8 ;  /* 0x00000008ff087819 */ /* 0x000fc80000011608 */
[----:B------:R-:W-:-:S04]  /*15f0*/  LOP3.LUT R8, R8, 0xffff, RZ, 0xc0, !PT ;  /* 0x0000ffff08087812 */ /* 0x000fc800078ec0ff */
[----:B------:R-:W-:Y:S01]  /*1600*/  LEA R8, R8, UR11, 0x2 ;  /* 0x0000000b08087c11 */ /* 0x000fe2000f8e10ff */
[----:B------:R-:W-:-:S04]  /*1610*/  VIADD R18, R18, 0x8 ;  /* 0x0000000812127836 */ /* 0x000fc80000000000 */
[----:B------:R0:W-:Y:S01]  /*1620*/  ATOMS.POPC.INC.32 RZ, [R8+URZ] ;  /* 0x0000000008ff7f8c */ /* 0x0001e2000d8000ff */
[----:B------:R-:W-:Y:S01]  /*1630*/  VIADD R17, R17, 0x2000 ;  /* 0x0000200011117836 */ /* 0x000fe20000000000 */
[----:B--2---:R-:W1:Y:S08]  /*1640*/  F2F.F16.F32 R23, R23 ;  /* 0x0000001700177304 */ /* 0x004e700000200800 */
[----:B---3--:R-:W2:Y:S01]  /*1650*/  F2F.F16.F32 R22, R22 ;  /* 0x0000001600167304 */ /* 0x008ea20000200800 */
[----:B-1----:R-:W-:-:S05]  /*1660*/  PRMT R26, R23, 0x9910, RZ ;  /* 0x00009910171a7816 */ /* 0x002fca00000000ff */
[----:B------:R-:W-:Y:S02]  /*1670*/  IMAD.MOV.U32 R19, RZ, RZ, R26 ;  /* 0x000000ffff137224 */ /* 0x000fe400078e001a */
[----:B----4-:R-:W1:Y:S01]  /*1680*/  F2F.F16.F32 R20, R20 ;  /* 0x0000001400147304 */ /* 0x010e620000200800 */
[----:B------:R-:W-:Y:S02]  /*1690*/  PRMT R26, R21, 0x9910, RZ ;  /* 0x00009910151a7816 */ /* 0x000fe400000000ff */
[----:B------:R-:W-:-:S03]  /*16a0*/  ISETP.GE.AND P1, PT, R19, RZ, PT ;  /* 0x000000ff1300720c */ /* 0x000fc60003f26270 */
[----:B------:R-:W-:-:S05]  /*16b0*/  IMAD.MOV.U32 R19, RZ, RZ, R26 ;  /* 0x000000ffff137224 */ /* 0x000fca00078e001a */
[----:B------:R-:W-:Y:S02]  /*16c0*/  ISETP.GE.AND P2, PT, R19, RZ, PT ;  /* 0x000000ff1300720c */ /* 0x000fe40003f46270 */
[----:B--2---:R-:W-:Y:S02]  /*16d0*/  PRMT R19, R22, 0x9910, RZ ;  /* 0x0000991016137816 */ /* 0x004fe400000000ff */
[----:B-1----:R-:W-:Y:S02]  /*16e0*/  PRMT R9, R20, 0x9910, RZ ;  /* 0x0000991014097816 */ /* 0x002fe400000000ff */
[----:B------:R-:W-:Y:S02]  /*16f0*/  ISETP.GE.AND P5, PT, R19, RZ, PT ;  /* 0x000000ff1300720c */ /* 0x000fe40003fa6270 */
[----:B------:R-:W-:Y:S02]  /*1700*/  ISETP.GE.AND P4, PT, R9, RZ, PT ;  /* 0x000000ff0900720c */ /* 0x000fe40003f86270 */
[----:B------:R-:W-:-:S02]  /*1710*/  LOP3.LUT R9, RZ, R23, RZ, 0x33, !PT ;  /* 0x00000017ff097212 */ /* 0x000fc400078e33ff */
[----:B------:R-:W-:Y:S02]  /*1720*/  LOP3.LUT R19, RZ, R21, RZ, 0x33, !PT ;  /* 0x00000015ff137212 */ /* 0x000fe400078e33ff */
[----:B------:R-:W-:Y:S02]  /*1730*/  @P1 LOP3.LUT R9, R23, 0x8000, RZ, 0xfc, !PT ;  /* 0x0000800017091812 */ /* 0x000fe400078efcff */
[----:B------:R-:W-:Y:S02]  /*1740*/  @P2 LOP3.LUT R19, R21, 0x8000, RZ, 0xfc, !PT ;  /* 0x0000800015132812 */ /* 0x000fe400078efcff */
[----:B------:R-:W-:Y:S02]  /*1750*/  LOP3.LUT R21, RZ, R24, RZ, 0x33, !PT ;  /* 0x00000018ff157212 */ /* 0x000fe400078e33ff */
[----:B------:R-:W-:Y:S02]  /*1760*/  LOP3.LUT R23, RZ, R20, RZ, 0x33, !PT ;  /* 0x00000014ff177212 */ /* 0x000fe400078e33ff */
[----:B------:R-:W-:-:S02]  /*1770*/  @P3 LOP3.LUT R21, R24, 0x8000, RZ, 0xfc, !PT ;  /* 0x0000800018153812 */ /* 0x000fc400078efcff */
[----:B------:R-:W-:Y:S02]  /*1780*/  LOP3.LUT R26, RZ, R22, RZ, 0x33, !PT ;  /* 0x00000016ff1a7212 */ /* 0x000fe400078e33ff */
[----:B------:R-:W-:Y:S02]  /*1790*/  @P4 LOP3.LUT R23, R20, 0x8000, RZ, 0xfc, !PT ;  /* 0x0000800014174812 */ /* 0x000fe400078efcff */
[----:B------:R-:W-:Y:S02]  /*17a0*/  @P5 LOP3.LUT R26, R22, 0x8000, RZ, 0xfc, !PT ;  /* 0x00008000161a5812 */ /* 0x000fe400078efcff */
[----:B------:R-:W-:Y:S02]  /*17b0*/  LOP3.LUT R9, R9, 0xffff, RZ, 0xc0, !PT ;  /* 0x0000ffff09097812 */ /* 0x000fe400078ec0ff */
[----:B------:R-:W-:Y:S02]  /*17c0*/  LOP3.LUT R19, R19, 0xffff, RZ, 0xc0, !PT ;  /* 0x0000ffff13137812 */ /* 0x000fe400078ec0ff */
[----:B------:R-:W-:-:S02]  /*17d0*/  LOP3.LUT R21, R21, 0xffff, RZ, 0xc0, !PT ;  /* 0x0000ffff15157812 */ /* 0x000fc400078ec0ff */
[----:B------:R-:W-:Y:S02]  /*17e0*/  LOP3.LUT R20, R23, 0xffff, RZ, 0xc0, !PT ;  /* 0x0000ffff17147812 */ /* 0x000fe400078ec0ff */
[----:B------:R-:W-:Y:S02]  /*17f0*/  LOP3.LUT R26, R26, 0xffff, RZ, 0xc0, !PT ;  /* 0x0000ffff1a1a7812 */ /* 0x000fe400078ec0ff */
[----:B0-----:R-:W-:Y:S02]  /*1800*/  SHF.R.U32.HI R8, RZ, 0x8, R9 ;  /* 0x00000008ff087819 */ /* 0x001fe40000011609 */
[----:B------:R-:W-:Y:S02]  /*1810*/  SHF.R.U32.HI R9, RZ, 0x8, R19 ;  /* 0x00000008ff097819 */ /* 0x000fe40000011613 */
[----:B------:R-:W-:Y:S02]  /*1820*/  SHF.R.U32.HI R19, RZ, 0x8, R21 ;  /* 0x00000008ff137819 */ /* 0x000fe40000011615 */
[----:B------:R-:W-:-:S02]  /*1830*/  SHF.R.U32.HI R20, RZ, 0x8, R20 ;  /* 0x00000008ff147819 */ /* 0x000fc40000011614 */
[----:B------:R-:W-:Y:S02]  /*1840*/  SHF.R.U32.HI R21, RZ, 0x8, R26 ;  /* 0x00000008ff157819 */ /* 0x000fe4000001161a */
[----:B------:R-:W-:Y:S02]  /*1850*/  LOP3.LUT R8, R8, 0xffff, RZ, 0xc0, !PT ;  /* 0x0000ffff08087812 */ /* 0x000fe400078ec0ff */
[----:B------:R-:W-:Y:S02]  /*1860*/  LOP3.LUT R9, R9, 0xffff, RZ, 0xc0, !PT ;  /* 0x0000ffff09097812 */ /* 0x000fe400078ec0ff */
[----:B------:R-:W-:Y:S02]  /*1870*/  ISETP.NE.AND P1, PT, R18, RZ, PT ;  /* 0x000000ff1200720c */ /* 0x000fe40003f25270 */
[----:B------:R-:W-:Y:S02]  /*1880*/  LOP3.LUT R19, R19, 0xffff, RZ, 0xc0, !PT ;  /* 0x0000ffff13137812 */ /* 0x000fe400078ec0ff */
[----:B------:R-:W-:-:S02]  /*1890*/  LOP3.LUT R20, R20, 0xffff, RZ, 0xc0, !PT ;  /* 0x0000ffff14147812 */ /* 0x000fc400078ec0ff */
[----:B------:R-:W-:Y:S02]  /*18a0*/  LOP3.LUT R21, R21, 0xffff, RZ, 0xc0, !PT ;  /* 0x0000ffff15157812 */ /* 0x000fe400078ec0ff */
[----:B------:R-:W-:Y:S02]  /*18b0*/  LEA R8, R8, UR11, 0x2 ;  /* 0x0000000b08087c11 */ /* 0x000fe4000f8e10ff */
[----:B------:R-:W-:Y:S02]  /*18c0*/  LEA R9, R9, UR11, 0x2 ;  /* 0x0000000b09097c11 */ /* 0x000fe4000f8e10ff */
[----:B------:R-:W-:Y:S01]  /*18d0*/  LEA R19, R19, UR11, 0x2 ;  /* 0x0000000b13137c11 */ /* 0x000fe2000f8e10ff */
[----:B------:R0:W-:Y:S01]  /*18e0*/  ATOMS.POPC.INC.32 RZ, [R8+URZ] ;  /* 0x0000000008ff7f8c */ /* 0x0001e2000d8000ff */
[----:B------:R-:W-:Y:S02]  /*18f0*/  LEA R20, R20, UR11, 0x2 ;  /* 0x0000000b14147c11 */ /* 0x000fe4000f8e10ff */
[----:B------:R-:W-:Y:S01]  /*1900*/  LEA R21, R21, UR11, 0x2 ;  /* 0x0000000b15157c11 */ /* 0x000fe2000f8e10ff */
[----:B------:R0:W-:Y:S04]  /*1910*/  ATOMS.POPC.INC.32 RZ, [R9+URZ] ;  /* 0x0000000009ff7f8c */ /* 0x0001e8000d8000ff */
[----:B------:R0:W-:Y:S04]  /*1920*/  ATOMS.POPC.INC.32 RZ, [R19+URZ] ;  /* 0x0000000013ff7f8c */ /* 0x0001e8000d8000ff */
[----:B------:R0:W-:Y:S04]  /*1930*/  ATOMS.POPC.INC.32 RZ, [R20+URZ] ;  /* 0x0000000014ff7f8c */ /* 0x0001e8000d8000ff */
[----:B------:R0:W-:Y:S01]  /*1940*/  ATOMS.POPC.INC.32 RZ, [R21+URZ] ;  /* 0x0000000015ff7f8c */ /* 0x0001e2000d8000ff */
[----:B------:R-:W-:Y:S05]  /*1950*/  @P1 BRA `(.L_x_1486) ;  /* 0xfffffff800801947 */ /* 0x000fea000383ffff */
.L_x_1485:
[----:B------:R-:W-:Y:S05]  /*1960*/  BSYNC.RECONVERGENT B1 ;  /* 0x0000000000017941 */ /* 0x000fea0003800200 */
.L_x_1484:
[----:B------:R-:W-:Y:S05]  /*1970*/  @!P0 BRA `(.L_x_1483) ;  /* 0x0000000400808947 */ /* 0x000fea0003800000 */
[----:B------:R-:W-:Y:S01]  /*1980*/  ISETP.GE.U32.AND P0, PT, R25, 0x4, PT ;  /* 0x000000041900780c */ /* 0x000fe20003f06070 */
[----:B------:R-:W-:Y:S01]  /*1990*/  BSSY.RECONVERGENT B1, `(.L_x_1487) ;  /* 0x0000033000017945 */ /* 0x000fe20003800200 */
[----:B------:R-:W-:-:S11]  /*19a0*/  LOP3.LUT P4, R16, R16, 0x3, RZ, 0xc0, !PT ;  /* 0x0000000310107812 */ /* 0x000fd6000788c0ff */
[----:B------:R-:W-:Y:S05]  /*19b0*/  @!P0 BRA `(.L_x_1488) ;  /* 0x0000000000c08947 */ /* 0x000fea0003800000 */
[----:B0-----:R-:W-:-:S05]  /*19c0*/  IMAD.WIDE R8, R17, 0x4, R2 ;  /* 0x0000000411087825 */ /* 0x001fca00078e0202 */
[----:B------:R-:W2:Y:S04]  /*19d0*/  LDG.E.CONSTANT R20, desc[UR8][R8.64+0x2000] ;  /* 0x0020000808147981 */ /* 0x000ea8000c1e9900 */
[----:B------:R-:W3:Y:S04]  /*19e0*/  LDG.E.CONSTANT R21, desc[UR8][R8.64+0x3000] ;  /* 0x0030000808157981 */ /* 0x000ee8000c1e9900 */
[----:B------:R-:W4:Y:S04]  /*19f0*/  LDG.E.CONSTANT R18, desc[UR8][R8.64] ;  /* 0x0000000808127981 */ /* 0x000f28000c1e9900 */
[----:B------:R-:W5:Y:S01]  /*1a00*/  LDG.E.CONSTANT R19, desc[UR8][R8.64+0x1000] ;  /* 0x0010000808137981 */ /* 0x000f62000c1e9900 */
[----:B------:R-:W-:Y:S01]  /*1a10*/  VIADD R17, R17, 0x1000 ;  /* 0x0000100011117836 */ /* 0x000fe20000000000 */
        /* <DEDUP_REMOVED lines=41> */
[----:B------:R1:W-:Y:S02]  /*1cb0*/  ATOMS.POPC.INC.32 RZ, [R19+URZ] ;  /* 0x0000000013ff7f8c */ /* 0x0003e4000d8000ff */
.L_x_1488:
[----:B------:R-:W-:Y:S05]  /*1cc0*/  BSYNC.RECONVERGENT B1 ;  /* 0x0000000000017941 */ /* 0x000fea0003800200 */
.L_x_1487:
[----:B------:R-:W-:Y:S05]  /*1cd0*/  @!P4 BRA `(.L_x_1483) ;  /* 0x0000000000a8c947 */ /* 0x000fea0003800000 */
[----:B------:R-:W-:Y:S01]  /*1ce0*/  ISETP.NE.AND P1, PT, R16, 0x1, PT ;  /* 0x000000011000780c */ /* 0x000fe20003f25270 */
[----:B------:R-:W-:Y:S01]  /*1cf0*/  BSSY.RECONVERGENT B1, `(.L_x_1489) ;  /* 0x000001b000017945 */ /* 0x000fe20003800200 */
[----:B------:R-:W-:-:S11]  /*1d00*/  LOP3.LUT P0, RZ, R14, 0x400, RZ, 0xc0, !PT ;  /* 0x000004000eff7812 */ /* 0x000fd6000780c0ff */
[----:B------:R-:W-:Y:S05]  /*1d10*/  @!P1 BRA `(.L_x_1490) ;  /* 0x0000000000609947 */ /* 0x000fea0003800000 */
[----:B01----:R-:W-:-:S05]  /*1d20*/  IMAD.WIDE R8, R17, 0x4, R2 ;  /* 0x0000000411087825 */ /* 0x003fca00078e0202 */
[----:B------:R-:W2:Y:S04]  /*1d30*/  LDG.E.CONSTANT R14, desc[UR8][R8.64] ;  /* 0x00000008080e7981 */ /* 0x000ea8000c1e9900 */
[----:B------:R-:W3:Y:S01]  /*1d40*/  LDG.E.CONSTANT R18, desc[UR8][R8.64+0x1000] ;  /* 0x0010000808127981 */ /* 0x000ee2000c1e9900 */
[----:B------:R-:W-:Y:S01]  /*1d50*/  VIADD R17, R17, 0x800 ;  /* 0x0000080011117836 */ /* 0x000fe20000000000 */
[----:B--2---:R-:W0:Y:S08]  /*1d60*/  F2F.F16.F32 R14, R14 ;  /* 0x0000000e000e7304 */ /* 0x004e300000200800 */
[----:B---3--:R-:W1:Y:S01]  /*1d70*/  F2F.F16.F32 R18, R18 ;  /* 0x0000001200127304 */ /* 0x008e620000200800 */
[----:B0-----:R-:W-:-:S04]  /*1d80*/  PRMT R16, R14, 0x9910, RZ ;  /* 0x000099100e107816 */ /* 0x001fc800000000ff */
[----:B------:R-:W-:Y:S02]  /*1d90*/  ISETP.GE.AND P1, PT, R16, RZ, PT ;  /* 0x000000ff1000720c */ /* 0x000fe40003f26270 */
[----:B------:R-:W-:Y:S02]  /*1da0*/  LOP3.LUT R16, RZ, R14, RZ, 0x33, !PT ;  /* 0x0000000eff107212 */ /* 0x000fe400078e33ff */
[----:B-1----:R-:W-:-:S04]  /*1db0*/  PRMT R19, R18, 0x9910, RZ ;  /* 0x0000991012137816 */ /* 0x002fc800000000ff */
        /* <DEDUP_REMOVED lines=14> */
.L_x_1490:
[----:B------:R-:W-:Y:S05]  /*1ea0*/  BSYNC.RECONVERGENT B1 ;  /* 0x0000000000017941 */ /* 0x000fea0003800200 */
.L_x_1489:
[----:B------:R-:W-:Y:S05]  /*1eb0*/  @P0 BRA `(.L_x_1483) ;  /* 0x0000000000300947 */ /* 0x000fea0003800000 */
[----:B01----:R-:W-:-:S06]  /*1ec0*/  IMAD.WIDE R8, R17, 0x4, R2 ;  /* 0x0000000411087825 */ /* 0x003fcc00078e0202 */
[----:B------:R-:W3:Y:S02]  /*1ed0*/  LDG.E.CONSTANT R8, desc[UR8][R8.64] ;  /* 0x0000000808087981 */ /* 0x000ee4000c1e9900 */
        /* <DEDUP_REMOVED lines=10> */
.L_x_1483:
[----:B------:R-:W-:Y:S05]  /*1f80*/  BSYNC.RECONVERGENT B0 ;  /* 0x0000000000007941 */ /* 0x000fea0003800200 */
.L_x_1482:
[----:B------:R-:W-:Y:S01]  /*1f90*/  BAR.SYNC.DEFER_BLOCKING 0x0 ;  /* 0x0000000000007b1d */ /* 0x000fe20000010000 */
[----:B------:R-:W-:-:S05]  /*1fa0*/  ISETP.GT.U32.AND P0, PT, R11, 0xff, PT ;  /* 0x000000ff0b00780c */ /* 0x000fca0003f04070 */
[----:B------:R-:W-:Y:S08]  /*1fb0*/  BSSY.RECONVERGENT B0, `(.L_x_1491) ;  /* 0x0000007000007945 */ /* 0x000ff00003800200 */
[----:B------:R-:W-:Y:S05]  /*1fc0*/  @P0 BRA `(.L_x_1492) ;  /* 0x0000000000140947 */ /* 0x000fea0003800000 */
[----:B------:R-:W-:Y:S01]  /*1fd0*/  ISETP.NE.AND P1, PT, R11, 0xff, PT ;  /* 0x000000ff0b00780c */ /* 0x000fe20003f25270 */
[----:B01----:R-:W-:-:S12]  /*1fe0*/  LDS R9, [R12+UR11] ;  /* 0x0000000b0c097984 */ /* 0x003fd80008000800 */
[----:B------:R-:W0:Y:S02]  /*1ff0*/  @P1 LDS R8, [R12+UR11+0x4] ;  /* 0x0000040b0c081984 */ /* 0x000e240008000800 */
[----:B0-----:R-:W-:-:S05]  /*2000*/  @P1 IMAD.IADD R9, R9, 0x1, R8 ;  /* 0x0000000109091824 */ /* 0x001fca00078e0208 */
[----:B------:R4:W-:Y:S02]  /*2010*/  STS [R12+UR11+0x600], R9 ;  /* 0x000600090c007988 */ /* 0x0009e4000800080b */
.L_x_1492:
[----:B------:R-:W-:Y:S05]  /*2020*/  BSYNC.RECONVERGENT B0 ;  /* 0x0000000000007941 */ /* 0x000fea0003800200 */
.L_x_1491:
[----:B------:R-:W-:Y:S06]  /*2030*/  BAR.SYNC.DEFER_BLOCKING 0x0 ;  /* 0x0000000000007b1d */ /* 0x000fec0000010000 */
[----:B------:R-:W-:Y:S04]  /*2040*/  BSSY.RECONVERGENT B0, `(.L_x_1493) ;  /* 0x0000007000007945 */ /* 0x000fe80003800200 */
[----:B------:R-:W-:Y:S05]  /*2050*/  @P0 BRA `(.L_x_1494) ;  /* 0x0000000000140947 */ /* 0x000fea0003800000 */
[----:B------:R-:W-:Y:S01]  /*2060*/  ISETP.GT.U32.AND P1, PT, R11, 0xfd, PT ;  /* 0x000000fd0b00780c */ /* 0x000fe20003f24070 */
[----:B01--4-:R-:W-:-:S12]  /*2070*/  LDS R9, [R12+UR11+0x600] ;  /* 0x0006000b0c097984 */ /* 0x013fd80008000800 */
[----:B------:R-:W0:Y:S02]  /*2080*/  @!P1 LDS R8, [R12+UR11+0x608] ;  /* 0x0006080b0c089984 */ /* 0x000e240008000800 */
[----:B0-----:R-:W-:-:S05]  /*2090*/  @!P1 IMAD.IADD R9, R9, 0x1, R8 ;  /* 0x0000000109099824 */ /* 0x001fca00078e0208 */
[----:B------:R0:W-:Y:S02]  /*20a0*/  STS [R12+UR11], R9 ;  /* 0x000000090c007988 */ /* 0x0001e4000800080b */
.L_x_1494:
[----:B------:R-:W-:Y:S05]  /*20b0*/  BSYNC.RECONVERGENT B0 ;  /* 0x0000000000007941 */ /* 0x000fea0003800200 */
.L_x_1493:
[----:B------:R-:W-:Y:S06]  /*20c0*/  BAR.SYNC.DEFER_BLOCKING 0x0 ;  /* 0x0000000000007b1d */ /* 0x000fec0000010000 */
[----:B------:R-:W-:Y:S04]  /*20d0*/  BSSY.RECONVERGENT B0, `(.L_x_1495) ;  /* 0x0000007000007945 */ /* 0x000fe80003800200 */
[----:B------:R-:W-:Y:S05]  /*20e0*/  @P0 BRA `(.L_x_1496) ;  /* 0x0000000000140947 */ /* 0x000fea0003800000 */
[----:B------:R-:W-:Y:S01]  /*20f0*/  ISETP.GT.U32.AND P1, PT, R11, 0xfb, PT ;  /* 0x000000fb0b00780c */ /* 0x000fe20003f24070 */
[----:B01--4-:R-:W-:-:S12]  /*2100*/  LDS R9, [R12+UR11] ;  /* 0x0000000b0c097984 */ /* 0x013fd80008000800 */
[----:B------:R-:W0:Y:S02]  /*2110*/  @!P1 LDS R8, [R12+UR11+0x10] ;  /* 0x0000100b0c089984 */ /* 0x000e240008000800 */
[----:B0-----:R-:W-:-:S05]  /*2120*/  @!P1 IMAD.IADD R9, R9, 0x1, R8 ;  /* 0x0000000109099824 */ /* 0x001fca00078e0208 */
[----:B------:R0:W-:Y:S02]  /*2130*/  STS [R12+UR11+0x600], R9 ;  /* 0x000600090c007988 */ /* 0x0001e4000800080b */
.L_x_1496:
[----:B------:R-:W-:Y:S05]  /*2140*/  BSYNC.RECONVERGENT B0 ;  /* 0x0000000000007941 */ /* 0x000fea0003800200 */
.L_x_1495:
        /* <DEDUP_REMOVED lines=8> */
.L_x_1498:
[----:B------:R-:W-:Y:S05]  /*21d0*/  BSYNC.RECONVERGENT B0 ;  /* 0x0000000000007941 */ /* 0x000fea0003800200 */
.L_x_1497:
        /* <DEDUP_REMOVED lines=8> */
.L_x_1500:
[----:B------:R-:W-:Y:S05]  /*2260*/  BSYNC.RECONVERGENT B0 ;  /* 0x0000000000007941 */ /* 0x000fea0003800200 */
.L_x_1499:
        /* <DEDUP_REMOVED lines=8> */
.L_x_1502:
[----:B------:R-:W-:Y:S05]  /*22f0*/  BSYNC.RECONVERGENT B0 ;  /* 0x0000000000007941 */ /* 0x000fea0003800200 */
.L_x_1501:
        /* <DEDUP_REMOVED lines=8> */
.L_x_1504:
[----:B------:R-:W-:Y:S05]  /*2380*/  BSYNC.RECONVERGENT B0 ;  /* 0x0000000000007941 */ /* 0x000fea0003800200 */
.L_x_1503:
        /* <DEDUP_REMOVED lines=8> */
.L_x_1506:
[----:B------:R-:W-:Y:S05]  /*2410*/  BSYNC.RECONVERGENT B0 ;  /* 0x0000000000007941 */ /* 0x000fea0003800200 */
.L_x_1505:
[----:B------:R-:W-:Y:S06]  /*2420*/  BAR.SYNC.DEFER_BLOCKING 0x0 ;  /* 0x0000000000007b1d */ /* 0x000fec0000010000 */
[----:B------:R-:W-:Y:S04]  /*2430*/  BSSY.RECONVERGENT B0, `(.L_x_1507) ;  /* 0x000000a000007945 */ /* 0x000fe80003800200 */
[----:B------:R-:W-:Y:S05]  /*2440*/  @P0 BRA `(.L_x_1508) ;  /* 0x0000000000200947 */ /* 0x000fea0003800000 */
[----:B01----:R-:W0:Y:S02]  /*2450*/  LDS R8, [R12+UR11] ;  /* 0x0000000b0c087984 */ /* 0x003e240008000800 */
[----:B0-----:R-:W-:-:S13]  /*2460*/  ISETP.GT.AND P0, PT, R8, UR5, PT ;  /* 0x0000000508007c0c */ /* 0x001fda000bf04270 */
[----:B------:R-:W-:Y:S05]  /*2470*/  @!P0 BRA `(.L_x_1508) ;  /* 0x0000000000148947 */ /* 0x000fea0003800000 */
[----:B------:R-:W0:Y:S02]  /*2480*/  LDS R8, [R12+UR11+0x4] ;  /* 0x0000040b0c087984 */ /* 0x000e240008000800 */
[----:B0-----:R-:W-:-:S13]  /*2490*/  ISETP.GT.AND P0, PT, R8, UR5, PT ;  /* 0x0000000508007c0c */ /* 0x001fda000bf04270 */
[----:B------:R0:W-:Y:S04]  /*24a0*/  @!P0 STS [UR11+0xc80], R11 ;  /* 0x000c800bff008988 */ /* 0x0001e8000800080b */
[----:B------:R-:W-:Y:S04]  /*24b0*/  @!P0 STS [UR11+0xd00], RZ ;  /* 0x000d00ffff008988 */ /* 0x000fe8000800080b */
[----:B0-----:R-:W-:Y:S01]  /*24c0*/  @!P0 STS [UR11+0xc00], RZ ;  /* 0x000c00ffff008988 */ /* 0x001fe2000800080b */
.L_x_1508:
[----:B------:R-:W-:Y:S05]  /*24d0*/  BSYNC.RECONVERGENT B0 ;  /* 0x0000000000007941 */ /* 0x000fea0003800200 */
.L_x_1507:
[----:B------:R-:W-:Y:S06]  /*24e0*/  BAR.SYNC.DEFER_BLOCKING 0x0 ;  /* 0x0000000000007b1d */ /* 0x000fec0000010000 */
[----:B01-3--:R-:W0:Y:S02]  /*24f0*/  LDS R14, [UR11+0xc80] ;  /* 0x000c800bff0e7984 */ /* 0x00be240008000800 */
[----:B0-----:R-:W-:-:S06]  /*2500*/  LEA R8, R14, UR11, 0x2 ;  /* 0x0000000b0e087c11 */ /* 0x001fcc000f8e10ff */
[----:B------:R-:W2:Y:S02]  /*2510*/  LDS R8, [R8+0x4] ;  /* 0x0000040008087984 */ /* 0x000ea40000000800 */
[----:B--2---:R-:W-:-:S04]  /*2520*/  IADD3 R16, PT, PT, -R8, UR5, RZ ;  /* 0x0000000508107c10 */ /* 0x004fc8000fffe1ff */
[----:B------:R-:W-:-:S13]  /*2530*/  ISETP.NE.AND P0, PT, R16, RZ, PT ;  /* 0x000000ff1000720c */ /* 0x000fda0003f05270 */
[----:B------:R-:W-:Y:S05]  /*2540*/  @P0 BRA `(.L_x_1509) ;  /* 0x0000002400640947 */ /* 0x000fea0003800000 */
[----:B------:R-:W-:Y:S01]  /*2550*/  ISETP.GE.AND P0, PT, R13, R0, PT ;  /* 0x000000000d00720c */ /* 0x000fe20003f06270 */
[----:B------:R-:W-:-:S12]  /*2560*/  BSSY.RECONVERGENT B1, `(.L_x_1510) ;  /* 0x0000198000017945 */ /* 0x000fd80003800200 */
[----:B------:R-:W-:Y:S05]  /*2570*/  @P0 BRA `(.L_x_1511) ;  /* 0x0000001800580947 */ /* 0x000fea0003800000 */
[----:B----4-:R-:W-:Y:S01]  /*2580*/  LOP3.LUT R9, RZ, R13, RZ, 0x33, !PT ;  /* 0x0000000dff097212 */ /* 0x010fe200078e33ff */
[----:B------:R-:W-:Y:S04]  /*2590*/  BSSY.RECONVERGENT B0, `(.L_x_1512) ;  /* 0x0000083000007945 */ /* 0x000fe80003800200 */
[----:B------:R-:W-:-:S05]  /*25a0*/  IMAD.IADD R8, R0, 0x1, R9 ;  /* 0x0000000100087824 */ /* 0x000fca00078e0209 */
[----:B------:R-:W-:-:S13]  /*25b0*/  LOP3.LUT P0, RZ, R8, 0x1000, RZ, 0xc0, !PT ;  /* 0x0000100008ff7812 */ /* 0x000fda000780c0ff */
[----:B------:R-:W-:Y:S05]  /*25c0*/  @P0 BRA `(.L_x_1513) ;  /* 0x0000000400fc0947 */ /* 0x000fea0003800000 */
[----:B------:R-:W-:-:S05]  /*25d0*/  IMAD.WIDE.U32 R18, R13, 0x4, R2 ;  /* 0x000000040d127825 */ /* 0x000fca00078e0002 */
[----:B------:R-:W2:Y:S04]  /*25e0*/  LDG.E.CONSTANT R9, desc[UR8][R18.64] ;  /* 0x0000000812097981 */ /* 0x000ea8000c1e9900 */
[----:B------:R-:W3:Y:S04]  /*25f0*/  LDG.E.CONSTANT R16, desc[UR8][R18.64+0x8] ;  /* 0x0000080812107981 */ /* 0x000ee8000c1e9900 */
[----:B------:R-:W4:Y:S04]  /*2600*/  LDG.E.CONSTANT R20, desc[UR8][R18.64+0xc] ;  /* 0x00000c0812147981 */ /* 0x000f28000c1e9900 */
[----:B------:R-:W5:Y:S01]  /*2610*/  LDG.E.CONSTANT R12, desc[UR8][R18.64+0x4] ;  /* 0x00000408120c7981 */ /* 0x000f62000c1e9900 */
[----:B------:R-:W-:Y:S01]  /*2620*/  BSSY.RECONVERGENT B2, `(.L_x_1514) ;  /* 0x0000039000027945 */ /* 0x000fe20003800200 */
[----:B--2---:R-:W0:Y:S08]  /*2630*/  F2F.F16.F32 R9, R9 ;  /* 0x0000000900097304 */ /* 0x004e300000200800 */
[----:B---3--:R-:W1:Y:S08]  /*2640*/  F2F.F16.F32 R16, R16 ;  /* 0x0000001000107304 */ /* 0x008e700000200800 */
[----:B----4-:R-:W2:Y:S01]  /*2650*/  F2F.F16.F32 R20, R20 ;  /* 0x0000001400147304 */ /* 0x010ea20000200800 */
[----:B0-----:R-:W-:-:S07]  /*2660*/  PRMT R21, R9, 0x9910, RZ ;  /* 0x0000991009157816 */ /* 0x001fce00000000ff */
[----:B-----5:R-:W0:Y:S01]  /*2670*/  F2F.F16.F32 R12, R12 ;  /* 0x0000000c000c7304 */ /* 0x020e220000200800 */
[----:B------:R-:W-:Y:S02]  /*2680*/  ISETP.GE.AND P3, PT, R21, RZ, PT ;  /* 0x000000ff1500720c */ /* 0x000fe40003f66270 */
[----:B-1----:R-:W-:Y:S02]  /*2690*/  PRMT R22, R16, 0x9910, RZ ;  /* 0x0000991010167816 */ /* 0x002fe400000000ff */
[----:B--2---:R-:W-:-:S03]  /*26a0*/  PRMT R23, R20, 0x9910, RZ ;  /* 0x0000991014177816 */ /* 0x004fc600000000ff */
[----:B------:R-:W-:Y:S01]  /*26b0*/  IMAD.MOV.U32 R18, RZ, RZ, R22 ;  /* 0x000000ffff127224 */ /* 0x000fe200078e0016 */
[----:B------:R-:W-:Y:S01]  /*26c0*/  LOP3.LUT R21, RZ, R9, RZ, 0x33, !PT ;  /* 0x00000009ff157212 */ /* 0x000fe200078e33ff */
[----:B------:R-:W-:Y:S01]  /*26d0*/  IMAD.MOV.U32 R19, RZ, RZ, R23 ;  /* 0x000000ffff137224 */ /* 0x000fe200078e0017 */
[----:B0-----:R-:W-:-:S03]  /*26e0*/  PRMT R17, R12, 0x9910, RZ ;  /* 0x000099100c117816 */ /* 0x001fc600000000ff */
[----:B------:R-:W-:Y:S02]  /*26f0*/  @P3 LOP3.LUT R21, R9, 0x8000, RZ, 0xfc, !PT ;  /* 0x0000800009153812 */ /* 0x000fe400078efcff */
[----:B------:R-:W-:Y:S02]  /*2700*/  ISETP.GE.AND P0, PT, R17, RZ, PT ;  /* 0x000000ff1100720c */ /* 0x000fe40003f06270 */
[----:B------:R-:W-:Y:S02]  /*2710*/  ISETP.GE.AND P1, PT, R18, RZ, PT ;  /* 0x000000ff1200720c */ /* 0x000fe40003f26270 */
[----:B------:R-:W-:Y:S02]  /*2720*/  ISETP.GE.AND P2, PT, R19, RZ, PT ;  /* 0x000000ff1300720c */ /* 0x000fe40003f46270 */
[----:B------:R-:W-:-:S04]  /*2730*/  LOP3.LUT R21, R21, 0xffff, RZ, 0xc0, !PT ;  /* 0x0000ffff15157812 */ /* 0x000fc800078ec0ff */
[----:B------:R-:W-:Y:S02]  /*2740*/  SHF.R.U32.HI R21, RZ, 0x8, R21 ;  /* 0x00000008ff157819 */ /* 0x000fe40000011615 */
[----:B------:R-:W-:Y:S02]  /*2750*/  LOP3.LUT R17, RZ, R12, RZ, 0x33, !PT ;  /* 0x0000000cff117212 */ /* 0x000fe400078e33ff */
[----:B------:R-:W-:Y:S02]  /*2760*/  LOP3.LUT R21, R21, 0xffff, RZ, 0xc0, !PT ;  /* 0x0000ffff15157812 */ /* 0x000fe400078ec0ff */
[----:B------:R-:W-:Y:S02]  /*2770*/  LOP3.LUT R18, RZ, R16, RZ, 0x33, !PT ;  /* 0x00000010ff127212 */ /* 0x000fe400078e33ff */
[----:B------:R-:W-:Y:S02]  /*2780*/  LOP3.LUT R19, RZ, R20, RZ, 0x33, !PT ;  /* 0x00000014ff137212 */ /* 0x000fe400078e33ff */
[----:B------:R-:W-:-:S02]  /*2790*/  @P0 LOP3.LUT R17, R12, 0x8000, RZ, 0xfc, !PT ;  /* 0x000080000c110812 */ /* 0x000fc400078efcff */
[----:B------:R-:W-:Y:S02]  /*27a0*/  @P1 LOP3.LUT R18, R16, 0x8000, RZ, 0xfc, !PT ;  /* 0x0000800010121812 */ /* 0x000fe400078efcff */
[----:B------:R-:W-:Y:S02]  /*27b0*/  @P2 LOP3.LUT R19, R20, 0x8000, RZ, 0xfc, !PT ;  /* 0x0000800014132812 */ /* 0x000fe400078efcff */
[----:B------:R-:W-:Y:S02]  /*27c0*/  ISETP.GE.AND P0, PT, R14, R21, PT ;  /* 0x000000150e00720c */ /* 0x000fe40003f06270 */
[----:B------:R-:W-:Y:S02]  /*27d0*/  LOP3.LUT R9, R17, 0xffff, RZ, 0xc0, !PT ;  /* 0x0000ffff11097812 */ /* 0x000fe400078ec0ff */
[----:B------:R-:W-:Y:S02]  /*27e0*/  LOP3.LUT R12, R18, 0xffff, RZ, 0xc0, !PT ;  /* 0x0000ffff120c7812 */ /* 0x000fe400078ec0ff */
[----:B------:R-:W-:-:S02]  /*27f0*/  LOP3.LUT R16, R19, 0xffff, RZ, 0xc0, !PT ;  /* 0x0000ffff13107812 */ /* 0x000fc400078ec0ff */
[----:B------:R-:W-:Y:S02]  /*2800*/  SHF.R.U32.HI R9, RZ, 0x8, R9 ;  /* 0x00000008ff097819 */ /* 0x000fe40000011609 */
[----:B------:R-:W-:Y:S02]  /*2810*/  SHF.R.U32.HI R12, RZ, 0x8, R12 ;  /* 0x00000008ff0c7819 */ /* 0x000fe4000001160c */
[----:B------:R-:W-:Y:S02]  /*2820*/  SHF.R.U32.HI R16, RZ, 0x8, R16 ;  /* 0x00000008ff107819 */ /* 0x000fe40000011610 */
[----:B------:R-:W-:Y:S02]  /*2830*/  LOP3.LUT R9, R9, 0xffff, RZ, 0xc0, !PT ;  /* 0x0000ffff09097812 */ /* 0x000fe400078ec0ff */
[----:B------:R-:W-:Y:S02]  /*2840*/  LOP3.LUT R17, R12, 0xffff, RZ, 0xc0, !PT ;  /* 0x0000ffff0c117812 */ /* 0x000fe400078ec0ff */
[----:B------:R-:W-:-:S02]  /*2850*/  LOP3.LUT R19, R16, 0xffff, RZ, 0xc0, !PT ;  /* 0x0000ffff10137812 */ /* 0x000fc400078ec0ff */
[C---:B------:R-:W-:Y:S02]  /*2860*/  ISETP.GE.AND P1, PT, R14.reuse, R9, PT ;  /* 0x000000090e00720c */ /* 0x040fe40003f26270 */
[C---:B------:R-:W-:Y:S02]  /*2870*/  ISETP.GE.AND P2, PT, R14.reuse, R17, PT ;  /* 0x000000110e00720c */ /* 0x040fe40003f46270 */
[----:B------:R-:W-:Y:S01]  /*2880*/  ISETP.GE.AND P3, PT, R14, R19, PT ;  /* 0x000000130e00720c */ /* 0x000fe20003f66270 */
[----:B------:R-:W-:-:S12]  /*2890*/  @P0 BRA `(.L_x_1515) ;  /* 0x0000000000440947 */ /* 0x000fd80003800000 */
[----:B------:R-:W0:Y:S01]  /*28a0*/  S2R R12, SR_LANEID ;  /* 0x00000000000c7919 */ /* 0x000e220000000000 */
[----:B------:R-:W-:Y:S01]  /*28b0*/  VOTEU.ANY UR5, UPT, PT ;  /* 0x0000000000057886 */ /* 0x000fe200038e0100 */
[----:B------:R-:W-:Y:S01]  /*28c0*/  UIADD3 UR4, UPT, UPT, UR10, 0xc00, URZ ;  /* 0x00000c000a047890 */ /* 0x000fe2000fffe0ff */
[----:B------:R-:W0:Y:S03]  /*28d0*/  FLO.U32 R17, UR5 ;  /* 0x0000000500117d00 */ /* 0x000e2600080e0000 */
[----:B------:R-:W-:-:S05]  /*28e0*/  ULEA UR4, UR7, UR4, 0x18 ;  /* 0x0000000407047291 */ /* 0x000fca000f8ec0ff */
[----:B------:R-:W1:Y:S01]  /*28f0*/  POPC R16, UR5 ;  /* 0x0000000500107d09 */ /* 0x000e620008000000 */
[----:B0-----:R-:W-:Y:S02]  /*2900*/  ISETP.EQ.U32.AND P0, PT, R17, R12, PT ;  /* 0x0000000c1100720c */ /* 0x001fe40003f02070 */
[----:B------:R-:W0:Y:S11]  /*2910*/  S2R R12, SR_LTMASK ;  /* 0x00000000000c7919 */ /* 0x000e360000003900 */
[----:B-1----:R-:W1:Y:S01]  /*2920*/  @P0 ATOMS.ADD R16, [UR4], R16 ;  /* 0x00000010ff10098c */ /* 0x002e620008000004 */
[----:B------:R-:W-:-:S04]  /*2930*/  UIADD3 UR4, UPT, UPT, UR10, 0xd80, URZ ;  /* 0x00000d800a047890 */ /* 0x000fc8000fffe0ff */
[----:B------:R-:W-:Y:S01]  /*2940*/  ULEA UR4, UR7, UR4, 0x18 ;  /* 0x0000000407047291 */ /* 0x000fe2000f8ec0ff */
[----:B0-----:R-:W-:Y:S01]  /*2950*/  LOP3.LUT R18, R12, UR5, RZ, 0xc0, !PT ;  /* 0x000000050c127c12 */ /* 0x001fe2000f8ec0ff */
[----:B-1----:R-:W0:Y:S05]  /*2960*/  SHFL.IDX PT, R9, R16, R17, 0x1f ;  /* 0x00001f1110097589 */ /* 0x002e2a00000e0000 */
[----:B------:R-:W0:Y:S02]  /*2970*/  POPC R18, R18 ;  /* 0x0000001200127309 */ /* 0x000e240000000000 */
[----:B0-----:R-:W-:-:S05]  /*2980*/  IMAD.IADD R9, R9, 0x1, R18 ;  /* 0x0000000109097824 */ /* 0x001fca00078e0212 */
[----:B------:R-:W-:-:S05]  /*2990*/  LEA R12, R9, UR4, 0x2 ;  /* 0x00000004090c7c11 */ /* 0x000fca000f8e10ff */
[----:B------:R0:W-:Y:S02]  /*29a0*/  STS [R12], R13 ;  /* 0x0000000d0c007388 */ /* 0x0001e40000000800 */
.L_x_1515:
[----:B------:R-:W-:Y:S05]  /*29b0*/  BSYNC.RECONVERGENT B2 ;  /* 0x0000000000027941 */ /* 0x000fea0003800200 */
.L_x_1514:
[----:B------:R-:W-:Y:S04]  /*29c0*/  BSSY.RECONVERGENT B2, `(.L_x_1516) ;  /* 0x0000014000027945 */ /* 0x000fe80003800200 */
[----:B------:R-:W-:Y:S05]  /*29d0*/  @P1 BRA `(.L_x_1517) ;  /* 0x0000000000481947 */ /* 0x000fea0003800000 */
[----:B0-----:R-:W0:Y:S01]  /*29e0*/  S2R R12, SR_LANEID ;  /* 0x00000000000c7919 */ /* 0x001e220000000000 */
[----:B------:R-:W-:Y:S01]  /*29f0*/  VOTEU.ANY UR5, UPT, PT ;  /* 0x0000000000057886 */ /* 0x000fe200038e0100 */
[----:B------:R-:W-:Y:S01]  /*2a00*/  UIADD3 UR4, UPT, UPT, UR10, 0xc00, URZ ;  /* 0x00000c000a047890 */ /* 0x000fe2000fffe0ff */
[----:B------:R-:W0:Y:S01]  /*2a10*/  FLO.U32 R17, UR5 ;  /* 0x0000000500117d00 */ /* 0x000e2200080e0000 */
[----:B------:R-:W1:Y:S02]  /*2a20*/  S2R R18, SR_LTMASK ;  /* 0x0000000000127919 */ /* 0x000e640000003900 */
[----:B------:R-:W-:-:S05]  /*2a30*/  ULEA UR4, UR7, UR4, 0x18 ;  /* 0x0000000407047291 */ /* 0x000fca000f8ec0ff */
[----:B------:R-:W2:Y:S01]  /*2a40*/  POPC R16, UR5 ;  /* 0x0000000500107d09 */ /* 0x000ea20008000000 */
[----:B0-----:R-:W-:Y:S01]  /*2a50*/  ISETP.EQ.U32.AND P0, PT, R17, R12, PT ;  /* 0x0000000c1100720c */ /* 0x001fe20003f02070 */
[----:B------:R-:W-:Y:S01]  /*2a60*/  VIADD R12, R13, 0x1 ;  /* 0x000000010d0c7836 */ /* 0x000fe20000000000 */
[----:B-1----:R-:W-:-:S06]  /*2a70*/  LOP3.LUT R18, R18, UR5, RZ, 0xc0, !PT ;  /* 0x0000000512127c12 */ /* 0x002fcc000f8ec0ff */
[----:B------:R-:W0:Y:S05]  /*2a80*/  POPC R18, R18 ;  /* 0x0000001200127309 */ /* 0x000e2a0000000000 */
[----:B--2---:R-:W1:Y:S01]  /*2a90*/  @P0 ATOMS.ADD R16, [UR4], R16 ;  /* 0x00000010ff10098c */ /* 0x004e620008000004 */
[----:B------:R-:W-:-:S04]  /*2aa0*/  UIADD3 UR4, UPT, UPT, UR10, 0xd80, URZ ;  /* 0x00000d800a047890 */ /* 0x000fc8000fffe0ff */
[----:B------:R-:W-:Y:S01]  /*2ab0*/  ULEA UR4, UR7, UR4, 0x18 ;  /* 0x0000000407047291 */ /* 0x000fe2000f8ec0ff */
[----:B-1----:R-:W0:Y:S02]  /*2ac0*/  SHFL.IDX PT, R9, R16, R17, 0x1f ;  /* 0x00001f1110097589 */ /* 0x002e2400000e0000 */
[----:B0-----:R-:W-:-:S05]  /*2ad0*/  IMAD.IADD R9, R9, 0x1, R18 ;  /* 0x0000000109097824 */ /* 0x001fca00078e0212 */
[----:B------:R-:W-:-:S05]  /*2ae0*/  LEA R9, R9, UR4, 0x2 ;  /* 0x0000000409097c11 */ /* 0x000fca000f8e10ff */
[----:B------:R1:W-:Y:S02]  /*2af0*/  STS [R9], R12 ;  /* 0x0000000c09007388 */ /* 0x0003e40000000800 */
.L_x_1517:
[----:B------:R-:W-:Y:S05]  /*2b00*/  BSYNC.RECONVERGENT B2 ;  /* 0x0000000000027941 */ /* 0x000fea0003800200 */
.L_x_1516:
[----:B------:R-:W-:Y:S04]  /*2b10*/  BSSY.RECONVERGENT B2, `(.L_x_1518) ;  /* 0x0000014000027945 */ /* 0x000fe80003800200 */
[----:B------:R-:W-:Y:S05]  /*2b20*/  @P2 BRA `(.L_x_1519) ;  /* 0x0000000000482947 */ /* 0x000fea0003800000 */
[----:B01----:R-:W0:Y:S01]  /*2b30*/  S2R R12, SR_LANEID ;  /* 0x00000000000c7919 */ /* 0x003e220000000000 */
        /* <DEDUP_REMOVED lines=17> */
.L_x_1519:
[----:B------:R-:W-:Y:S05]  /*2c50*/  BSYNC.RECONVERGENT B2 ;  /* 0x0000000000027941 */ /* 0x000fea0003800200 */
.L_x_1518:
[----:B------:R-:W-:Y:S04]  /*2c60*/  BSSY.RECONVERGENT B2, `(.L_x_1520) ;  /* 0x0000014000027945 */ /* 0x000fe80003800200 */
[----:B------:R-:W-:Y:S05]  /*2c70*/  @P3 BRA `(.L_x_1521) ;  /* 0x0000000000483947 */ /* 0x000fea0003800000 */
[----:B012---:R-:W0:Y:S01]  /*2c80*/  S2R R12, SR_LANEID ;  /* 0x00000000000c7919 */ /* 0x007e220000000000 */
        /* <DEDUP_REMOVED lines=17> */
.L_x_1521:
[----:B------:R-:W-:Y:S05]  /*2da0*/  BSYNC.RECONVERGENT B2 ;  /* 0x0000000000027941 */ /* 0x000fea0003800200 */
.L_x_1520:
[----:B0-----:R-:W-:-:S07]  /*2db0*/  LOP3.LUT R13, R13, 0x1000, RZ, 0xfc, !PT ;  /* 0x000010000d0d7812 */ /* 0x001fce00078efcff */
.L_x_1513:
[----:B------:R-:W-:Y:S05]  /*2dc0*/  BSYNC.RECONVERGENT B0 ;  /* 0x0000000000007941 */ /* 0x000fea0003800200 */
.L_x_1512:
[----:B------:R-:W-:-:S13]  /*2dd0*/  ISETP.GE.U32.AND P0, PT, R8, 0x1000, PT ;  /* 0x000010000800780c */ /* 0x000fda0003f06070 */
[----:B------:R-:W-:Y:S05]  /*2de0*/  @!P0 BRA `(.L_x_1511) ;  /* 0x00000010003c8947 */ /* 0x000fea0003800000 */
.L_x_1538:
[----:B------:R-:W-:-:S05]  /*2df0*/  IMAD.WIDE R16, R13, 0x4, R2 ;  /* 0x000000040d107825 */ /* 0x000fca00078e0202 */
[----:B----4-:R-:W4:Y:S04]  /*2e00*/  LDG.E.CONSTANT R22, desc[UR8][R16.64] ;  /* 0x0000000810167981 */ /* 0x010f28000c1e9900 */
[----:B------:R-:W5:Y:S04]  /*2e10*/  LDG.E.CONSTANT R20, desc[UR8][R16.64+0x4] ;  /* 0x0000040810147981 */ /* 0x000f68000c1e9900 */
[----:B-123--:R-:W5:Y:S04]  /*2e20*/  LDG.E.CONSTANT R8, desc[UR8][R16.64+0x8] ;  /* 0x0000080810087981 */ /* 0x00ef68000c1e9900 */
[----:B------:R-:W5:Y:S04]  /*2e30*/  LDG.E.CONSTANT R25, desc[UR8][R16.64+0xc] ;  /* 0x00000c0810197981 */ /* 0x000f68000c1e9900 */
[----:B------:R-:W5:Y:S04]  /*2e40*/  LDG.E.CONSTANT R21, desc[UR8][R16.64+0x4000] ;  /* 0x0040000810157981 */ /* 0x000f68000c1e9900 */
[----:B------:R-:W5:Y:S04]  /*2e50*/  LDG.E.CONSTANT R19, desc[UR8][R16.64+0x4004] ;  /* 0x0040040810137981 */ /* 0x000f68000c1e9900 */
[----:B------:R-:W5:Y:S04]  /*2e60*/  LDG.E.CONSTANT R18, desc[UR8][R16.64+0x4008] ;  /* 0x0040080810127981 */ /* 0x000f68000c1e9900 */
[----:B-123--:R0:W2:Y:S01]  /*2e70*/  LDG.E.CONSTANT R12, desc[UR8][R16.64+0x400c] ;  /* 0x00400c08100c7981 */ /* 0x00e0a2000c1e9900 */
[----:B------:R-:W-:Y:S01]  /*2e80*/  BSSY.RECONVERGENT B0, `(.L_x_1522) ;  /* 0x0000060000007945 */ /* 0x000fe20003800200 */
[----:B----4-:R-:W1:Y:S08]  /*2e90*/  F2F.F16.F32 R22, R22 ;  /* 0x0000001600167304 */ /* 0x010e700000200800 */
[----:B-----5:R-:W3:Y:S01]  /*2ea0*/  F2F.F16.F32 R20, R20 ;  /* 0x0000001400147304 */ /* 0x020ee20000200800 */
[----:B-1----:R-:W-:-:S07]  /*2eb0*/  PRMT R9, R22, 0x9910, RZ ;  /* 0x0000991016097816 */ /* 0x002fce00000000ff */
[----:B------:R-:W1:Y:S01]  /*2ec0*/  F2F.F16.F32 R8, R8 ;  /* 0x0000000800087304 */ /* 0x000e620000200800 */
[----:B------:R-:W-:Y:S02]  /*2ed0*/  ISETP.GE.AND P0, PT, R9, RZ, PT ;  /* 0x000000ff0900720c */ /* 0x000fe40003f06270 */
[----:B---3--:R-:W-:-:S05]  /*2ee0*/  PRMT R23, R20, 0x9910, RZ ;  /* 0x0000991014177816 */ /* 0x008fca00000000ff */
[----:B------:R-:W3:Y:S01]  /*2ef0*/  F2F.F16.F32 R9, R25 ;  /* 0x0000001900097304 */ /* 0x000ee20000200800 */
[----:B------:R-:W-:Y:S02]  /*2f00*/  ISETP.GE.AND P1, PT, R23, RZ, PT ;  /* 0x000000ff1700720c */ /* 0x000fe40003f26270 */
[----:B------:R-:W-:Y:S02]  /*2f10*/  LOP3.LUT R23, RZ, R22, RZ, 0x33, !PT ;  /* 0x00000016ff177212 */ /* 0x000fe400078e33ff */
[----:B-1----:R-:W-:-:S03]  /*2f20*/  PRMT R24, R8, 0x9910, RZ ;  /* 0x0000991008187816 */ /* 0x002fc600000000ff */
[----:B0-----:R0:W1:Y:S01]  /*2f30*/  F2F.F16.F32 R16, R21 ;  /* 0x0000001500107304 */ /* 0x0010620000200800 */
[----:B------:R-:W-:Y:S02]  /*2f40*/  @P0 LOP3.LUT R23, R22, 0x8000, RZ, 0xfc, !PT ;  /* 0x0000800016170812 */ /* 0x000fe400078efcff */
[----:B------:R-:W-:Y:S02]  /*2f50*/  LOP3.LUT R22, RZ, R20, RZ, 0x33, !PT ;  /* 0x00000014ff167212 */ /* 0x000fe400078e33ff */
[----:B------:R-:W-:Y:S02]  /*2f60*/  LOP3.LUT R23, R23, 0xffff, RZ, 0xc0, !PT ;  /* 0x0000ffff17177812 */ /* 0x000fe400078ec0ff */
[----:B------:R-:W-:Y:S01]  /*2f70*/  ISETP.GE.AND P0, PT, R24, RZ, PT ;  /* 0x000000ff1800720c */ /* 0x000fe20003f06270 */
[----:B------:R4:W5:Y:S01]  /*2f80*/  F2F.F16.F32 R17, R19 ;  /* 0x0000001300117304 */ /* 0x0009620000200800 */
[----:B------:R-:W-:Y:S02]  /*2f90*/  @P1 LOP3.LUT R22, R20, 0x8000, RZ, 0xfc, !PT ;  /* 0x0000800014161812 */ /* 0x000fe400078efcff */
[----:B------:R-:W-:-:S02]  /*2fa0*/  SHF.R.U32.HI R20, RZ, 0x8, R23 ;  /* 0x00000008ff147819 */ /* 0x000fc40000011617 */
[----:B---3--:R-:W-:Y:S02]  /*2fb0*/  PRMT R23, R9, 0x9910, RZ ;  /* 0x0000991009177816 */ /* 0x008fe400000000ff */
[----:B0-----:R-:W-:Y:S01]  /*2fc0*/  LOP3.LUT R21, R20, 0xffff, RZ, 0xc0, !PT ;  /* 0x0000ffff14157812 */ /* 0x001fe200078ec0ff */
[----:B------:R-:W0:Y:S01]  /*2fd0*/  F2F.F16.F32 R18, R18 ;  /* 0x0000001200127304 */ /* 0x000e220000200800 */
[----:B------:R-:W-:Y:S01]  /*2fe0*/  LOP3.LUT R22, R22, 0xffff, RZ, 0xc0, !PT ;  /* 0x0000ffff16167812 */ /* 0x000fe200078ec0ff */
[----:B------:R-:W-:Y:S01]  /*2ff0*/  IMAD.MOV.U32 R20, RZ, RZ, R23 ;  /* 0x000000ffff147224 */ /* 0x000fe200078e0017 */
[----:B------:R-:W-:Y:S02]  /*3000*/  ISETP.GE.AND P6, PT, R14, R21, PT ;  /* 0x000000150e00720c */ /* 0x000fe40003fc6270 */
[----:B-1----:R-:W-:Y:S02]  /*3010*/  PRMT R21, R16, 0x9910, RZ ;  /* 0x0000991010157816 */ /* 0x002fe400000000ff */
[----:B------:R-:W-:Y:S01]  /*3020*/  ISETP.GE.AND P1, PT, R20, RZ, PT ;  /* 0x000000ff1400720c */ /* 0x000fe20003f26270 */
[----:B--2---:R-:W1:Y:S01]  /*3030*/  F2F.F16.F32 R12, R12 ;  /* 0x0000000c000c7304 */ /* 0x004e620000200800 */
[----:B------:R-:W-:-:S02]  /*3040*/  LOP3.LUT R20, RZ, R8, RZ, 0x33, !PT ;  /* 0x00000008ff147212 */ /* 0x000fc400078e33ff */
[----:B------:R-:W-:Y:S02]  /*3050*/  @P0 LOP3.LUT R20, R8, 0x8000, RZ, 0xfc, !PT ;  /* 0x0000800008140812 */ /* 0x000fe400078efcff */
[----:B------:R-:W-:Y:S02]  /*3060*/  ISETP.GE.AND P0, PT, R21, RZ, PT ;  /* 0x000000ff1500720c */ /* 0x000fe40003f06270 */
[----:B----4-:R-:W-:Y:S02]  /*3070*/  SHF.R.U32.HI R19, RZ, 0x8, R22 ;  /* 0x00000008ff137819 */ /* 0x010fe40000011616 */
[----:B-----5:R-:W-:Y:S02]  /*3080*/  PRMT R21, R17, 0x9910, RZ ;  /* 0x0000991011157816 */ /* 0x020fe400000000ff */
[----:B0-----:R-:W-:Y:S02]  /*3090*/  PRMT R22, R18, 0x9910, RZ ;  /* 0x0000991012167816 */ /* 0x001fe400000000ff */
[----:B------:R-:W-:Y:S01]  /*30a0*/  LOP3.LUT R8, R20, 0xffff, RZ, 0xc0, !PT ;  /* 0x0000ffff14087812 */ /* 0x000fe200078ec0ff */
[----:B------:R-:W-:Y:S01]  /*30b0*/  IMAD.MOV.U32 R20, RZ, RZ, R21 ;  /* 0x000000ffff147224 */ /* 0x000fe200078e0015 */
[----:B------:R-:W-:Y:S01]  /*30c0*/  LOP3.LUT R19, R19, 0xffff, RZ, 0xc0, !PT ;  /* 0x0000ffff13137812 */ /* 0x000fe200078ec0ff */
[----:B------:R-:W-:Y:S01]  /*30d0*/  IMAD.MOV.U32 R21, RZ, RZ, R22 ;  /* 0x000000ffff157224 */ /* 0x000fe200078e0016 */
[----:B------:R-:W-:-:S02]  /*30e0*/  SHF.R.U32.HI R8, RZ, 0x8, R8 ;  /* 0x00000008ff087819 */ /* 0x000fc40000011608 */
[----:B------:R-:W-:Y:S02]  /*30f0*/  ISETP.GE.AND P5, PT, R14, R19, PT ;  /* 0x000000130e00720c */ /* 0x000fe40003fa6270 */
[----:B------:R-:W-:Y:S02]  /*3100*/  LOP3.LUT R19, RZ, R9, RZ, 0x33, !PT ;  /* 0x00000009ff137212 */ /* 0x000fe400078e33ff */
[----:B------:R-:W-:Y:S02]  /*3110*/  @P1 LOP3.LUT R19, R9, 0x8000, RZ, 0xfc, !PT ;  /* 0x0000800009131812 */ /* 0x000fe400078efcff */
[----:B------:R-:W-:Y:S02]  /*3120*/  ISETP.GE.AND P2, PT, R21, RZ, PT ;  /* 0x000000ff1500720c */ /* 0x000fe40003f46270 */
[----:B------:R-:W-:Y:S02]  /*3130*/  LOP3.LUT R9, R8, 0xffff, RZ, 0xc0, !PT ;  /* 0x0000ffff08097812 */ /* 0x000fe400078ec0ff */
[----:B-1----:R-:W-:-:S02]  /*3140*/  PRMT R21, R12, 0x9910, RZ ;  /* 0x000099100c157816 */ /* 0x002fc400000000ff */
[----:B------:R-:W-:Y:S02]  /*3150*/  ISETP.GE.AND P4, PT, R14, R9, PT ;  /* 0x000000090e00720c */ /* 0x000fe40003f86270 */
[----:B------:R-:W-:Y:S01]  /*3160*/  ISETP.GE.AND P1, PT, R20, RZ, PT ;  /* 0x000000ff1400720c */ /* 0x000fe20003f26270 */
[----:B------:R-:W-:Y:S01]  /*3170*/  IMAD.MOV.U32 R9, RZ, RZ, R21 ;  /* 0x000000ffff097224 */ /* 0x000fe200078e0015 */
[----:B------:R-:W-:Y:S02]  /*3180*/  LOP3.LUT R20, RZ, R16, RZ, 0x33, !PT ;  /* 0x00000010ff147212 */ /* 0x000fe400078e33ff */
[----:B------:R-:W-:Y:S02]  /*3190*/  LOP3.LUT R8, R19, 0xffff, RZ, 0xc0, !PT ;  /* 0x0000ffff13087812 */ /* 0x000fe400078ec0ff */
[----:B------:R-:W-:Y:S02]  /*31a0*/  @P0 LOP3.LUT R20, R16, 0x8000, RZ, 0xfc, !PT ;  /* 0x0000800010140812 */ /* 0x000fe400078efcff */
[----:B------:R-:W-:-:S02]  /*31b0*/  ISETP.GE.AND P0, PT, R9, RZ, PT ;  /* 0x000000ff0900720c */ /* 0x000fc40003f06270 */
[----:B------:R-:W-:Y:S02]  /*31c0*/  SHF.R.U32.HI R8, RZ, 0x8, R8 ;  /* 0x00000008ff087819 */ /* 0x000fe40000011608 */
[----:B------:R-:W-:Y:S02]  /*31d0*/  LOP3.LUT R16, RZ, R17, RZ, 0x33, !PT ;  /* 0x00000011ff107212 */ /* 0x000fe400078e33ff */
[----:B------:R-:W-:Y:S02]  /*31e0*/  LOP3.LUT R9, R8, 0xffff, RZ, 0xc0, !PT ;  /* 0x0000ffff08097812 */ /* 0x000fe400078ec0ff */
[----:B------:R-:W-:Y:S02]  /*31f0*/  LOP3.LUT R19, RZ, R18, RZ, 0x33, !PT ;  /* 0x00000012ff137212 */ /* 0x000fe400078e33ff */
[----:B------:R-:W-:Y:S02]  /*3200*/  LOP3.LUT R8, R20, 0xffff, RZ, 0xc0, !PT ;  /* 0x0000ffff14087812 */ /* 0x000fe400078ec0ff */
[----:B------:R-:W-:-:S02]  /*3210*/  @P1 LOP3.LUT R16, R17, 0x8000, RZ, 0xfc, !PT ;  /* 0x0000800011101812 */ /* 0x000fc400078efcff */
[----:B------:R-:W-:Y:S02]  /*3220*/  @P2 LOP3.LUT R19, R18, 0x8000, RZ, 0xfc, !PT ;  /* 0x0000800012132812 */ /* 0x000fe400078efcff */
[----:B------:R-:W-:Y:S02]  /*3230*/  SHF.R.U32.HI R8, RZ, 0x8, R8 ;  /* 0x00000008ff087819 */ /* 0x000fe40000011608 */
[----:B------:R-:W-:Y:S02]  /*3240*/  LOP3.LUT R20, RZ, R12, RZ, 0x33, !PT ;  /* 0x0000000cff147212 */ /* 0x000fe400078e33ff */
[----:B------:R-:W-:Y:S02]  /*3250*/  LOP3.LUT R16, R16, 0xffff, RZ, 0xc0, !PT ;  /* 0x0000ffff10107812 */ /* 0x000fe400078ec0ff */
[----:B------:R-:W-:Y:S02]  /*3260*/  LOP3.LUT R18, R19, 0xffff, RZ, 0xc0, !PT ;  /* 0x0000ffff13127812 */ /* 0x000fe400078ec0ff */
[----:B------:R-:W-:-:S02]  /*3270*/  @P0 LOP3.LUT R20, R12, 0x8000, RZ, 0xfc, !PT ;  /* 0x000080000c140812 */ /* 0x000fc400078efcff */
[----:B------:R-:W-:Y:S02]  /*3280*/  ISETP.GE.AND P3, PT, R14, R9, PT ;  /* 0x000000090e00720c */ /* 0x000fe40003f66270 */
[----:B------:R-:W-:Y:S02]  /*3290*/  LOP3.LUT R9, R8, 0xffff, RZ, 0xc0, !PT ;  /* 0x0000ffff08097812 */ /* 0x000fe400078ec0ff */
[----:B------:R-:W-:Y:S02]  /*32a0*/  SHF.R.U32.HI R16, RZ, 0x8, R16 ;  /* 0x00000008ff107819 */ /* 0x000fe40000011610 */
[----:B------:R-:W-:Y:S02]  /*32b0*/  SHF.R.U32.HI R18, RZ, 0x8, R18 ;  /* 0x00000008ff127819 */ /* 0x000fe40000011612 */
[----:B------:R-:W-:Y:S02]  /*32c0*/  LOP3.LUT R8, R20, 0xffff, RZ, 0xc0, !PT ;  /* 0x0000ffff14087812 */ /* 0x000fe400078ec0ff */
[----:B------:R-:W-:-:S02]  /*32d0*/  LOP3.LUT R17, R16, 0xffff, RZ, 0xc0, !PT ;  /* 0x0000ffff10117812 */ /* 0x000fc400078ec0ff */
[----:B------:R-:W-:Y:S02]  /*32e0*/  LOP3.LUT R19, R18, 0xffff, RZ, 0xc0, !PT ;  /* 0x0000ffff12137812 */ /* 0x000fe400078ec0ff */
[----:B------:R-:W-:Y:S02]  /*32f0*/  SHF.R.U32.HI R8, RZ, 0x8, R8 ;  /* 0x00000008ff087819 */ /* 0x000fe40000011608 */
[C---:B------:R-:W-:Y:S02]  /*3300*/  ISETP.GE.AND P2, PT, R14.reuse, R9, PT ;  /* 0x000000090e00720c */ /* 0x040fe40003f46270 */
[C---:B------:R-:W-:Y:S02]  /*3310*/  ISETP.GE.AND P1, PT, R14.reuse, R17, PT ;  /* 0x000000110e00720c */ /* 0x040fe40003f26270 */
[----:B------:R-:W-:Y:S02]  /*3320*/  ISETP.GE.AND P0, PT, R14, R19, PT ;  /* 0x000000130e00720c */ /* 0x000fe40003f06270 */
[----:B------:R-:W-:Y:S01]  /*3330*/  LOP3.LUT R9, R8, 0xffff, RZ, 0xc0, !PT ;  /* 0x0000ffff08097812 */ /* 0x000fe200078ec0ff */
[----:B------:R-:W-:Y:S10]  /*3340*/  @P6 BRA `(.L_x_1523) ;  /* 0x00000000004c6947 */ /* 0x000ff40003800000 */
[----:B------:R-:W0:Y:S01]  /*3350*/  S2R R17, SR_LANEID ;  /* 0x0000000000117919 */ /* 0x000e220000000000 */
[----:B------:R-:W1:Y:S01]  /*3360*/  S2UR UR6, SR_CgaCtaId ;  /* 0x00000000000679c3 */ /* 0x000e620000008800 */
[----:B------:R-:W-:Y:S01]  /*3370*/  VOTEU.ANY UR11, UPT, PT ;  /* 0x00000000000b7886 */ /* 0x000fe200038e0100 */
[----:B------:R-:W-:Y:S01]  /*3380*/  UMOV UR4, 0x400 ;  /* 0x0000040000047882 */ /* 0x000fe20000000000 */
[----:B------:R-:W0:Y:S01]  /*3390*/  FLO.U32 R16, UR11 ;  /* 0x0000000b00107d00 */ /* 0x000e2200080e0000 */
[----:B------:R-:W-:Y:S01]  /*33a0*/  UIADD3 UR5, UPT, UPT, UR4, 0xc00, URZ ;  /* 0x00000c0004057890 */ /* 0x000fe2000fffe0ff */
[----:B------:R-:W2:Y:S01]  /*33b0*/  S2R R18, SR_LTMASK ;  /* 0x0000000000127919 */ /* 0x000ea20000003900 */
[----:B------:R-:W-:-:S05]  /*33c0*/  UIADD3 UR4, UPT, UPT, UR4, 0xd80, URZ ;  /* 0x00000d8004047890 */ /* 0x000fca000fffe0ff */
[----:B------:R-:W3:Y:S01]  /*33d0*/  POPC R12, UR11 ;  /* 0x0000000b000c7d09 */ /* 0x000ee20008000000 */
[----:B-1----:R-:W-:Y:S02]  /*33e0*/  ULEA UR5, UR6, UR5, 0x18 ;  /* 0x0000000506057291 */ /* 0x002fe4000f8ec0ff */
[----:B------:R-:W-:Y:S01]  /*33f0*/  ULEA UR4, UR6, UR4, 0x18 ;  /* 0x0000000406047291 */ /* 0x000fe2000f8ec0ff */
[----:B0-----:R-:W-:Y:S02]  /*3400*/  ISETP.EQ.U32.AND P6, PT, R16, R17, PT ;  /* 0x000000111000720c */ /* 0x001fe40003fc2070 */
[----:B--2---:R-:W-:-:S04]  /*3410*/  LOP3.LUT R18, R18, UR11, RZ, 0xc0, !PT ;  /* 0x0000000b12127c12 */ /* 0x004fc8000f8ec0ff */
[----:B------:R-:W0:Y:S07]  /*3420*/  POPC R19, R18 ;  /* 0x0000001200137309 */ /* 0x000e2e0000000000 */
[----:B---3--:R-:W1:Y:S04]  /*3430*/  @P6 ATOMS.ADD R17, [UR5], R12 ;  /* 0x0000000cff11698c */ /* 0x008e680008000005 */
[----:B-1----:R-:W0:Y:S02]  /*3440*/  SHFL.IDX PT, R8, R17, R16, 0x1f ;  /* 0x00001f1011087589 */ /* 0x002e2400000e0000 */
[----:B0-----:R-:W-:-:S05]  /*3450*/  IMAD.IADD R8, R8, 0x1, R19 ;  /* 0x0000000108087824 */ /* 0x001fca00078e0213 */
[----:B------:R-:W-:-:S05]  /*3460*/  LEA R8, R8, UR4, 0x2 ;  /* 0x0000000408087c11 */ /* 0x000fca000f8e10ff */
[----:B------:R0:W-:Y:S02]  /*3470*/  STS [R8], R13 ;  /* 0x0000000d08007388 */ /* 0x0001e40000000800 */
.L_x_1523:
[----:B------:R-:W-:Y:S05]  /*3480*/  BSYNC.RECONVERGENT B0 ;  /* 0x0000000000007941 */ /* 0x000fea0003800200 */
.L_x_1522:
[----:B------:R-:W-:Y:S01]  /*3490*/  BSSY.RECONVERGENT B0, `(.L_x_1524) ;  /* 0x0000017000007945 */ /* 0x000fe20003800200 */
[----:B------:R-:W-:-:S03]  /*34a0*/  ISETP.GE.AND P6, PT, R14, R9, PT ;  /* 0x000000090e00720c */ /* 0x000fc60003fc6270 */
[----:B------:R-:W-:Y:S10]  /*34b0*/  @P5 BRA `(.L_x_1525) ;  /* 0x0000000000505947 */ /* 0x000ff40003800000 */
[----:B------:R-:W1:Y:S01]  /*34c0*/  S2R R9, SR_LANEID ;  /* 0x0000000000097919 */ /* 0x000e620000000000 */
[----:B------:R-:W2:Y:S01]  /*34d0*/  S2UR UR6, SR_CgaCtaId ;  /* 0x00000000000679c3 */ /* 0x000ea20000008800 */
[----:B------:R-:W-:Y:S01]  /*34e0*/  VOTEU.ANY UR11, UPT, PT ;  /* 0x00000000000b7886 */ /* 0x000fe200038e0100 */
[----:B------:R-:W-:Y:S01]  /*34f0*/  UMOV UR4, 0x400 ;  /* 0x0000040000047882 */ /* 0x000fe20000000000 */
[----:B------:R-:W1:Y:S01]  /*3500*/  FLO.U32 R16, UR11 ;  /* 0x0000000b00107d00 */ /* 0x000e6200080e0000 */
[----:B------:R-:W-:Y:S01]  /*3510*/  UIADD3 UR5, UPT, UPT, UR4, 0xc00, URZ ;  /* 0x00000c0004057890 */ /* 0x000fe2000fffe0ff */
[----:B------:R-:W3:Y:S01]  /*3520*/  S2R R18, SR_LTMASK ;  /* 0x0000000000127919 */ /* 0x000ee20000003900 */
[----:B------:R-:W-:-:S05]  /*3530*/  UIADD3 UR4, UPT, UPT, UR4, 0xd80, URZ ;  /* 0x00000d8004047890 */ /* 0x000fca000fffe0ff */
[----:B------:R-:W4:Y:S01]  /*3540*/  POPC R12, UR11 ;  /* 0x0000000b000c7d09 */ /* 0x000f220008000000 */
[----:B--2---:R-:W-:Y:S02]  /*3550*/  ULEA UR5, UR6, UR5, 0x18 ;  /* 0x0000000506057291 */ /* 0x004fe4000f8ec0ff */
[----:B------:R-:W-:Y:S01]  /*3560*/  ULEA UR4, UR6, UR4, 0x18 ;  /* 0x0000000406047291 */ /* 0x000fe2000f8ec0ff */
[----:B-1----:R-:W-:Y:S02]  /*3570*/  ISETP.EQ.U32.AND P5, PT, R16, R9, PT ;  /* 0x000000091000720c */ /* 0x002fe40003fa2070 */
[----:B---3--:R-:W-:-:S04]  /*3580*/  LOP3.LUT R18, R18, UR11, RZ, 0xc0, !PT ;  /* 0x0000000b12127c12 */ /* 0x008fc8000f8ec0ff */
[----:B------:R-:W1:Y:S07]  /*3590*/  POPC R9, R18 ;  /* 0x0000001200097309 */ /* 0x000e6e0000000000 */
[----:B----4-:R-:W0:Y:S04]  /*35a0*/  @P5 ATOMS.ADD R17, [UR5], R12 ;  /* 0x0000000cff11598c */ /* 0x010e280008000005 */
[----:B0-----:R-:W1:Y:S02]  /*35b0*/  SHFL.IDX PT, R8, R17, R16, 0x1f ;  /* 0x00001f1011087589 */ /* 0x001e6400000e0000 */
[----:B-1----:R-:W-:-:S02]  /*35c0*/  IMAD.IADD R8, R8, 0x1, R9 ;  /* 0x0000000108087824 */ /* 0x002fc400078e0209 */
[----:B------:R-:W-:-:S03]  /*35d0*/  VIADD R9, R13, 0x1 ;  /* 0x000000010d097836 */ /* 0x000fc60000000000 */
[----:B------:R-:W-:-:S05]  /*35e0*/  LEA R8, R8, UR4, 0x2 ;  /* 0x0000000408087c11 */ /* 0x000fca000f8e10ff */
[----:B------:R1:W-:Y:S02]  /*35f0*/  STS [R8], R9 ;  /* 0x0000000908007388 */ /* 0x0003e40000000800 */
.L_x_1525:
[----:B------:R-:W-:Y:S05]  /*3600*/  BSYNC.RECONVERGENT B0 ;  /* 0x0000000000007941 */ /* 0x000fea0003800200 */
.L_x_1524:
[----:B------:R-:W-:Y:S04]  /*3610*/  BSSY.RECONVERGENT B0, `(.L_x_1526) ;  /* 0x0000016000007945 */ /* 0x000fe80003800200 */
[----:B------:R-:W-:Y:S05]  /*3620*/  @P4 BRA `(.L_x_1527) ;  /* 0x0000000000504947 */ /* 0x000fea0003800000 */
[----:B-1----:R-:W1:Y:S01]  /*3630*/  S2R R9, SR_LANEID ;  /* 0x0000000000097919 */ /* 0x002e620000000000 */
        /* <DEDUP_REMOVED lines=19> */
.L_x_1527:
[----:B------:R-:W-:Y:S05]  /*3770*/  BSYNC.RECONVERGENT B0 ;  /* 0x0000000000007941 */ /* 0x000fea0003800200 */
.L_x_1526:
[----:B------:R-:W-:Y:S04]  /*3780*/  BSSY.RECONVERGENT B0, `(.L_x_1528) ;  /* 0x0000016000007945 */ /* 0x000fe80003800200 */
[----:B------:R-:W-:Y:S05]  /*3790*/  @P3 BRA `(.L_x_1529) ;  /* 0x0000000000503947 */ /* 0x000fea0003800000 */
[----:B-12---:R-:W1:Y:S01]  /*37a0*/  S2R R9, SR_LANEID ;  /* 0x0000000000097919 */ /* 0x006e620000000000 */
        /* <DEDUP_REMOVED lines=19> */
.L_x_1529:
[----:B------:R-:W-:Y:S05]  /*38e0*/  BSYNC.RECONVERGENT B0 ;  /* 0x0000000000007941 */ /* 0x000fea0003800200 */
.L_x_1528:
[----:B------:R-:W-:Y:S04]  /*38f0*/  BSSY.RECONVERGENT B0, `(.L_x_1530) ;  /* 0x0000016000007945 */ /* 0x000fe80003800200 */
[----:B------:R-:W-:Y:S05]  /*3900*/  @P2 BRA `(.L_x_1531) ;  /* 0x0000000000502947 */ /* 0x000fea0003800000 */
[----:B-123--:R-:W1:Y:S01]  /*3910*/  S2R R9, SR_LANEID ;  /* 0x0000000000097919 */ /* 0x00ee620000000000 */
[----:B------:R-:W2:Y:S01]  /*3920*/  S2UR UR6, SR_CgaCtaId ;  /* 0x00000000000679c3 */ /* 0x000ea20000008800 */
[----:B------:R-:W-:Y:S01]  /*3930*/  VOTEU.ANY UR11, UPT, PT ;  /* 0x00000000000b7886 */ /* 0x000fe200038e0100 */
[----:B------:R-:W-:Y:S01]  /*3940*/  UMOV UR4, 0x400 ;  /* 0x0000040000047882 */ /* 0x000fe20000000000 */
[----:B------:R-:W1:Y:S01]  /*3950*/  FLO.U32 R16, UR11 ;  /* 0x0000000b00107d00 */ /* 0x000e6200080e0000 */
[----:B------:R-:W-:Y:S01]  /*3960*/  UIADD3 UR5, UPT, UPT, UR4, 0xc00, URZ ;  /* 0x00000c0004057890 */ /* 0x000fe2000fffe0ff */
[----:B------:R-:W3:Y:S01]  /*3970*/  S2R R18, SR_LTMASK ;  /* 0x0000000000127919 */ /* 0x000ee20000003900 */
[----:B------:R-:W-:Y:S01]  /*3980*/  UIADD3 UR4, UPT, UPT, UR4, 0xd80, URZ ;  /* 0x00000d8004047890 */ /* 0x000fe2000fffe0ff */
[----:B0-----:R-:W-:-:S04]  /*3990*/  VIADD R8, R13, 0x1000 ;  /* 0x000010000d087836 */ /* 0x001fc80000000000 */
[----:B------:R-:W0:Y:S01]  /*39a0*/  POPC R12, UR11 ;  /* 0x0000000b000c7d09 */ /* 0x000e220008000000 */
[----:B--2---:R-:W-:Y:S02]  /*39b0*/  ULEA UR5, UR6, UR5, 0x18 ;  /* 0x0000000506057291 */ /* 0x004fe4000f8ec0ff */
[----:B------:R-:W-:Y:S01]  /*39c0*/  ULEA UR4, UR6, UR4, 0x18 ;  /* 0x0000000406047291 */ /* 0x000fe2000f8ec0ff */
[----:B-1----:R-:W-:Y:S02]  /*39d0*/  ISETP.EQ.U32.AND P2, PT, R16, R9, PT ;  /* 0x000000091000720c */ /* 0x002fe40003f42070 */
[----:B---3--:R-:W-:-:S06]  /*39e0*/  LOP3.LUT R18, R18, UR11, RZ, 0xc0, !PT ;  /* 0x0000000b12127c12 */ /* 0x008fcc000f8ec0ff */
[----:B------:R-:W1:Y:S05]  /*39f0*/  POPC R18, R18 ;  /* 0x0000001200127309 */ /* 0x000e6a0000000000 */
[----:B0-----:R-:W0:Y:S04]  /*3a00*/  @P2 ATOMS.ADD R17, [UR5], R12 ;  /* 0x0000000cff11298c */ /* 0x001e280008000005 */
[----:B0-----:R-:W1:Y:S02]  /*3a10*/  SHFL.IDX PT, R9, R17, R16, 0x1f ;  /* 0x00001f1011097589 */ /* 0x001e6400000e0000 */
[----:B-1----:R-:W-:-:S05]  /*3a20*/  IMAD.IADD R9, R9, 0x1, R18 ;  /* 0x0000000109097824 */ /* 0x002fca00078e0212 */
[----:B------:R-:W-:-:S05]  /*3a30*/  LEA R9, R9, UR4, 0x2 ;  /* 0x0000000409097c11 */ /* 0x000fca000f8e10ff */
[----:B------:R4:W-:Y:S02]  /*3a40*/  STS [R9], R8 ;  /* 0x0000000809007388 */ /* 0x0009e40000000800 */
.L_x_1531:
[----:B------:R-:W-:Y:S05]  /*3a50*/  BSYNC.RECONVERGENT B0 ;  /* 0x0000000000007941 */ /* 0x000fea0003800200 */
.L_x_1530:
[----:B------:R-:W-:Y:S04]  /*3a60*/  BSSY.RECONVERGENT B0, `(.L_x_1532) ;  /* 0x0000016000007945 */ /* 0x000fe80003800200 */
[----:B------:R-:W-:Y:S05]  /*3a70*/  @P1 BRA `(.L_x_1533) ;  /* 0x0000000000501947 */ /* 0x000fea0003800000 */
[----:B-1234-:R-:W1:Y:S01]  /*3a80*/  S2R R9, SR_LANEID ;  /* 0x0000000000097919 */ /* 0x01ee620000000000 */
        /* <DEDUP_REMOVED lines=19> */
.L_x_1533:
[----:B------:R-:W-:Y:S05]  /*3bc0*/  BSYNC.RECONVERGENT B0 ;  /* 0x0000000000007941 */ /* 0x000fea0003800200 */
.L_x_1532:
[----:B------:R-:W-:Y:S04]  /*3bd0*/  BSSY.RECONVERGENT B0, `(.L_x_1534) ;  /* 0x0000016000007945 */ /* 0x000fe80003800200 */
[----:B------:R-:W-:Y:S05]  /*3be0*/  @P0 BRA `(.L_x_1535) ;  /* 0x0000000000500947 */ /* 0x000fea0003800000 */
[----:B01234-:R-:W0:Y:S01]  /*3bf0*/  S2R R9, SR_LANEID ;  /* 0x0000000000097919 */ /* 0x01fe220000000000 */
        /* <DEDUP_REMOVED lines=15> */
[----:B0-----:R-:W-:-:S02]  /*3cf0*/  IMAD.IADD R8, R8, 0x1, R9 ;  /* 0x0000000108087824 */ /* 0x001fc400078e0209 */
[----:B------:R-:W-:-:S03]  /*3d00*/  VIADD R9, R13, 0x1002 ;  /* 0x000010020d097836 */ /* 0x000fc60000000000 */
[----:B------:R-:W-:-:S05]  /*3d10*/  LEA R8, R8, UR4, 0x2 ;  /* 0x0000000408087c11 */ /* 0x000fca000f8e10ff */
[----:B------:R0:W-:Y:S02]  /*3d20*/  STS [R8], R9 ;  /* 0x0000000908007388 */ /* 0x0001e40000000800 */
.L_x_1535:
[----:B------:R-:W-:Y:S05]  /*3d30*/  BSYNC.RECONVERGENT B0 ;  /* 0x0000000000007941 */ /* 0x000fea0003800200 */
.L_x_1534:
        /* <DEDUP_REMOVED lines=22> */
.L_x_1537:
[----:B------:R-:W-:Y:S05]  /*3ea0*/  BSYNC.RECONVERGENT B0 ;  /* 0x0000000000007941 */ /* 0x000fea0003800200 */
.L_x_1536:
[----:B0-----:R-:W-:-:S05]  /*3eb0*/  VIADD R13, R13, 0x2000 ;  /* 0x000020000d0d7836 */ /* 0x001fca0000000000 */
[----:B------:R-:W-:-:S13]  /*3ec0*/  ISETP.GE.AND P0, PT, R13, R0, PT ;  /* 0x000000000d00720c */ /* 0x000fda0003f06270 */
[----:B------:R-:W-:Y:S05]  /*3ed0*/  @!P0 BRA `(.L_x_1538) ;  /* 0xffffffec00c48947 */ /* 0x000fea000383ffff */
.L_x_1511:
[----:B------:R-:W-:Y:S05]  /*3ee0*/  BSYNC.RECONVERGENT B1 ;  /* 0x0000000000017941 */ /* 0x000fea0003800200 */
.L_x_1510:
[----:B------:R-:W-:Y:S01]  /*3ef0*/  ISETP.GE.AND P0, PT, R15, R10, PT ;  /* 0x0000000a0f00720c */ /* 0x000fe20003f06270 */
[----:B------:R-:W-:-:S12]  /*3f00*/  BSSY.RECONVERGENT B0, `(.L_x_1539) ;  /* 0x00000bb000007945 */ /* 0x000fd80003800200 */
[----:B------:R-:W-:Y:S05]  /*3f10*/  @P0 BRA `(.L_x_1540) ;  /* 0x0000000800e40947 */ /* 0x000fea0003800000 */
[----:B-1234-:R-:W-:Y:S01]  /*3f20*/  VIADDMNMX R9, R15, 0x400, R10, !PT ;  /* 0x000004000f097846 */ /* 0x01efe2000780010a */
[----:B------:R-:W-:Y:S01]  /*3f30*/  BSSY.RECONVERGENT B1, `(.L_x_1541) ;  /* 0x000002e000017945 */ /* 0x000fe20003800200 */
[----:B------:R-:W-:-:S04]  /*3f40*/  LOP3.LUT R8, RZ, R11, RZ, 0x33, !PT ;  /* 0x0000000bff087212 */ /* 0x000fc800078e33ff */
[----:B------:R-:W-:-:S04]  /*3f50*/  IADD3 R0, PT, PT, -R0, R9, R8 ;  /* 0x0000000900007210 */ /* 0x000fc80007ffe108 */
[----:B------:R-:W-:-:S04]  /*3f60*/  LOP3.LUT R8, R0, 0xc00, RZ, 0xc0, !PT ;  /* 0x00000c0000087812 */ /* 0x000fc800078ec0ff */
[----:B------:R-:W-:-:S13]  /*3f70*/  ISETP.NE.AND P0, PT, R8, 0xc00, PT ;  /* 0x00000c000800780c */ /* 0x000fda0003f05270 */
[----:B------:R-:W-:Y:S05]  /*3f80*/  @!P0 BRA `(.L_x_1542) ;  /* 0x0000000000a08947 */ /* 0x000fea0003800000 */
[----:B------:R-:W-:-:S04]  /*3f90*/  LEA.HI R8, R0, 0x1, RZ, 0x16 ;  /* 0x0000000100087811 */ /* 0x000fc800078fb0ff */
[----:B------:R-:W-:-:S05]  /*3fa0*/  LOP3.LUT R8, R8, 0x3, RZ, 0xc0, !PT ;  /* 0x0000000308087812 */ /* 0x000fca00078ec0ff */
[----:B------:R-:W-:-:S07]  /*3fb0*/  IMAD.MOV R8, RZ, RZ, -R8 ;  /* 0x000000ffff087224 */ /* 0x000fce00078e0a08 */
.L_x_1545:
[----:B------:R-:W-:-:S06]  /*3fc0*/  IMAD.WIDE R12, R15, 0x4, R2 ;  /* 0x000000040f0c7825 */ /* 0x000fcc00078e0202 */
[----:B------:R-:W2:Y:S01]  /*3fd0*/  LDG.E.CONSTANT R12, desc[UR8][R12.64] ;  /* 0x000000080c0c7981 */ /* 0x000ea2000c1e9900 */
[----:B------:R-:W-:Y:S01]  /*3fe0*/  VIADD R8, R8, 0x1 ;  /* 0x0000000108087836 */ /* 0x000fe20000000000 */
[----:B------:R-:W-:Y:S04]  /*3ff0*/  BSSY.RECONVERGENT B2, `(.L_x_1543) ;  /* 0x000001f000027945 */ /* 0x000fe80003800200 */
        /* <DEDUP_REMOVED lines=30> */
.L_x_1544:
[----:B------:R-:W-:Y:S05]  /*41e0*/  BSYNC.RECONVERGENT B2 ;  /* 0x0000000000027941 */ /* 0x000fea0003800200 */
.L_x_1543:
[----:B0-----:R-:W-:Y:S01]  /*41f0*/  VIADD R15, R15, 0x400 ;  /* 0x000004000f0f7836 */ /* 0x001fe20000000000 */
[----:B------:R-:W-:Y:S06]  /*4200*/  @P1 BRA `(.L_x_1545) ;  /* 0xfffffffc006c1947 */ /* 0x000fec000383ffff */
.L_x_1542:
[----:B------:R-:W-:Y:S05]  /*4210*/  BSYNC.RECONVERGENT B1 ;  /* 0x0000000000017941 */ /* 0x000fea0003800200 */
.L_x_1541:
[----:B------:R-:W-:-:S13]  /*4220*/  ISETP.GE.U32.AND P0, PT, R0, 0xc00, PT ;  /* 0x00000c000000780c */ /* 0x000fda0003f06070 */
[----:B------:R-:W-:Y:S05]  /*4230*/  @!P0 BRA `(.L_x_1540) ;  /* 0x00000008001c8947 */ /* 0x000fea0003800000 */
[----:B------:R-:W0:Y:S01]  /*4240*/  S2R R9, SR_CgaCtaId ;  /* 0x0000000000097919 */ /* 0x000e220000008800 */
[----:B------:R-:W-:Y:S01]  /*4250*/  MOV R0, 0x400 ;  /* 0x0000040000007802 */ /* 0x000fe20000000f00 */
[----:B------:R-:W-:-:S04]  /*4260*/  VIADD R15, R15, 0x800 ;  /* 0x000008000f0f7836 */ /* 0x000fc80000000000 */
[----:B------:R-:W-:-:S05]  /*4270*/  VIADD R0, R0, 0xd80 ;  /* 0x00000d8000007836 */ /* 0x000fca0000000000 */
[----:B0-----:R-:W-:-:S07]  /*4280*/  LEA R0, R9, R0, 0x18 ;  /* 0x0000000009007211 */ /* 0x001fce00078ec0ff */
.L_x_1554:
[----:B------:R-:W-:-:S04]  /*4290*/  VIADD R9, R15, 0xfffff800 ;  /* 0xfffff8000f097836 */ /* 0x000fc80000000000 */
[----:B------:R-:W-:-:S05]  /*42a0*/  IMAD.WIDE R16, R9, 0x4, R2 ;  /* 0x0000000409107825 */ /* 0x000fca00078e0202 */
        /* <DEDUP_REMOVED lines=45> */
[----:B------:R-:W1:Y:S01]  /*4580*/  S2UR UR5, SR_CgaCtaId ;  /* 0x00000000000579c3 */ /* 0x000e620000008800 */
[----:B------:R-:W-:Y:S01]  /*4590*/  VOTEU.ANY UR6, UPT, PT ;  /* 0x0000000000067886 */ /* 0x000fe200038e0100 */
[----:B------:R-:W-:Y:S01]  /*45a0*/  UMOV UR4, 0x400 ;  /* 0x0000040000047882 */ /* 0x000fe20000000000 */
[----:B------:R-:W0:Y:S01]  /*45b0*/  FLO.U32 R16, UR6 ;  /* 0x0000000600107d00 */ /* 0x000e2200080e0000 */
[----:B------:R-:W-:Y:S01]  /*45c0*/  UIADD3 UR4, UPT, UPT, UR4, 0xc00, URZ ;  /* 0x00000c0004047890 */ /* 0x000fe2000fffe0ff */
[----:B------:R-:W2:Y:S06]  /*45d0*/  S2R R18, SR_LTMASK ;  /* 0x0000000000127919 */ /* 0x000eac0000003900 */
[----:B------:R-:W3:Y:S01]  /*45e0*/  POPC R12, UR6 ;  /* 0x00000006000c7d09 */ /* 0x000ee20008000000 */
[----:B-1----:R-:W-:Y:S01]  /*45f0*/  ULEA UR4, UR5, UR4, 0x18 ;  /* 0x0000000405047291 */ /* 0x002fe2000f8ec0ff */
[----:B0-----:R-:W-:-:S02]  /*4600*/  ISETP.EQ.U32.AND P0, PT, R16, R13, PT ;  /* 0x0000000d1000720c */ /* 0x001fc40003f02070 */
[----:B--2---:R-:W-:-:S06]  /*4610*/  LOP3.LUT R18, R18, UR6, RZ, 0xc0, !PT ;  /* 0x0000000612127c12 */ /* 0x004fcc000f8ec0ff */
[----:B------:R-:W0:Y:S05]  /*4620*/  POPC R18, R18 ;  /* 0x0000001200127309 */ /* 0x000e2a0000000000 */
[----:B---3--:R-:W1:Y:S04]  /*4630*/  @P0 ATOMS.ADD R17, [UR4], R12 ;  /* 0x0000000cff11098c */ /* 0x008e680008000004 */
[----:B-1----:R-:W0:Y:S02]  /*4640*/  SHFL.IDX PT, R13, R17, R16, 0x1f ;  /* 0x00001f10110d7589 */ /* 0x002e2400000e0000 */
[----:B0-----:R-:W-:-:S04]  /*4650*/  IMAD.IADD R13, R13, 0x1, R18 ;  /* 0x000000010d0d7824 */ /* 0x001fc800078e0212 */
[----:B------:R-:W-:-:S05]  /*4660*/  IMAD R8, R13, 0x4, R0 ;  /* 0x000000040d087824 */ /* 0x000fca00078e0200 */
[----:B------:R0:W-:Y:S02]  /*4670*/  STS [R8], R9 ;  /* 0x0000000908007388 */ /* 0x0001e40000000800 */
.L_x_1547:
[----:B------:R-:W-:Y:S05]  /*4680*/  BSYNC.RECONVERGENT B1 ;  /* 0x0000000000017941 */ /* 0x000fea0003800200 */
.L_x_1546:
[----:B------:R-:W-:Y:S04]  /*4690*/  BSSY.RECONVERGENT B1, `(.L_x_1548) ;  /* 0x0000014000017945 */ /* 0x000fe80003800200 */
[----:B------:R-:W-:Y:S05]  /*46a0*/  @P1 BRA `(.L_x_1549) ;  /* 0x0000000000481947 */ /* 0x000fea0003800000 */
[----:B0-----:R-:W0:Y:S01]  /*46b0*/  S2R R8, SR_LANEID ;  /* 0x0000000000087919 */ /* 0x001e220000000000 */
        /* <DEDUP_REMOVED lines=8> */
[----:B0-----:R-:W-:Y:S01]  /*4740*/  ISETP.EQ.U32.AND P0, PT, R13, R8, PT ;  /* 0x000000080d00720c */ /* 0x001fe20003f02070 */
[----:B------:R-:W-:Y:S01]  /*4750*/  VIADD R8, R15, 0xfffffc00 ;  /* 0xfffffc000f087836 */ /* 0x000fe20000000000 */
[----:B--2---:R-:W-:-:S06]  /*4760*/  LOP3.LUT R16, R16, UR6, RZ, 0xc0, !PT ;  /* 0x0000000610107c12 */ /* 0x004fcc000f8ec0ff */
[----:B------:R-:W0:Y:S05]  /*4770*/  POPC R16, R16 ;  /* 0x0000001000107309 */ /* 0x000e2a0000000000 */
[----:B---3--:R-:W1:Y:S04]  /*4780*/  @P0 ATOMS.ADD R12, [UR4], R12 ;  /* 0x0000000cff0c098c */ /* 0x008e680008000004 */
[----:B-1----:R-:W0:Y:S02]  /*4790*/  SHFL.IDX PT, R9, R12, R13, 0x1f ;  /* 0x00001f0d0c097589 */ /* 0x002e2400000e0000 */
[----:B0-----:R-:W-:-:S04]  /*47a0*/  IMAD.IADD R9, R9, 0x1, R16 ;  /* 0x0000000109097824 */ /* 0x001fc800078e0210 */
[----:B------:R-:W-:-:S05]  /*47b0*/  IMAD R9, R9, 0x4, R0 ;  /* 0x0000000409097824 */ /* 0x000fca00078e0200 */
[----:B------:R1:W-:Y:S02]  /*47c0*/  STS [R9], R8 ;  /* 0x0000000809007388 */ /* 0x0003e40000000800 */
.L_x_1549:
[----:B------:R-:W-:Y:S05]  /*47d0*/  BSYNC.RECONVERGENT B1 ;  /* 0x0000000000017941 */ /* 0x000fea0003800200 */
.L_x_1548:
[----:B------:R-:W-:Y:S04]  /*47e0*/  BSSY.RECONVERGENT B1, `(.L_x_1550) ;  /* 0x0000013000017945 */ /* 0x000fe80003800200 */
[----:B------:R-:W-:Y:S05]  /*47f0*/  @P2 BRA `(.L_x_1551) ;  /* 0x0000000000442947 */ /* 0x000fea0003800000 */
[----:B01----:R-:W0:Y:S01]  /*4800*/  S2R R8, SR_LANEID ;  /* 0x0000000000087919 */ /* 0x003e220000000000 */
        /* <DEDUP_REMOVED lines=16> */
.L_x_1551:
[----:B------:R-:W-:Y:S05]  /*4910*/  BSYNC.RECONVERGENT B1 ;  /* 0x0000000000017941 */ /* 0x000fea0003800200 */
.L_x_1550:
[----:B------:R-:W-:Y:S04]  /*4920*/  BSSY.RECONVERGENT B1, `(.L_x_1552) ;  /* 0x0000014000017945 */ /* 0x000fe80003800200 */
[----:B------:R-:W-:Y:S05]  /*4930*/  @P3 BRA `(.L_x_1553) ;  /* 0x0000000000483947 */ /* 0x000fea0003800000 */
[----:B012---:R-:W0:Y:S01]  /*4940*/  S2R R8, SR_LANEID ;  /* 0x0000000000087919 */ /* 0x007e220000000000 */
        /* <DEDUP_REMOVED lines=17> */
.L_x_1553:
[----:B------:R-:W-:Y:S05]  /*4a60*/  BSYNC.RECONVERGENT B1 ;  /* 0x0000000000017941 */ /* 0x000fea0003800200 */
.L_x_1552:
[C---:B01-3--:R-:W-:Y:S02]  /*4a70*/  VIADD R9, R15.reuse, 0x800 ;  /* 0x000008000f097836 */ /* 0x04bfe40000000000 */
[----:B--2---:R-:W-:-:S03]  /*4a80*/  VIADD R15, R15, 0x1000 ;  /* 0x000010000f0f7836 */ /* 0x004fc60000000000 */
[----:B------:R-:W-:-:S13]  /*4a90*/  ISETP.GE.AND P0, PT, R9, R10, PT ;  /* 0x0000000a0900720c */ /* 0x000fda0003f06270 */
[----:B------:R-:W-:Y:S05]  /*4aa0*/  @!P0 BRA `(.L_x_1554) ;  /* 0xfffffff400f88947 */ /* 0x000fea000383ffff */
.L_x_1540:
[----:B------:R-:W-:Y:S05]  /*4ab0*/  BSYNC.RECONVERGENT B0 ;  /* 0x0000000000007941 */ /* 0x000fea0003800200 */
.L_x_1539:
[----:B------:R-:W-:Y:S06]  /*4ac0*/  BAR.SYNC.DEFER_BLOCKING 0x0 ;  /* 0x0000000000007b1d */ /* 0x000fec0000010000 */
[----:B------:R-:W-:Y:S05]  /*4ad0*/  BRA `(.L_x_1555) ;  /* 0x0000007000fc7947 */ /* 0x000fea0003800000 */
.L_x_1509:
[----:B------:R-:W-:Y:S01]  /*4ae0*/  BAR.SYNC.DEFER_BLOCKING 0x0 ;  /* 0x0000000000007b1d */ /* 0x000fe20000010000 */
[----:B------:R-:W-:-:S05]  /*4af0*/  ISETP.GT.U32.AND P0, PT, R11, 0x100, PT ;  /* 0x000001000b00780c */ /* 0x000fca0003f04070 */
[----:B------:R-:W-:Y:S08]  /*4b00*/  BSSY.RECONVERGENT B1, `(.L_x_1556) ;  /* 0x0000302000017945 */ /* 0x000ff00003800200 */
[----:B------:R0:W-:Y:S01]  /*4b10*/  @!P0 STS [R12+UR11], RZ ;  /* 0x000000ff0c008988 */ /* 0x0001e2000800080b */
[----:B------:R-:W-:Y:S01]  /*4b20*/  BAR.SYNC.DEFER_BLOCKING 0x0 ;  /* 0x0000000000007b1d */ /* 0x000fe20000010000 */
[----:B------:R-:W-:-:S13]  /*4b30*/  ISETP.GE.AND P0, PT, R13, R0, PT ;  /* 0x000000000d00720c */ /* 0x000fda0003f06270 */
[----:B0-----:R-:W-:Y:S05]  /*4b40*/  @P0 BRA `(.L_x_1557) ;  /* 0x0000002c00f40947 */ /* 0x001fea0003800000 */
[----:B----4-:R-:W-:Y:S01]  /*4b50*/  LOP3.LUT R9, RZ, R13, RZ, 0x33, !PT ;  /* 0x0000000dff097212 */ /* 0x010fe200078e33ff */
[----:B------:R-:W-:Y:S01]  /*4b60*/  BSSY.RECONVERGENT B0, `(.L_x_1558) ;  /* 0x00000f6000007945 */ /* 0x000fe20003800200 */
[----:B------:R-:W-:-:S03]  /*4b70*/  IMAD.MOV.U32 R17, RZ, RZ, R13 ;  /* 0x000000ffff117224 */ /* 0x000fc600078e000d */
[----:B------:R-:W-:-:S05]  /*4b80*/  IMAD.IADD R18, R0, 0x1, R9 ;  /* 0x0000000100127824 */ /* 0x000fca00078e0209 */
[----:B------:R-:W-:-:S13]  /*4b90*/  LOP3.LUT P0, RZ, R18, 0x1000, RZ, 0xc0, !PT ;  /* 0x0000100012ff7812 */ /* 0x000fda000780c0ff */
[----:B------:R-:W-:Y:S05]  /*4ba0*/  @P0 BRA `(.L_x_1559) ;  /* 0x0000000c00c40947 */ /* 0x000fea0003800000 */
[----:B------:R-:W-:-:S05]  /*4bb0*/  IMAD.WIDE.U32 R8, R13, 0x4, R2 ;  /* 0x000000040d087825 */ /* 0x000fca00078e0002 */
[----:B------:R-:W2:Y:S04]  /*4bc0*/  LDG.E.CONSTANT R21, desc[UR8][R8.64] ;  /* 0x0000000808157981 */ /* 0x000ea8000c1e9900 */
[----:B------:R0:W5:Y:S04]  /*4bd0*/  LDG.E.CONSTANT R19, desc[UR8][R8.64+0x4] ;  /* 0x0000040808137981 */ /* 0x000168000c1e9900 */
[----:B------:R0:W5:Y:S04]  /*4be0*/  LDG.E.CONSTANT R17, desc[UR8][R8.64+0x8] ;  /* 0x0000080808117981 */ /* 0x000168000c1e9900 */
[----:B------:R0:W5:Y:S01]  /*4bf0*/  LDG.E.CONSTANT R20, desc[UR8][R8.64+0xc] ;  /* 0x00000c0808147981 */ /* 0x000162000c1e9900 */
[----:B------:R-:W-:Y:S01]  /*4c00*/  BSSY.RECONVERGENT B2, `(.L_x_1560) ;  /* 0x0000039000027945 */ /* 0x000fe20003800200 */
        /* <DEDUP_REMOVED lines=9> */
[----:B0-----:R-:W-:Y:S05]  /*4ca0*/  @!P0 BRA `(.L_x_1561) ;  /* 0x0000000000748947 */ /* 0x001fea0003800000 */
[----:B------:R-:W-:-:S13]  /*4cb0*/  ISETP.NE.AND P0, PT, R14, R23, PT ;  /* 0x000000170e00720c */ /* 0x000fda0003f05270 */
[----:B------:R-:W-:Y:S05]  /*4cc0*/  @P0 BRA `(.L_x_1562) ;  /* 0x0000000000b00947 */ /* 0x000fea0003800000 */
        /* <DEDUP_REMOVED lines=9> */
[----:B0-----:R-:W-:-:S03]  /*4d60*/  LOP3.LUT R23, R23, UR5, RZ, 0xc0, !PT ;  /* 0x0000000517177c12 */ /* 0x001fc6000f8ec0ff */
[----:B-1----:R-:W0:Y:S03]  /*4d70*/  SHFL.IDX PT, R8, R9, R22, 0x1f ;  /* 0x00001f1609087589 */ /* 0x002e2600000e0000 */
[----:B------:R-:W0:Y:S02]  /*4d80*/  POPC R23, R23 ;  /* 0x0000001700177309 */ /* 0x000e240000000000 */
[----:B0-----:R-:W-:-:S05]  /*4d90*/  IMAD.IADD R8, R8, 0x1, R23 ;  /* 0x0000000108087824 */ /* 0x001fca00078e0217 */
[----:B------:R-:W-:-:S13]  /*4da0*/  ISETP.GT.AND P0, PT, R8, 0x3fff, PT ;  /* 0x00003fff0800780c */ /* 0x000fda0003f04270 */
[----:B------:R-:W-:Y:S05]  /*4db0*/  @P0 BRA `(.L_x_1562) ;  /* 0x0000000000740947 */ /* 0x000fea0003800000 */
[C---:B------:R-:W-:Y:S01]  /*4dc0*/  ISETP.GE.AND P0, PT, R21.reuse, RZ, PT ;  /* 0x000000ff1500720c */ /* 0x040fe20003f06270 */
[----:B------:R-:W-:Y:S01]  /*4dd0*/  UIADD3 UR4, UPT, UPT, UR10, 0x2d90, URZ ;  /* 0x00002d900a047890 */ /* 0x000fe2000fffe0ff */
[----:B------:R-:W-:Y:S01]  /*4de0*/  LOP3.LUT R9, RZ, R21, RZ, 0x33, !PT ;  /* 0x00000015ff097212 */ /* 0x000fe200078e33ff */
[----:B------:R-:W-:Y:S02]  /*4df0*/  FADD.FTZ R21, |R21|, -RZ ;  /* 0x800000ff15157221 */ /* 0x000fe40000010200 */
[----:B------:R-:W-:-:S06]  /*4e00*/  ULEA UR4, UR7, UR4, 0x18 ;  /* 0x0000000407047291 */ /* 0x000fcc000f8ec0ff */
[----:B------:R-:W-:Y:S02]  /*4e10*/  LEA R8, R8, UR4, 0x2 ;  /* 0x0000000408087c11 */ /* 0x000fe4000f8e10ff */
[----:B------:R-:W-:-:S03]  /*4e20*/  @P0 FADD.FTZ R9, -R21, -RZ ;  /* 0x800000ff15090221 */ /* 0x000fc60000010100 */
[----:B------:R1:W-:Y:S02]  /*4e30*/  STS [R8], R13 ;  /* 0x0000000d08007388 */ /* 0x0003e40000000800 */
[----:B------:R-:W-:-:S04]  /*4e40*/  SHF.R.U32.HI R9, RZ, 0x16, R9 ;  /* 0x00000016ff097819 */ /* 0x000fc80000011609 */
[----:B------:R-:W-:-:S05]  /*4e50*/  LOP3.LUT R9, R9, 0x3fc, RZ, 0xc0, !PT ;  /* 0x000003fc09097812 */ /* 0x000fca00078ec0ff */
[----:B------:R1:W-:Y:S01]  /*4e60*/  ATOMS.POPC.INC.32 RZ, [R9+UR11] ;  /* 0x0000000009ff7f8c */ /* 0x0003e2000d80000b */
[----:B------:R-:W-:Y:S05]  /*4e70*/  BRA `(.L_x_1562) ;  /* 0x0000000000447947 */ /* 0x000fea0003800000 */
.L_x_1561:
[----:B------:R-:W0:Y:S01]  /*4e80*/  S2R R8, SR_LANEID ;  /* 0x0000000000087919 */ /* 0x000e220000000000 */
[----:B------:R-:W-:Y:S01]  /*4e90*/  VOTEU.ANY UR5, UPT, PT ;  /* 0x0000000000057886 */ /* 0x000fe200038e0100 */
[----:B------:R-:W-:Y:S01]  /*4ea0*/  UIADD3 UR4, UPT, UPT, UR10, 0xc00, URZ ;  /* 0x00000c000a047890 */ /* 0x000fe2000fffe0ff */
[----:B------:R-:W0:Y:S01]  /*4eb0*/  FLO.U32 R21, UR5 ;  /* 0x0000000500157d00 */ /* 0x000e2200080e0000 */
[----:B------:R-:W1:Y:S02]  /*4ec0*/  S2R R23, SR_LTMASK ;  /* 0x0000000000177919 */ /* 0x000e640000003900 */
[----:B------:R-:W-:-:S05]  /*4ed0*/  ULEA UR4, UR7, UR4, 0x18 ;  /* 0x0000000407047291 */ /* 0x000fca000f8ec0ff */
[----:B------:R-:W2:Y:S01]  /*4ee0*/  POPC R9, UR5 ;  /* 0x0000000500097d09 */ /* 0x000ea20008000000 */
[----:B0-----:R-:W-:Y:S02]  /*4ef0*/  ISETP.EQ.U32.AND P0, PT, R21, R8, PT ;  /* 0x000000081500720c */ /* 0x001fe40003f02070 */
        /* <DEDUP_REMOVED lines=9> */
.L_x_1562:
[----:B------:R-:W-:Y:S05]  /*4f90*/  BSYNC.RECONVERGENT B2 ;  /* 0x0000000000027941 */ /* 0x000fea0003800200 */
.L_x_1560:
[----:B-1---5:R-:W0:Y:S01]  /*4fa0*/  F2F.F16.F32 R9, R19 ;  /* 0x0000001300097304 */ /* 0x022e220000200800 */
[----:B------:R-:W-:Y:S01]  /*4fb0*/  BSSY.RECONVERGENT B2, `(.L_x_1563) ;  /* 0x0000039000027945 */ /* 0x000fe20003800200 */
[----:B0-----:R-:W-:-:S04]  /*4fc0*/  PRMT R8, R9, 0x9910, RZ ;  /* 0x0000991009087816 */ /* 0x001fc800000000ff */
        /* <DEDUP_REMOVED lines=19> */
[----:B-1----:R-:W-:-:S05]  /*5100*/  LOP3.LUT R23, R23, UR5, RZ, 0xc0, !PT ;  /* 0x0000000517177c12 */ /* 0x002fca000f8ec0ff */
[----:B------:R-:W0:Y:S06]  /*5110*/  POPC R24, R23 ;  /* 0x0000001700187309 */ /* 0x000e2c0000000000 */
[----:B--2---:R-:W1:Y:S04]  /*5120*/  @P0 ATOMS.ADD R21, [UR4], R21 ;  /* 0x00000015ff15098c */ /* 0x004e680008000004 */
[----:B-1----:R-:W0:Y:S02]  /*5130*/  SHFL.IDX PT, R9, R21, R22, 0x1f ;  /* 0x00001f1615097589 */ /* 0x002e2400000e0000 */
        /* <DEDUP_REMOVED lines=15> */
.L_x_1564:
        /* <DEDUP_REMOVED lines=10> */
[----:B--2---:R-:W1:Y:S01]  /*52d0*/  @P0 ATOMS.ADD R22, [UR4], R19 ;  /* 0x00000013ff16098c */ /* 0x004e620008000004 */
[----:B------:R-:W-:-:S04]  /*52e0*/  UIADD3 UR4, UPT, UPT, UR10, 0xd80, URZ ;  /* 0x00000d800a047890 */ /* 0x000fc8000fffe0ff */
[----:B------:R-:W-:Y:S01]  /*52f0*/  ULEA UR4, UR7, UR4, 0x18 ;  /* 0x0000000407047291 */ /* 0x000fe2000f8ec0ff */
[----:B-1----:R-:W0:Y:S02]  /*5300*/  SHFL.IDX PT, R9, R22, R21, 0x1f ;  /* 0x00001f1516097589 */ /* 0x002e2400000e0000 */
[----:B0-----:R-:W-:-:S05]  /*5310*/  IMAD.IADD R9, R9, 0x1, R24 ;  /* 0x0000000109097824 */ /* 0x001fca00078e0218 */
[----:B------:R-:W-:-:S05]  /*5320*/  LEA R9, R9, UR4, 0x2 ;  /* 0x0000000409097c11 */ /* 0x000fca000f8e10ff */
[----:B------:R1:W-:Y:S02]  /*5330*/  STS [R9], R8 ;  /* 0x0000000809007388 */ /* 0x0003e40000000800 */
.L_x_1565:
[----:B------:R-:W-:Y:S05]  /*5340*/  BSYNC.RECONVERGENT B2 ;  /* 0x0000000000027941 */ /* 0x000fea0003800200 */
.L_x_1563:
[----:B01----:R-:W0:Y:S01]  /*5350*/  F2F.F16.F32 R9, R17 ;  /* 0x0000001100097304 */ /* 0x003e220000200800 */
        /* <DEDUP_REMOVED lines=40> */
.L_x_1567:
        /* <DEDUP_REMOVED lines=17> */
.L_x_1568:
[----:B------:R-:W-:Y:S05]  /*56f0*/  BSYNC.RECONVERGENT B2 ;  /* 0x0000000000027941 */ /* 0x000fea0003800200 */
.L_x_1566:
        /* <DEDUP_REMOVED lines=41> */
.L_x_1570:
        /* <DEDUP_REMOVED lines=17> */
.L_x_1571:
[----:B------:R-:W-:Y:S05]  /*5aa0*/  BSYNC.RECONVERGENT B2 ;  /* 0x0000000000027941 */ /* 0x000fea0003800200 */
.L_x_1569:
[----:B-1----:R-:W-:-:S07]  /*5ab0*/  LOP3.LUT R17, R13, 0x1000, RZ, 0xfc, !PT ;  /* 0x000010000d117812 */ /* 0x002fce00078efcff */
.L_x_1559:
[----:B------:R-:W-:Y:S05]  /*5ac0*/  BSYNC.RECONVERGENT B0 ;  /* 0x0000000000007941 */ /* 0x000fea0003800200 */
.L_x_1558:
[----:B------:R-:W-:-:S13]  /*5ad0*/  ISETP.GE.U32.AND P0, PT, R18, 0x1000, PT ;  /* 0x000010001200780c */ /* 0x000fda0003f06070 */
[----:B------:R-:W-:Y:S05]  /*5ae0*/  @!P0 BRA `(.L_x_1557) ;  /* 0x00000020000c8947 */ /* 0x000fea0003800000 */
.L_x_1596:
[----:B01----:R-:W-:-:S05]  /*5af0*/  IMAD.WIDE R8, R17, 0x4, R2 ;  /* 0x0000000411087825 */ /* 0x003fca00078e0202 */
        /* <DEDUP_REMOVED lines=14> */
[----:B0-----:R-:W-:Y:S05]  /*5be0*/  @P0 BRA `(.L_x_1573) ;  /* 0x0000000000500947 */ /* 0x001fea0003800000 */
        /* <DEDUP_REMOVED lines=18> */
[----:B------:R0:W-:Y:S01]  /*5d10*/  STS [R22], R17 ;  /* 0x0000001116007388 */ /* 0x0001e20000000800 */
[----:B------:R-:W-:Y:S05]  /*5d20*/  BRA `(.L_x_1574) ;  /* 0x0000000000787947 */ /* 0x000fea0003800000 */
.L_x_1573:
        /* <DEDUP_REMOVED lines=9> */
[----:B------:R-:W-:-:S05]  /*5dc0*/  MOV R23, 0x400 ;  /* 0x0000040000177802 */ /* 0x000fca0000000f00 */
[----:B------:R-:W-:Y:S01]  /*5dd0*/  VIADD R25, R23, 0xd00 ;  /* 0x00000d0017197836 */ /* 0x000fe20000000000 */
[----:B--2---:R-:W-:-:S04]  /*5de0*/  LOP3.LUT R28, R28, UR4, RZ, 0xc0, !PT ;  /* 0x000000041c1c7c12 */ /* 0x004fc8000f8ec0ff */
[----:B-1----:R-:W-:Y:S02]  /*5df0*/  LEA R27, R22, R25, 0x18 ;  /* 0x00000019161b7211 */ /* 0x002fe400078ec0ff */
[----:B------:R-:W0:Y:S04]  /*5e00*/  POPC R28, R28 ;  /* 0x0000001c001c7309 */ /* 0x000e280000000000 */
[----:B---3--:R-:W1:Y:S04]  /*5e10*/  @P0 ATOMS.ADD R27, [R27], R26 ;  /* 0x0000001a1b1b038c */ /* 0x008e680000000000 */
[----:B-1----:R-:W0:Y:S02]  /*5e20*/  SHFL.IDX PT, R25, R27, R24, 0x1f ;  /* 0x00001f181b197589 */ /* 0x002e2400000e0000 */
[----:B0-----:R-:W-:-:S05]  /*5e30*/  IMAD.IADD R25, R25, 0x1, R28 ;  /* 0x0000000119197824 */ /* 0x001fca00078e021c */
[----:B------:R-:W-:-:S13]  /*5e40*/  ISETP.GT.AND P0, PT, R25, 0x3fff, PT ;  /* 0x00003fff1900780c */ /* 0x000fda0003f04270 */
[----:B------:R-:W-:Y:S05]  /*5e50*/  @P0 BRA `(.L_x_1574) ;  /* 0x00000000002c0947 */ /* 0x000fea0003800000 */
[----:B------:R-:W-:Y:S01]  /*5e60*/  ISETP.GE.AND P0, PT, R21, RZ, PT ;  /* 0x000000ff1500720c */ /* 0x000fe20003f06270 */
[----:B------:R-:W-:Y:S01]  /*5e70*/  VIADD R23, R23, 0x2d90 ;  /* 0x00002d9017177836 */ /* 0x000fe20000000000 */
[----:B------:R-:W-:Y:S01]  /*5e80*/  LOP3.LUT R24, RZ, R21, RZ, 0x33, !PT ;  /* 0x00000015ff187212 */ /* 0x000fe200078e33ff */
[----:B------:R-:W-:-:S03]  /*5e90*/  FADD.FTZ R21, |R21|, -RZ ;  /* 0x800000ff15157221 */ /* 0x000fc60000010200 */
[----:B------:R-:W-:-:S05]  /*5ea0*/  LEA R22, R22, R23, 0x18 ;  /* 0x0000001716167211 */ /* 0x000fca00078ec0ff */
[----:B------:R-:W-:Y:S02]  /*5eb0*/  IMAD R22, R25, 0x4, R22 ;  /* 0x0000000419167824 */ /* 0x000fe400078e0216 */
[----:B------:R-:W-:-:S03]  /*5ec0*/  @P0 FADD.FTZ R24, -R21, -RZ ;  /* 0x800000ff15180221 */ /* 0x000fc60000010100 */
[----:B------:R1:W-:Y:S02]  /*5ed0*/  STS [R22], R17 ;  /* 0x0000001116007388 */ /* 0x0003e40000000800 */
[----:B------:R-:W-:-:S04]  /*5ee0*/  SHF.R.U32.HI R24, RZ, 0x16, R24 ;  /* 0x00000016ff187819 */ /* 0x000fc80000011618 */
[----:B------:R-:W-:-:S05]  /*5ef0*/  LOP3.LUT R24, R24, 0x3fc, RZ, 0xc0, !PT ;  /* 0x000003fc18187812 */ /* 0x000fca00078ec0ff */
[----:B------:R1:W-:Y:S02]  /*5f00*/  ATOMS.POPC.INC.32 RZ, [R24+UR11] ;  /* 0x0000000018ff7f8c */ /* 0x0003e4000d80000b */
.L_x_1574:
[----:B------:R-:W-:Y:S05]  /*5f10*/  BSYNC.RECONVERGENT B0 ;  /* 0x0000000000007941 */ /* 0x000fea0003800200 */
.L_x_1572:
[----:B01---5:R-:W0:Y:S01]  /*5f20*/  F2F.F16.F32 R22, R20 ;  /* 0x0000001400167304 */ /* 0x023e220000200800 */
        /* <DEDUP_REMOVED lines=30> */
[C---:B------:R-:W-:Y:S01]  /*6110*/  ISETP.GE.AND P0, PT, R20.reuse, RZ, PT ;  /* 0x000000ff1400720c */ /* 0x040fe20003f06270 */
[----:B------:R-:W-:Y:S01]  /*6120*/  VIADD R23, R23, 0x2d90 ;  /* 0x00002d9017177836 */ /* 0x000fe20000000000 */
[----:B------:R-:W-:Y:S01]  /*6130*/  LOP3.LUT R24, RZ, R20, RZ, 0x33, !PT ;  /* 0x00000014ff187212 */ /* 0x000fe200078e33ff */
[----:B------:R-:W-:-:S10]  /*6140*/  FADD.FTZ R20, |R20|, -RZ ;  /* 0x800000ff14147221 */ /* 0x000fd40000010200 */
[----:B------:R-:W-:Y:S01]  /*6150*/  @P0 FADD.FTZ R24, -R20, -RZ ;  /* 0x800000ff14180221 */ /* 0x000fe20000010100 */
[----:B------:R-:W-:-:S04]  /*6160*/  LEA R20, R22, R23, 0x18 ;  /* 0x0000001716147211 */ /* 0x000fc800078ec0ff */
[----:B------:R-:W-:Y:S01]  /*6170*/  SHF.R.U32.HI R24, RZ, 0x16, R24 ;  /* 0x00000016ff187819 */ /* 0x000fe20000011618 */
[----:B------:R-:W-:-:S03]  /*6180*/  IMAD R20, R25, 0x4, R20 ;  /* 0x0000000419147824 */ /* 0x000fc600078e0214 */
[----:B------:R-:W-:Y:S02]  /*6190*/  LOP3.LUT R24, R24, 0x3fc, RZ, 0xc0, !PT ;  /* 0x000003fc18187812 */ /* 0x000fe400078ec0ff */
[----:B------:R1:W-:Y:S04]  /*61a0*/  STS [R20], R21 ;  /* 0x0000001514007388 */ /* 0x0003e80000000800 */
[----:B------:R1:W-:Y:S01]  /*61b0*/  ATOMS.POPC.INC.32 RZ, [R24+UR11] ;  /* 0x0000000018ff7f8c */ /* 0x0003e2000d80000b */
[----:B------:R-:W-:Y:S05]  /*61c0*/  BRA `(.L_x_1577) ;  /* 0x00000000004c7947 */ /* 0x000fea0003800000 */
.L_x_1576:
        /* <DEDUP_REMOVED lines=19> */
.L_x_1577:
[----:B------:R-:W-:Y:S05]  /*6300*/  BSYNC.RECONVERGENT B0 ;  /* 0x0000000000007941 */ /* 0x000fea0003800200 */
.L_x_1575:
        /* <DEDUP_REMOVED lines=17> */
[----:B------:R-:W1:Y:S07]  /*6420*/  S2R R21, SR_CgaCtaId ;  /* 0x0000000000157919 */ /* 0x000e6e0000008800 */
[----:B------:R-:W2:Y:S01]  /*6430*/  POPC R24, UR4 ;  /* 0x0000000400187d09 */ /* 0x000ea20008000000 */
[----:B0-----:R-:W-:-:S02]  /*6440*/  ISETP.EQ.U32.AND P0, PT, R25, R22, PT ;  /* 0x000000161900720c */ /* 0x001fc40003f02070 */
[----:B------:R-:W-:-:S05]  /*6450*/  MOV R22, 0x400 ;  /* 0x0000040000167802 */ /* 0x000fca0000000f00 */
[----:B------:R-:W-:-:S05]  /*6460*/  VIADD R26, R22, 0xd00 ;  /* 0x00000d00161a7836 */ /* 0x000fca0000000000 */
[----:B-1----:R-:W-:Y:S02]  /*6470*/  LEA R27, R21, R26, 0x18 ;  /* 0x0000001a151b7211 */ /* 0x002fe400078ec0ff */
[----:B------:R-:W0:Y:S03]  /*6480*/  S2R R26, SR_LTMASK ;  /* 0x00000000001a7919 */ /* 0x000e260000003900 */
[----:B--2---:R-:W1:Y:S04]  /*6490*/  @P0 ATOMS.ADD R24, [R27], R24 ;  /* 0x000000181b18038c */ /* 0x004e680000000000 */
[----:B-1----:R-:W1:Y:S01]  /*64a0*/  SHFL.IDX PT, R23, R24, R25, 0x1f ;  /* 0x00001f1918177589 */ /* 0x002e6200000e0000 */
[----:B0-----:R-:W-:-:S06]  /*64b0*/  LOP3.LUT R26, R26, UR4, RZ, 0xc0, !PT ;  /* 0x000000041a1a7c12 */ /* 0x001fcc000f8ec0ff */
[----:B------:R-:W1:Y:S02]  /*64c0*/  POPC R26, R26 ;  /* 0x0000001a001a7309 */ /* 0x000e640000000000 */
[----:B-1----:R-:W-:-:S05]  /*64d0*/  IMAD.IADD R23, R23, 0x1, R26 ;  /* 0x0000000117177824 */ /* 0x002fca00078e021a */
[----:B------:R-:W-:-:S13]  /*64e0*/  ISETP.GT.AND P0, PT, R23, 0x3fff, PT ;  /* 0x00003fff1700780c */ /* 0x000fda0003f04270 */
[----:B------:R-:W-:Y:S05]  /*64f0*/  @P0 BRA `(.L_x_1580) ;  /* 0x00000000007c0947 */ /* 0x000fea0003800000 */
[C---:B------:R-:W-:Y:S01]  /*6500*/  ISETP.GE.AND P0, PT, R19.reuse, RZ, PT ;  /* 0x000000ff1300720c */ /* 0x040fe20003f06270 */
        /* <DEDUP_REMOVED lines=9> */
[----:B------:R1:W-:Y:S01]  /*65a0*/  ATOMS.POPC.INC.32 RZ, [R24+UR11] ;  /* 0x0000000018ff7f8c */ /* 0x0003e2000d80000b */
[----:B------:R-:W-:Y:S05]  /*65b0*/  BRA `(.L_x_1580) ;  /* 0x00000000004c7947 */ /* 0x000fea0003800000 */
.L_x_1579:
        /* <DEDUP_REMOVED lines=19> */
.L_x_1580:
[----:B------:R-:W-:Y:S05]  /*66f0*/  BSYNC.RECONVERGENT B0 ;  /* 0x0000000000007941 */ /* 0x000fea0003800200 */
.L_x_1578:
        /* <DEDUP_REMOVED lines=43> */
.L_x_1582:
        /* <DEDUP_REMOVED lines=19> */
.L_x_1583:
[----:B------:R-:W-:Y:S05]  /*6ae0*/  BSYNC.RECONVERGENT B0 ;  /* 0x0000000000007941 */ /* 0x000fea0003800200 */
.L_x_1581:
[----:B------:R-:W2:Y:S01]  /*6af0*/  LDG.E.CONSTANT R21, desc[UR8][R8.64+0x4000] ;  /* 0x0040000808157981 */ /* 0x000ea2000c1e9900 */
[----:B------:R-:W-:Y:S03]  /*6b00*/  BSSY.RECONVERGENT B0, `(.L_x_1584) ;  /* 0x0000041000007945 */ /* 0x000fe60003800200 */
[----:B------:R-:W5:Y:S04]  /*6b10*/  LDG.E.CONSTANT R20, desc[UR8][R8.64+0x4004] ;  /* 0x0040040808147981 */ /* 0x000f68000c1e9900 */
[----:B-1----:R-:W5:Y:S04]  /*6b20*/  LDG.E.CONSTANT R18, desc[UR8][R8.64+0x4008] ;  /* 0x0040080808127981 */ /* 0x002f68000c1e9900 */
[----:B0-----:R0:W5:Y:S02]  /*6b30*/  LDG.E.CONSTANT R19, desc[UR8][R8.64+0x400c] ;  /* 0x00400c0808137981 */ /* 0x001164000c1e9900 */
[----:B0-----:R-:W-:Y:S01]  /*6b40*/  VIADD R8, R17, 0x1000 ;  /* 0x0000100011087836 */ /* 0x001fe20000000000 */
        /* <DEDUP_REMOVED lines=41> */
.L_x_1585:
        /* <DEDUP_REMOVED lines=19> */
.L_x_1586:
[----:B------:R-:W-:Y:S05]  /*6f10*/  BSYNC.RECONVERGENT B0 ;  /* 0x0000000000007941 */ /* 0x000fea0003800200 */
.L_x_1584:
[----:B0----5:R-:W1:Y:S01]  /*6f20*/  F2F.F16.F32 R9, R20 ;  /* 0x0000001400097304 */ /* 0x021e620000200800 */
[----:B------:R-:W-:Y:S01]  /*6f30*/  BSSY.RECONVERGENT B0, `(.L_x_1587) ;  /* 0x000003d000007945 */ /* 0x000fe20003800200 */
[----:B-1----:R-:W-:-:S04]  /*6f40*/  PRMT R8, R9, 0x9910, RZ ;  /* 0x0000991009087816 */ /* 0x002fc800000000ff */
        /* <DEDUP_REMOVED lines=22> */
[----:B------:R-:W0:Y:S03]  /*70b0*/  POPC R25, R25 ;  /* 0x0000001900197309 */ /* 0x000e260000000000 */
        /* <DEDUP_REMOVED lines=17> */
.L_x_1588:
[----:B------:R-:W0:Y:S01]  /*71d0*/  S2R R22, SR_LANEID ;  /* 0x0000000000167919 */ /* 0x000e220000000000 */
[----:B------:R-:W1:Y:S01]  /*71e0*/  S2UR UR6, SR_CgaCtaId ;  /* 0x00000000000679c3 */ /* 0x000e620000008800 */
[----:B------:R-:W-:Y:S01]  /*71f0*/  VOTEU.ANY UR12, UPT, PT ;  /* 0x00000000000c7886 */ /* 0x000fe200038e0100 */
[----:B------:R-:W-:Y:S01]  /*7200*/  UMOV UR4, 0x400 ;  /* 0x0000040000047882 */ /* 0x000fe20000000000 */
[----:B------:R-:W0:Y:S01]  /*7210*/  FLO.U32 R21, UR12 ;  /* 0x0000000c00157d00 */ /* 0x000e2200080e0000 */
[----:B------:R-:W-:Y:S02]  /*7220*/  UIADD3 UR5, UPT, UPT, UR4, 0xc00, URZ ;  /* 0x00000c0004057890 */ /* 0x000fe4000fffe0ff */
[----:B------:R-:W-:-:S05]  /*7230*/  UIADD3 UR4, UPT, UPT, UR4, 0xd80, URZ ;  /* 0x00000d8004047890 */ /* 0x000fca000fffe0ff */
[----:B------:R-:W2:Y:S01]  /*7240*/  POPC R20, UR12 ;  /* 0x0000000c00147d09 */ /* 0x000ea20008000000 */
[----:B-1----:R-:W-:Y:S02]  /*7250*/  ULEA UR5, UR6, UR5, 0x18 ;  /* 0x0000000506057291 */ /* 0x002fe4000f8ec0ff */
[----:B------:R-:W-:Y:S01]  /*7260*/  ULEA UR4, UR6, UR4, 0x18 ;  /* 0x0000000406047291 */ /* 0x000fe2000f8ec0ff */
[----:B0-----:R-:W-:Y:S02]  /*7270*/  ISETP.EQ.U32.AND P0, PT, R21, R22, PT ;  /* 0x000000161500720c */ /* 0x001fe40003f02070 */
[----:B------:R-:W0:Y:S11]  /*7280*/  S2R R22, SR_LTMASK ;  /* 0x0000000000167919 */ /* 0x000e360000003900 */
[----:B--2---:R-:W1:Y:S01]  /*7290*/  @P0 ATOMS.ADD R20, [UR5], R20 ;  /* 0x00000014ff14098c */ /* 0x004e620008000005 */
[----:B0-----:R-:W-:-:S03]  /*72a0*/  LOP3.LUT R22, R22, UR12, RZ, 0xc0, !PT ;  /* 0x0000000c16167c12 */ /* 0x001fc6000f8ec0ff */
[----:B-1----:R-:W0:Y:S03]  /*72b0*/  SHFL.IDX PT, R9, R20, R21, 0x1f ;  /* 0x00001f1514097589 */ /* 0x002e2600000e0000 */
[----:B------:R-:W0:Y:S02]  /*72c0*/  POPC R22, R22 ;  /* 0x0000001600167309 */ /* 0x000e240000000000 */
[----:B0-----:R-:W-:-:S05]  /*72d0*/  IMAD.IADD R9, R9, 0x1, R22 ;  /* 0x0000000109097824 */ /* 0x001fca00078e0216 */
[----:B------:R-:W-:-:S05]  /*72e0*/  LEA R9, R9, UR4, 0x2 ;  /* 0x0000000409097c11 */ /* 0x000fca000f8e10ff */
[----:B------:R0:W-:Y:S02]  /*72f0*/  STS [R9], R8 ;  /* 0x0000000809007388 */ /* 0x0001e40000000800 */
.L_x_1589:
[----:B------:R-:W-:Y:S05]  /*7300*/  BSYNC.RECONVERGENT B0 ;  /* 0x0000000000007941 */ /* 0x000fea0003800200 */
.L_x_1587:
        /* <DEDUP_REMOVED lines=43> */
.L_x_1591:
        /* <DEDUP_REMOVED lines=12> */
[----:B--2---:R-:W-:-:S06]  /*7680*/  LOP3.LUT R22, R22, UR12, RZ, 0xc0, !PT ;  /* 0x0000000c16167c12 */ /* 0x004fcc000f8ec0ff */
[----:B------:R-:W0:Y:S05]  /*7690*/  POPC R22, R22 ;  /* 0x0000001600167309 */ /* 0x000e2a0000000000 */
[----:B---3--:R-:W1:Y:S04]  /*76a0*/  @P0 ATOMS.ADD R21, [UR5], R18 ;  /* 0x00000012ff15098c */ /* 0x008e680008000005 */
[----:B-1----:R-:W0:Y:S02]  /*76b0*/  SHFL.IDX PT, R9, R21, R20, 0x1f ;  /* 0x00001f1415097589 */ /* 0x002e2400000e0000 */
[----:B0-----:R-:W-:-:S05]  /*76c0*/  IMAD.IADD R9, R9, 0x1, R22 ;  /* 0x0000000109097824 */ /* 0x001fca00078e0216 */
[----:B------:R-:W-:-:S05]  /*76d0*/  LEA R9, R9, UR4, 0x2 ;  /* 0x0000000409097c11 */ /* 0x000fca000f8e10ff */
[----:B------:R0:W-:Y:S02]  /*76e0*/  STS [R9], R8 ;  /* 0x0000000809007388 */ /* 0x0001e40000000800 */
.L_x_1592:
[----:B------:R-:W-:Y:S05]  /*76f0*/  BSYNC.RECONVERGENT B0 ;  /* 0x0000000000007941 */ /* 0x000fea0003800200 */
.L_x_1590:
[----:B0-----:R-:W1:Y:S01]  /*7700*/  F2F.F16.F32 R9, R19 ;  /* 0x0000001300097304 */ /* 0x001e620000200800 */
        /* <DEDUP_REMOVED lines=15> */
[----:B------:R-:W-:Y:S01]  /*7800*/  MOV R18, 0x400 ;  /* 0x0000040000127802 */ /* 0x000fe20000000f00 */
[----:B------:R-:W0:Y:S01]  /*7810*/  FLO.U32 R22, UR4 ;  /* 0x0000000400167d00 */ /* 0x000e2200080e0000 */
[----:B------:R-:W1:Y:S03]  /*7820*/  S2R R9, SR_CgaCtaId ;  /* 0x0000000000097919 */ /* 0x000e660000008800 */
[----:B------:R-:W-:-:S04]  /*7830*/  VIADD R20, R18, 0xd00 ;  /* 0x00000d0012147836 */ /* 0x000fc80000000000 */
[----:B------:R-:W2:Y:S01]  /*7840*/  POPC R21, UR4 ;  /* 0x0000000400157d09 */ /* 0x000ea20008000000 */
[----:B0-----:R-:W-:Y:S02]  /*7850*/  ISETP.EQ.U32.AND P0, PT, R22, R23, PT ;  /* 0x000000171600720c */ /* 0x001fe40003f02070 */
[----:B------:R-:W0:Y:S01]  /*7860*/  S2R R23, SR_LTMASK ;  /* 0x0000000000177919 */ /* 0x000e220000003900 */
[----:B-1----:R-:W-:-:S10]  /*7870*/  LEA R24, R9, R20, 0x18 ;  /* 0x0000001409187211 */ /* 0x002fd400078ec0ff */
[----:B--2---:R-:W1:Y:S01]  /*7880*/  @P0 ATOMS.ADD R21, [R24], R21 ;  /* 0x000000151815038c */ /* 0x004e620000000000 */
[----:B0-----:R-:W-:-:S03]  /*7890*/  LOP3.LUT R23, R23, UR4, RZ, 0xc0, !PT ;  /* 0x0000000417177c12 */ /* 0x001fc6000f8ec0ff */
[----:B-1----:R-:W0:Y:S03]  /*78a0*/  SHFL.IDX PT, R20, R21, R22, 0x1f ;  /* 0x00001f1615147589 */ /* 0x002e2600000e0000 */
[----:B------:R-:W0:Y:S02]  /*78b0*/  POPC R23, R23 ;  /* 0x0000001700177309 */ /* 0x000e240000000000 */
        /* <DEDUP_REMOVED lines=15> */
.L_x_1594:
        /* <DEDUP_REMOVED lines=19> */
.L_x_1595:
[----:B------:R-:W-:Y:S05]  /*7ae0*/  BSYNC.RECONVERGENT B0 ;  /* 0x0000000000007941 */ /* 0x000fea0003800200 */
.L_x_1593:
[----:B------:R-:W-:-:S05]  /*7af0*/  VIADD R17, R17, 0x2000 ;  /* 0x0000200011117836 */ /* 0x000fca0000000000 */
[----:B------:R-:W-:-:S13]  /*7b00*/  ISETP.GE.AND P0, PT, R17, R0, PT ;  /* 0x000000001100720c */ /* 0x000fda0003f06270 */
[----:B------:R-:W-:Y:S05]  /*7b10*/  @!P0 BRA `(.L_x_1596) ;  /* 0xffffffdc00f48947 */ /* 0x000fea000383ffff */
.L_x_1557:
[----:B------:R-:W-:Y:S05]  /*7b20*/  BSYNC.RECONVERGENT B1 ;  /* 0x0000000000017941 */ /* 0x000fea0003800200 */
.L_x_1556:
[----:B------:R-:W-:Y:S01]  /*7b30*/  ISETP.GE.AND P0, PT, R15, R10, PT ;  /* 0x0000000a0f00720c */ /* 0x000fe20003f06270 */
[----:B------:R-:W-:-:S12]  /*7b40*/  BSSY.RECONVERGENT B0, `(.L_x_1597) ;  /* 0x0000154000007945 */ /* 0x000fd80003800200 */
[----:B------:R-:W-:Y:S05]  /*7b50*/  @P0 BRA `(.L_x_1598) ;  /* 0x0000001400480947 */ /* 0x000fea0003800000 */
[----:B01--4-:R-:W-:Y:S01]  /*7b60*/  VIADDMNMX R9, R15, 0x400, R10, !PT ;  /* 0x000004000f097846 */ /* 0x013fe2000780010a */
        /* <DEDUP_REMOVED lines=9> */
.L_x_1604:
[----:B------:R-:W-:-:S05]  /*7c00*/  IMAD.WIDE R18, R15, 0x4, R2 ;  /* 0x000000040f127825 */ /* 0x000fca00078e0202 */
        /* <DEDUP_REMOVED lines=45> */
.L_x_1602:
        /* <DEDUP_REMOVED lines=19> */
.L_x_1603:
[----:B------:R-:W-:Y:S05]  /*8010*/  BSYNC.RECONVERGENT B2 ;  /* 0x0000000000027941 */ /* 0x000fea0003800200 */
.L_x_1601:
[----:B01----:R-:W-:Y:S01]  /*8020*/  VIADD R15, R15, 0x400 ;  /* 0x000004000f0f7836 */ /* 0x003fe20000000000 */
[----:B------:R-:W-:Y:S06]  /*8030*/  @P1 BRA `(.L_x_1604) ;  /* 0xfffffff800f01947 */ /* 0x000fec000383ffff */
.L_x_1600:
[----:B------:R-:W-:Y:S05]  /*8040*/  BSYNC.RECONVERGENT B1 ;  /* 0x0000000000017941 */ /* 0x000fea0003800200 */
.L_x_1599:
[----:B------:R-:W-:-:S13]  /*8050*/  ISETP.GE.U32.AND P0, PT, R0, 0xc00, PT ;  /* 0x00000c000000780c */ /* 0x000fda0003f06070 */
[----:B------:R-:W-:Y:S05]  /*8060*/  @!P0 BRA `(.L_x_1598) ;  /* 0x0000001000048947 */ /* 0x000fea0003800000 */
[----:B------:R-:W0:Y:S01]  /*8070*/  S2R R9, SR_CgaCtaId ;  /* 0x0000000000097919 */ /* 0x000e220000008800 */
[----:B------:R-:W-:Y:S01]  /*8080*/  MOV R0, 0x400 ;  /* 0x0000040000007802 */ /* 0x000fe20000000f00 */
[----:B------:R-:W-:-:S04]  /*8090*/  VIADD R15, R15, 0x800 ;  /* 0x000008000f0f7836 */ /* 0x000fc80000000000 */
[----:B------:R-:W-:-:S05]  /*80a0*/  VIADD R0, R0, 0xd80 ;  /* 0x00000d8000007836 */ /* 0x000fca0000000000 */
[----:B0-----:R-:W-:-:S07]  /*80b0*/  LEA R0, R9, R0, 0x18 ;  /* 0x0000000009007211 */ /* 0x001fce00078ec0ff */
.L_x_1617:
[----:B01----:R-:W-:-:S04]  /*80c0*/  VIADD R17, R15, 0xfffff800 ;  /* 0xfffff8000f117836 */ /* 0x003fc80000000000 */
[----:B------:R-:W-:-:S05]  /*80d0*/  IMAD.WIDE R8, R17, 0x4, R2 ;  /* 0x0000000411087825 */ /* 0x000fca00078e0202 */
[----:B------:R-:W2:Y:S01]  /*80e0*/  LDG.E.CONSTANT R18, desc[UR8][R8.64] ;  /* 0x0000000808127981 */ /* 0x000ea2000c1e9900 */
[----:B------:R-:W-:Y:S01]  /*80f0*/  BSSY.RECONVERGENT B1, `(.L_x_1605) ;  /* 0x000003b000017945 */ /* 0x000fe20003800200 */
        /* <DEDUP_REMOVED lines=26> */
[----:B------:R1:W-:Y:S01]  /*82a0*/  STS [R18], R17 ;  /* 0x0000001112007388 */ /* 0x0003e20000000800 */
[----:B------:R-:W-:Y:S05]  /*82b0*/  BRA `(.L_x_1607) ;  /* 0x0000000000787947 */ /* 0x000fea0003800000 */
.L_x_1606:
        /* <DEDUP_REMOVED lines=29> */
[----:B------:R0:W-:Y:S02]  /*8490*/  ATOMS.POPC.INC.32 RZ, [R22+UR11] ;  /* 0x0000000016ff7f8c */ /* 0x0001e4000d80000b */
.L_x_1607:
[----:B------:R-:W-:Y:S05]  /*84a0*/  BSYNC.RECONVERGENT B1 ;  /* 0x0000000000017941 */ /* 0x000fea0003800200 */
.L_x_1605:
[----:B01----:R-:W2:Y:S01]  /*84b0*/  LDG.E.CONSTANT R18, desc[UR8][R8.64+0x1000] ;  /* 0x0010000808127981 */ /* 0x003ea2000c1e9900 */
        /* <DEDUP_REMOVED lines=43> */
.L_x_1609:
        /* <DEDUP_REMOVED lines=17> */
.L_x_1610:
[----:B------:R-:W-:Y:S05]  /*8880*/  BSYNC.RECONVERGENT B1 ;  /* 0x0000000000017941 */ /* 0x000fea0003800200 */
.L_x_1608:
        /* <DEDUP_REMOVED lines=44> */
.L_x_1612:
        /* <DEDUP_REMOVED lines=17> */
.L_x_1613:
[----:B------:R-:W-:Y:S05]  /*8c60*/  BSYNC.RECONVERGENT B1 ;  /* 0x0000000000017941 */ /* 0x000fea0003800200 */
.L_x_1611:
[----:B------:R-:W0:Y:S01]  /*8c70*/  LDG.E.CONSTANT R8, desc[UR8][R8.64+0x3000] ;  /* 0x0030000808087981 */ /* 0x000e22000c1e9900 */
[----:B------:R-:W-:Y:S01]  /*8c80*/  BSSY.RECONVERGENT B1, `(.L_x_1614) ;  /* 0x000003b000017945 */ /* 0x000fe20003800200 */
[----:B01----:R-:W0:Y:S02]  /*8c90*/  F2F.F16.F32 R18, R8 ;  /* 0x0000000800127304 */ /* 0x003e240000200800 */
        /* <DEDUP_REMOVED lines=40> */
.L_x_1615:
        /* <DEDUP_REMOVED lines=17> */
.L_x_1616:
[----:B------:R-:W-:Y:S05]  /*9030*/  BSYNC.RECONVERGENT B1 ;  /* 0x0000000000017941 */ /* 0x000fea0003800200 */
.L_x_1614:
[C---:B------:R-:W-:Y:S02]  /*9040*/  VIADD R9, R15.reuse, 0x800 ;  /* 0x000008000f097836 */ /* 0x040fe40000000000 */
[----:B------:R-:W-:-:S03]  /*9050*/  VIADD R15, R15, 0x1000 ;  /* 0x000010000f0f7836 */ /* 0x000fc60000000000 */
[----:B------:R-:W-:-:S13]  /*9060*/  ISETP.GE.AND P0, PT, R9, R10, PT ;  /* 0x0000000a0900720c */ /* 0x000fda0003f06270 */
[----:B------:R-:W-:Y:S05]  /*9070*/  @!P0 BRA `(.L_x_1617) ;  /* 0xfffffff000108947 */ /* 0x000fea000383ffff */
.L_x_1598:
[----:B------:R-:W-:Y:S05]  /*9080*/  BSYNC.RECONVERGENT B0 ;  /* 0x0000000000007941 */ /* 0x000fea0003800200 */
.L_x_1597:
[----:B------:R-:W2:Y:S08]  /*9090*/  S2UR UR13, SR_CgaCtaId ;  /* 0x00000000000d79c3 */ /* 0x000eb00000008800 */
[----:B------:R-:W-:Y:S01]  /*90a0*/  BAR.SYNC.DEFER_BLOCKING 0x0 ;  /* 0x0000000000007b1d */ /* 0x000fe20000010000 */
[----:B------:R-:W-:-:S05]  /*90b0*/  ISETP.GT.U32.AND P0, PT, R11, 0xff, PT ;  /* 0x000000ff0b00780c */ /* 0x000fca0003f04070 */
[----:B------:R-:W-:Y:S01]  /*90c0*/  UMOV UR12, 0x400 ;  /* 0x00000400000c7882 */ /* 0x000fe20000000000 */
[----:B------:R-:W-:Y:S01]  /*90d0*/  BSSY.RECONVERGENT B0, `(.L_x_1618) ;  /* 0x0000009000007945 */ /* 0x000fe20003800200 */
[----:B--2---:R-:W-:-:S09]  /*90e0*/  ULEA UR10, UR13, UR12, 0x18 ;  /* 0x0000000c0d0a7291 */ /* 0x004fd2000f8ec0ff */
[----:B------:R-:W2:Y:S01]  /*90f0*/  LDS R10, [UR10+0xd00] ;  /* 0x000d000aff0a7984 */ /* 0x000ea20008000800 */
[----:B------:R-:W-:Y:S05]  /*9100*/  @P0 BRA `(.L_x_1619) ;  /* 0x0000000000140947 */ /* 0x000fea0003800000 */
[----:B------:R-:W-:Y:S01]  /*9110*/  ISETP.NE.AND P1, PT, R11, 0xff, PT ;  /* 0x000000ff0b00780c */ /* 0x000fe20003f25270 */
[----:B01--4-:R-:W-:-:S12]  /*9120*/  LDS R9, [R12+UR11] ;  /* 0x0000000b0c097984 */ /* 0x013fd80008000800 */
[----:B------:R-:W0:Y:S02]  /*9130*/  @P1 LDS R0, [R12+UR11+0x4] ;  /* 0x0000040b0c001984 */ /* 0x000e240008000800 */
[----:B0-----:R-:W-:-:S05]  /*9140*/  @P1 IMAD.IADD R9, R9, 0x1, R0 ;  /* 0x0000000109091824 */ /* 0x001fca00078e0200 */
[----:B------:R3:W-:Y:S02]  /*9150*/  STS [R12+UR11+0x600], R9 ;  /* 0x000600090c007988 */ /* 0x0007e4000800080b */
.L_x_1619:
[----:B------:R-:W-:Y:S05]  /*9160*/  BSYNC.RECONVERGENT B0 ;  /* 0x0000000000007941 */ /* 0x000fea0003800200 */
.L_x_1618:
[----:B------:R-:W-:Y:S06]  /*9170*/  BAR.SYNC.DEFER_BLOCKING 0x0 ;  /* 0x0000000000007b1d */ /* 0x000fec0000010000 */
[----:B------:R-:W-:Y:S04]  /*9180*/  BSSY.RECONVERGENT B0, `(.L_x_1620) ;  /* 0x0000007000007945 */ /* 0x000fe80003800200 */
[----:B------:R-:W-:Y:S05]  /*9190*/  @P0 BRA `(.L_x_1621) ;  /* 0x0000000000140947 */ /* 0x000fea0003800000 */
[----:B------:R-:W-:Y:S01]  /*91a0*/  ISETP.GT.U32.AND P1, PT, R11, 0xfd, PT ;  /* 0x000000fd0b00780c */ /* 0x000fe20003f24070 */
[----:B01-34-:R-:W-:-:S12]  /*91b0*/  LDS R9, [R12+UR11+0x600] ;  /* 0x0006000b0c097984 */ /* 0x01bfd80008000800 */
[----:B------:R-:W0:Y:S02]  /*91c0*/  @!P1 LDS R0, [R12+UR11+0x608] ;  /* 0x0006080b0c009984 */ /* 0x000e240008000800 */
[----:B0-----:R-:W-:-:S05]  /*91d0*/  @!P1 IMAD.IADD R9, R9, 0x1, R0 ;  /* 0x0000000109099824 */ /* 0x001fca00078e0200 */
[----:B------:R0:W-:Y:S02]  /*91e0*/  STS [R12+UR11], R9 ;  /* 0x000000090c007988 */ /* 0x0001e4000800080b */
.L_x_1621:
[----:B------:R-:W-:Y:S05]  /*91f0*/  BSYNC.RECONVERGENT B0 ;  /* 0x0000000000007941 */ /* 0x000fea0003800200 */
.L_x_1620:
[----:B------:R-:W-:Y:S06]  /*9200*/  BAR.SYNC.DEFER_BLOCKING 0x0 ;  /* 0x0000000000007b1d */ /* 0x000fec0000010000 */
[----:B------:R-:W-:Y:S04]  /*9210*/  BSSY.RECONVERGENT B0, `(.L_x_1622) ;  /* 0x0000007000007945 */ /* 0x000fe80003800200 */
[----:B------:R-:W-:Y:S05]  /*9220*/  @P0 BRA `(.L_x_1623) ;  /* 0x0000000000140947 */ /* 0x000fea0003800000 */
[----:B------:R-:W-:Y:S01]  /*9230*/  ISETP.GT.U32.AND P1, PT, R11, 0xfb, PT ;  /* 0x000000fb0b00780c */ /* 0x000fe20003f24070 */
[----:B01-34-:R-:W-:-:S12]  /*9240*/  LDS R9, [R12+UR11] ;  /* 0x0000000b0c097984 */ /* 0x01bfd80008000800 */
[----:B------:R-:W0:Y:S02]  /*9250*/  @!P1 LDS R0, [R12+UR11+0x10] ;  /* 0x0000100b0c009984 */ /* 0x000e240008000800 */
[----:B0-----:R-:W-:-:S05]  /*9260*/  @!P1 IMAD.IADD R9, R9, 0x1, R0 ;  /* 0x0000000109099824 */ /* 0x001fca00078e0200 */
[----:B------:R0:W-:Y:S02]  /*9270*/  STS [R12+UR11+0x600], R9 ;  /* 0x000600090c007988 */ /* 0x0001e4000800080b */
.L_x_1623:
[----:B------:R-:W-:Y:S05]  /*9280*/  BSYNC.RECONVERGENT B0 ;  /* 0x0000000000007941 */ /* 0x000fea0003800200 */
.L_x_1622:
        /* <DEDUP_REMOVED lines=8> */
.L_x_1625:
[----:B------:R-:W-:Y:S05]  /*9310*/  BSYNC.RECONVERGENT B0 ;  /* 0x0000000000007941 */ /* 0x000fea0003800200 */
.L_x_1624:
        /* <DEDUP_REMOVED lines=8> */
.L_x_1627:
[----:B------:R-:W-:Y:S05]  /*93a0*/  BSYNC.RECONVERGENT B0 ;  /* 0x0000000000007941 */ /* 0x000fea0003800200 */
.L_x_1626:
        /* <DEDUP_REMOVED lines=8> */
.L_x_1629:
[----:B------:R-:W-:Y:S05]  /*9430*/  BSYNC.RECONVERGENT B0 ;  /* 0x0000000000007941 */ /* 0x000fea0003800200 */
.L_x_1628:
        /* <DEDUP_REMOVED lines=8> */
.L_x_1631:
[----:B------:R-:W-:Y:S05]  /*94c0*/  BSYNC.RECONVERGENT B0 ;  /* 0x0000000000007941 */ /* 0x000fea0003800200 */
.L_x_1630:
        /* <DEDUP_REMOVED lines=8> */
.L_x_1633:
[----:B------:R-:W-:Y:S05]  /*9550*/  BSYNC.RECONVERGENT B0 ;  /* 0x0000000000007941 */ /* 0x000fea0003800200 */
.L_x_1632:
[----:B------:R-:W-:Y:S06]  /*9560*/  BAR.SYNC.DEFER_BLOCKING 0x0 ;  /* 0x0000000000007b1d */ /* 0x000fec0000010000 */
[----:B------:R-:W-:Y:S04]  /*9570*/  BSSY.RECONVERGENT B0, `(.L_x_1634) ;  /* 0x000000b000007945 */ /* 0x000fe80003800200 */
[----:B------:R-:W-:Y:S05]  /*9580*/  @P0 BRA `(.L_x_1635) ;  /* 0x0000000000240947 */ /* 0x000fea0003800000 */
[----:B01-34-:R-:W0:Y:S02]  /*9590*/  LDS R9, [R12+UR11] ;  /* 0x0000000b0c097984 */ /* 0x01be240008000800 */
[----:B0-----:R-:W-:-:S13]  /*95a0*/  ISETP.GT.AND P0, PT, R9, R16, PT ;  /* 0x000000100900720c */ /* 0x001fda0003f04270 */
[----:B------:R-:W-:Y:S05]  /*95b0*/  @!P0 BRA `(.L_x_1635) ;  /* 0x0000000000188947 */ /* 0x000fea0003800000 */
[----:B------:R-:W0:Y:S02]  /*95c0*/  LDS R9, [R12+UR11+0x4] ;  /* 0x0000040b0c097984 */ /* 0x000e240008000800 */
[----:B0-----:R-:W-:-:S13]  /*95d0*/  ISETP.GE.AND P0, PT, R16, R9, PT ;  /* 0x000000091000720c */ /* 0x001fda0003f06270 */
[----:B------:R-:W-:Y:S01]  /*95e0*/  @P0 IMAD.IADD R0, R16, 0x1, -R9 ;  /* 0x0000000110000824 */ /* 0x000fe200078e0a09 */
[----:B------:R0:W-:Y:S04]  /*95f0*/  @P0 STS [UR10+0xc80], R11 ;  /* 0x000c800bff000988 */ /* 0x0001e8000800080a */
[----:B------:R-:W-:Y:S04]  /*9600*/  @P0 STS [UR10+0xd04], RZ ;  /* 0x000d04ffff000988 */ /* 0x000fe8000800080a */
[----:B------:R0:W-:Y:S02]  /*9610*/  @P0 STS [UR10+0x2d80], R0 ;  /* 0x002d8000ff000988 */ /* 0x0001e4000800080a */
.L_x_1635:
[----:B------:R-:W-:Y:S05]  /*9620*/  BSYNC.RECONVERGENT B0 ;  /* 0x0000000000007941 */ /* 0x000fea0003800200 */
.L_x_1634:
[----:B------:R-:W-:Y:S01]  /*9630*/  BAR.SYNC.DEFER_BLOCKING 0x0 ;  /* 0x0000000000007b1d */ /* 0x000fe20000010000 */
[----:B012---:R-:W-:-:S05]  /*9640*/  VIMNMX R8, PT, PT, R10, 0x4000, PT ;  /* 0x000040000a087848 */ /* 0x007fca0003fe0100 */
[----:B------:R-:W-:Y:S01]  /*9650*/  UMOV UR4, 0x18 ;  /* 0x0000001800047882 */ /* 0x000fe20000000000 */
[----:B------:R-:W-:Y:S01]  /*9660*/  UMOV UR5, URZ ;  /* 0x000000ff00057c82 */ /* 0x000fe20008000000 */
[----:B------:R-:W3:Y:S02]  /*9670*/  LDS R0, [UR10+0xc80] ;  /* 0x000c800aff007984 */ /* 0x000ee40008000800 */
[----:B---34-:R-:W-:-:S06]  /*9680*/  LEA R9, R0, UR10, 0x2 ;  /* 0x0000000a00097c11 */ /* 0x018fcc000f8e10ff */
[----:B------:R-:W0:Y:S02]  /*9690*/  LDS R9, [R9+0x4] ;  /* 0x0000040009097984 */ /* 0x000e240000000800 */
[----:B0-----:R-:W-:-:S05]  /*96a0*/  IMAD.IADD R16, R16, 0x1, -R9 ;  /* 0x0000000110107824 */ /* 0x001fca00078e0a09 */
[----:B------:R-:W-:-:S13]  /*96b0*/  ISETP.NE.AND P0, PT, R16, RZ, PT ;  /* 0x000000ff1000720c */ /* 0x000fda0003f05270 */
[----:B------:R-:W-:Y:S05]  /*96c0*/  @!P0 BRA `(.L_x_1636) ;  /* 0x0000002400488947 */ /* 0x000fea0003800000 */
[----:B------:R-:W-:Y:S01]  /*96d0*/  BAR.SYNC.DEFER_BLOCKING 0x0 ;  /* 0x0000000000007b1d */ /* 0x000fe20000010000 */
[----:B------:R-:W-:-:S05]  /*96e0*/  ISETP.GT.U32.AND P0, PT, R11, 0x100, PT ;  /* 0x000001000b00780c */ /* 0x000fca0003f04070 */
[----:B------:R-:W-:Y:S08]  /*96f0*/  BSSY.RECONVERGENT B0, `(.L_x_1637) ;  /* 0x0000046000007945 */ /* 0x000ff00003800200 */
[----:B------:R0:W-:Y:S01]  /*9700*/  @!P0 STS [R12+UR11], RZ ;  /* 0x000000ff0c008988 */ /* 0x0001e2000800080b */
[----:B------:R-:W-:Y:S01]  /*9710*/  BAR.SYNC.DEFER_BLOCKING 0x0 ;  /* 0x0000000000007b1d */ /* 0x000fe20000010000 */
[----:B------:R-:W-:-:S13]  /*9720*/  ISETP.GT.AND P0, PT, R10, R11, PT ;  /* 0x0000000b0a00720c */ /* 0x000fda0003f04270 */
[----:B0-----:R-:W-:Y:S05]  /*9730*/  @!P0 BRA `(.L_x_1638) ;  /* 0x0000000400048947 */ /* 0x001fea0003800000 */
[----:B------:R-:W-:Y:S01]  /*9740*/  UIADD3 UR4, UPT, UPT, UR12, 0x2d90, URZ ;  /* 0x00002d900c047890 */ /* 0x000fe2000fffe0ff */
[----:B------:R-:W-:-:S05]  /*9750*/  IMAD.U32 R10, RZ, RZ, UR13 ;  /* 0x0000000dff0a7e24 */ /* 0x000fca000f8e00ff */
[----:B------:R-:W-:-:S05]  /*9760*/  IMAD.U32 R9, RZ, RZ, UR4 ;  /* 0x00000004ff097e24 */ /* 0x000fca000f8e00ff */
[----:B------:R-:W-:Y:S01]  /*9770*/  LEA R10, R10, R9, 0x18 ;  /* 0x000000090a0a7211 */ /* 0x000fe200078ec0ff */
[----:B------:R-:W-:-:S04]  /*9780*/  IMAD.MOV.U32 R9, RZ, RZ, R11 ;  /* 0x000000ffff097224 */ /* 0x000fc800078e000b */
[----:B------:R-:W-:-:S07]  /*9790*/  IMAD.IADD R14, R13, 0x1, R10 ;  /* 0x000000010d0e7824 */ /* 0x000fce00078e020a */
.L_x_1642:
[----:B01----:R-:W0:Y:S02]  /*97a0*/  LDS R15, [R14] ;  /* 0x000000000e0f7984 */ /* 0x003e240000000800 */
[----:B0-----:R-:W-:-:S06]  /*97b0*/  IMAD.WIDE R18, R15, 0x4, R2 ;  /* 0x000000040f127825 */ /* 0x001fcc00078e0202 */
[----:B------:R-:W2:Y:S01]  /*97c0*/  LDG.E.CONSTANT R18, desc[UR8][R18.64] ;  /* 0x0000000812127981 */ /* 0x000ea2000c1e9900 */
[----:B------:R-:W-:Y:S01]  /*97d0*/  VIADD R9, R9, 0x400 ;  /* 0x0000040009097836 */ /* 0x000fe20000000000 */
[----:B------:R-:W-:Y:S04]  /*97e0*/  BSSY.RECONVERGENT B1, `(.L_x_1639) ;  /* 0x0000034000017945 */ /* 0x000fe80003800200 */
        /* <DEDUP_REMOVED lines=27> */
.L_x_1640:
[----:B------:R-:W-:-:S13]  /*99a0*/  ISETP.NE.AND P0, PT, R17, R0, PT ;  /* 0x000000001100720c */ /* 0x000fda0003f05270 */
[----:B------:R-:W-:Y:S05]  /*99b0*/  @P0 BRA `(.L_x_1641) ;  /* 0x0000000000580947 */ /* 0x000fea0003800000 */
[----:B------:R-:W0:Y:S01]  /*99c0*/  S2R R20, SR_LANEID ;  /* 0x0000000000147919 */ /* 0x000e220000000000 */
[----:B------:R-:W1:Y:S01]  /*99d0*/  S2UR UR5, SR_CgaCtaId ;  /* 0x00000000000579c3 */ /* 0x000e620000008800 */
[----:B------:R-:W-:Y:S01]  /*99e0*/  VOTEU.ANY UR6, UPT, PT ;  /* 0x0000000000067886 */ /* 0x000fe200038e0100 */
[----:B------:R-:W-:Y:S01]  /*99f0*/  UMOV UR4, 0x400 ;  /* 0x0000040000047882 */ /* 0x000fe20000000000 */
[----:B------:R-:W0:Y:S01]  /*9a00*/  FLO.U32 R19, UR6 ;  /* 0x0000000600137d00 */ /* 0x000e2200080e0000 */
[----:B------:R-:W-:-:S07]  /*9a10*/  UIADD3 UR4, UPT, UPT, UR4, 0xd00, URZ ;  /* 0x00000d0004047890 */ /* 0x000fce000fffe0ff */
[----:B------:R-:W2:Y:S01]  /*9a20*/  POPC R18, UR6 ;  /* 0x0000000600127d09 */ /* 0x000ea20008000000 */
[----:B-1----:R-:W-:Y:S01]  /*9a30*/  ULEA UR4, UR5, UR4, 0x18 ;  /* 0x0000000405047291 */ /* 0x002fe2000f8ec0ff */
[----:B0-----:R-:W-:Y:S02]  /*9a40*/  ISETP.EQ.U32.AND P0, PT, R19, R20, PT ;  /* 0x000000141300720c */ /* 0x001fe40003f02070 */
[----:B------:R-:W0:Y:S11]  /*9a50*/  S2R R20, SR_LTMASK ;  /* 0x0000000000147919 */ /* 0x000e360000003900 */
[----:B--2---:R-:W1:Y:S01]  /*9a60*/  @P0 ATOMS.ADD R18, [UR4+0x4], R18 ;  /* 0x00000412ff12098c */ /* 0x004e620008000004 */
[----:B0-----:R-:W-:-:S03]  /*9a70*/  LOP3.LUT R20, R20, UR6, RZ, 0xc0, !PT ;  /* 0x0000000614147c12 */ /* 0x001fc6000f8ec0ff */
[----:B-1----:R-:W0:Y:S03]  /*9a80*/  SHFL.IDX PT, R17, R18, R19, 0x1f ;  /* 0x00001f1312117589 */ /* 0x002e2600000e0000 */
[----:B------:R-:W0:Y:S02]  /*9a90*/  POPC R20, R20 ;  /* 0x0000001400147309 */ /* 0x000e240000000000 */
[----:B0-----:R-:W-:-:S05]  /*9aa0*/  IMAD.IADD R17, R17, 0x1, R20 ;  /* 0x0000000111117824 */ /* 0x001fca00078e0214 */
[----:B------:R-:W-:-:S13]  /*9ab0*/  ISETP.GT.AND P0, PT, R17, 0x3fff, PT ;  /* 0x00003fff1100780c */ /* 0x000fda0003f04270 */
[----:B------:R-:W-:Y:S05]  /*9ac0*/  @P0 BRA `(.L_x_1641) ;  /* 0x0000000000140947 */ /* 0x000fea0003800000 */
[----:B------:R-:W-:Y:S01]  /*9ad0*/  SHF.R.U32.HI R19, RZ, 0xe, R21 ;  /* 0x0000000eff137819 */ /* 0x000fe20000011615 */
[----:B------:R-:W-:-:S03]  /*9ae0*/  IMAD R18, R17, 0x4, R10 ;  /* 0x0000000411127824 */ /* 0x000fc600078e020a */
[----:B------:R-:W-:Y:S02]  /*9af0*/  LOP3.LUT R19, R19, 0x3fc, RZ, 0xc0, !PT ;  /* 0x000003fc13137812 */ /* 0x000fe400078ec0ff */
[----:B------:R0:W-:Y:S04]  /*9b00*/  STS [R18+0x10000], R15 ;  /* 0x0100000f12007388 */ /* 0x0001e80000000800 */
[----:B------:R0:W-:Y:S02]  /*9b10*/  ATOMS.POPC.INC.32 RZ, [R19+UR10] ;  /* 0x0000000013ff7f8c */ /* 0x0001e4000d80000a */
.L_x_1641:
[----:B------:R-:W-:Y:S05]  /*9b20*/  BSYNC.RECONVERGENT B1 ;  /* 0x0000000000017941 */ /* 0x000fea0003800200 */
.L_x_1639:
[----:B------:R-:W-:Y:S01]  /*9b30*/  VIADD R14, R14, 0x1000 ;  /* 0x000010000e0e7836 */ /* 0x000fe20000000000 */
[----:B------:R-:W-:Y:S06]  /*9b40*/  @!P1 BRA `(.L_x_1642) ;  /* 0xfffffffc00149947 */ /* 0x000fec000383ffff */
.L_x_1638:
[----:B------:R-:W-:Y:S05]  /*9b50*/  BSYNC.RECONVERGENT B0 ;  /* 0x0000000000007941 */ /* 0x000fea0003800200 */
.L_x_1637:
        /* <DEDUP_REMOVED lines=9> */
[----:B------:R-:W-:-:S12]  /*9bf0*/  LDS R9, [R12+UR11] ;  /* 0x0000000b0c097984 */ /* 0x000fd80008000800 */
[----:B------:R-:W3:Y:S02]  /*9c00*/  @P1 LDS R0, [R12+UR11+0x4] ;  /* 0x0000040b0c001984 */ /* 0x000ee40008000800 */
[----:B---3--:R-:W-:-:S05]  /*9c10*/  @P1 IMAD.IADD R9, R9, 0x1, R0 ;  /* 0x0000000109091824 */ /* 0x008fca00078e0200 */
[----:B------:R3:W-:Y:S02]  /*9c20*/  STS [R12+UR11+0x600], R9 ;  /* 0x000600090c007988 */ /* 0x0007e4000800080b */
.L_x_1644:
[----:B------:R-:W-:Y:S05]  /*9c30*/  BSYNC.RECONVERGENT B0 ;  /* 0x0000000000007941 */ /* 0x000fea0003800200 */
.L_x_1643:
[----:B------:R-:W-:Y:S06]  /*9c40*/  BAR.SYNC.DEFER_BLOCKING 0x0 ;  /* 0x0000000000007b1d */ /* 0x000fec0000010000 */
[----:B------:R-:W-:Y:S04]  /*9c50*/  BSSY.RECONVERGENT B0, `(.L_x_1645) ;  /* 0x0000007000007945 */ /* 0x000fe80003800200 */
[----:B------:R-:W-:Y:S05]  /*9c60*/  @P0 BRA `(.L_x_1646) ;  /* 0x0000000000140947 */ /* 0x000fea0003800000 */
[----:B------:R-:W-:Y:S01]  /*9c70*/  ISETP.GT.U32.AND P1, PT, R11, 0xfd, PT ;  /* 0x000000fd0b00780c */ /* 0x000fe20003f24070 */
[----:B---3--:R-:W-:-:S12]  /*9c80*/  LDS R9, [R12+UR11+0x600] ;  /* 0x0006000b0c097984 */ /* 0x008fd80008000800 */
[----:B------:R-:W3:Y:S02]  /*9c90*/  @!P1 LDS R0, [R12+UR11+0x608] ;  /* 0x0006080b0c009984 */ /* 0x000ee40008000800 */
[----:B---3--:R-:W-:-:S05]  /*9ca0*/  @!P1 IMAD.IADD R9, R9, 0x1, R0 ;  /* 0x0000000109099824 */ /* 0x008fca00078e0200 */
[----:B------:R4:W-:Y:S02]  /*9cb0*/  STS [R12+UR11], R9 ;  /* 0x000000090c007988 */ /* 0x0009e4000800080b */
.L_x_1646:
[----:B------:R-:W-:Y:S05]  /*9cc0*/  BSYNC.RECONVERGENT B0 ;  /* 0x0000000000007941 */ /* 0x000fea0003800200 */
.L_x_1645:
[----:B------:R-:W-:Y:S06]  /*9cd0*/  BAR.SYNC.DEFER_BLOCKING 0x0 ;  /* 0x0000000000007b1d */ /* 0x000fec0000010000 */
[----:B------:R-:W-:Y:S04]  /*9ce0*/  BSSY.RECONVERGENT B0, `(.L_x_1647) ;  /* 0x0000007000007945 */ /* 0x000fe80003800200 */
[----:B------:R-:W-:Y:S05]  /*9cf0*/  @P0 BRA `(.L_x_1648) ;  /* 0x0000000000140947 */ /* 0x000fea0003800000 */
[----:B------:R-:W-:Y:S01]  /*9d00*/  ISETP.GT.U32.AND P1, PT, R11, 0xfb, PT ;  /* 0x000000fb0b00780c */ /* 0x000fe20003f24070 */
[----:B---34-:R-:W-:-:S12]  /*9d10*/  LDS R9, [R12+UR11] ;  /* 0x0000000b0c097984 */ /* 0x018fd80008000800 */
[----:B------:R-:W3:Y:S02]  /*9d20*/  @!P1 LDS R0, [R12+UR11+0x10] ;  /* 0x0000100b0c009984 */ /* 0x000ee40008000800 */
[----:B---3--:R-:W-:-:S05]  /*9d30*/  @!P1 IMAD.IADD R9, R9, 0x1, R0 ;  /* 0x0000000109099824 */ /* 0x008fca00078e0200 */
[----:B------:R3:W-:Y:S02]  /*9d40*/  STS [R12+UR11+0x600], R9 ;  /* 0x000600090c007988 */ /* 0x0007e4000800080b */
.L_x_1648:
[----:B------:R-:W-:Y:S05]  /*9d50*/  BSYNC.RECONVERGENT B0 ;  /* 0x0000000000007941 */ /* 0x000fea0003800200 */
.L_x_1647:
[----:B------:R-:W-:Y:S06]  /*9d60*/  BAR.SYNC.DEFER_BLOCKING 0x0 ;  /* 0x0000000000007b1d */ /* 0x000fec0000010000 */
[----:B------:R-:W-:Y:S04]  /*9d70*/  BSSY.RECONVERGENT B0, `(.L_x_1649) ;  /* 0x0000007000007945 */ /* 0x000fe80003800200 */
[----:B------:R-:W-:Y:S05]  /*9d80*/  @P0 BRA `(.L_x_1650) ;  /* 0x0000000000140947 */ /* 0x000fea0003800000 */
[----:B------:R-:W-:Y:S01]  /*9d90*/  ISETP.GT.U32.AND P1, PT, R11, 0xf7, PT ;  /* 0x000000f70b00780c */ /* 0x000fe20003f24070 */
[----:B---34-:R-:W-:-:S12]  /*9da0*/  LDS R9, [R12+UR11+0x600] ;  /* 0x0006000b0c097984 */ /* 0x018fd80008000800 */
[----:B------:R-:W3:Y:S02]  /*9db0*/  @!P1 LDS R0, [R12+UR11+0x620] ;  /* 0x0006200b0c009984 */ /* 0x000ee40008000800 */
[----:B---3--:R-:W-:-:S05]  /*9dc0*/  @!P1 IMAD.IADD R9, R9, 0x1, R0 ;  /* 0x0000000109099824 */ /* 0x008fca00078e0200 */
[----:B------:R3:W-:Y:S02]  /*9dd0*/  STS [R12+UR11], R9 ;  /* 0x000000090c007988 */ /* 0x0007e4000800080b */
.L_x_1650:
[----:B------:R-:W-:Y:S05]  /*9de0*/  BSYNC.RECONVERGENT B0 ;  /* 0x0000000000007941 */ /* 0x000fea0003800200 */
.L_x_1649:
        /* <DEDUP_REMOVED lines=8> */
.L_x_1652:
[----:B------:R-:W-:Y:S05]  /*9e70*/  BSYNC.RECONVERGENT B0 ;  /* 0x0000000000007941 */ /* 0x000fea0003800200 */
.L_x_1651:
        /* <DEDUP_REMOVED lines=8> */
.L_x_1654:
[----:B------:R-:W-:Y:S05]  /*9f00*/  BSYNC.RECONVERGENT B0 ;  /* 0x0000000000007941 */ /* 0x000fea0003800200 */
.L_x_1653:
        /* <DEDUP_REMOVED lines=8> */
.L_x_1656:
[----:B------:R-:W-:Y:S05]  /*9f90*/  BSYNC.RECONVERGENT B0 ;  /* 0x0000000000007941 */ /* 0x000fea0003800200 */
.L_x_1655:
        /* <DEDUP_REMOVED lines=8> */
.L_x_1658:
[----:B------:R-:W-:Y:S05]  /*a020*/  BSYNC.RECONVERGENT B0 ;  /* 0x0000000000007941 */ /* 0x000fea0003800200 */
.L_x_1657:
[----:B------:R-:W-:Y:S06]  /*a030*/  BAR.SYNC.DEFER_BLOCKING 0x0 ;  /* 0x0000000000007b1d */ /* 0x000fec0000010000 */
[----:B------:R-:W-:Y:S04]  /*a040*/  BSSY.RECONVERGENT B0, `(.L_x_1659) ;  /* 0x000000b000007945 */ /* 0x000fe80003800200 */
[----:B------:R-:W-:Y:S05]  /*a050*/  @P0 BRA `(.L_x_1660) ;  /* 0x0000000000240947 */ /* 0x000fea0003800000 */
[----:B---34-:R-:W3:Y:S02]  /*a060*/  LDS R9, [R12+UR11] ;  /* 0x0000000b0c097984 */ /* 0x018ee40008000800 */
[----:B---3--:R-:W-:-:S13]  /*a070*/  ISETP.GT.AND P0, PT, R9, R16, PT ;  /* 0x000000100900720c */ /* 0x008fda0003f04270 */
[----:B------:R-:W-:Y:S05]  /*a080*/  @!P0 BRA `(.L_x_1660) ;  /* 0x0000000000188947 */ /* 0x000fea0003800000 */
[----:B------:R-:W3:Y:S02]  /*a090*/  LDS R9, [R12+UR11+0x4] ;  /* 0x0000040b0c097984 */ /* 0x000ee40008000800 */
[----:B---3--:R-:W-:-:S13]  /*a0a0*/  ISETP.GE.AND P0, PT, R16, R9, PT ;  /* 0x000000091000720c */ /* 0x008fda0003f06270 */
[----:B------:R-:W-:Y:S01]  /*a0b0*/  @P0 IMAD.IADD R0, R16, 0x1, -R9 ;  /* 0x0000000110000824 */ /* 0x000fe200078e0a09 */
[----:B------:R3:W-:Y:S04]  /*a0c0*/  @P0 STS [UR10+0xc80], R11 ;  /* 0x000c800bff000988 */ /* 0x0007e8000800080a */
[----:B------:R-:W-:Y:S04]  /*a0d0*/  @P0 STS [UR10+0xd00], RZ ;  /* 0x000d00ffff000988 */ /* 0x000fe8000800080a */
[----:B------:R3:W-:Y:S02]  /*a0e0*/  @P0 STS [UR10+0x2d80], R0 ;  /* 0x002d8000ff000988 */ /* 0x0007e4000800080a */
.L_x_1660:
[----:B------:R-:W-:Y:S05]  /*a0f0*/  BSYNC.RECONVERGENT B0 ;  /* 0x0000000000007941 */ /* 0x000fea0003800200 */
.L_x_1659:
[----:B------:R-:W-:Y:S01]  /*a100*/  BAR.SYNC.DEFER_BLOCKING 0x0 ;  /* 0x0000000000007b1d */ /* 0x000fe20000010000 */
[----:B--2---:R-:W-:-:S05]  /*a110*/  VIMNMX R8, PT, PT, R10, 0x4000, PT ;  /* 0x000040000a087848 */ /* 0x004fca0003fe0100 */
[----:B------:R-:W-:Y:S01]  /*a120*/  UMOV UR4, 0x10 ;  /* 0x0000001000047882 */ /* 0x000fe20000000000 */
[----:B------:R-:W-:Y:S01]  /*a130*/  UMOV UR5, 0x1 ;  /* 0x0000000100057882 */ /* 0x000fe20000000000 */
[----:B---3--:R-:W4:Y:S02]  /*a140*/  LDS R0, [UR10+0xc80] ;  /* 0x000c800aff007984 */ /* 0x008f240008000800 */
[----:B----4-:R-:W-:-:S06]  /*a150*/  LEA R9, R0, UR10, 0x2 ;  /* 0x0000000a00097c11 */ /* 0x010fcc000f8e10ff */
[----:B------:R-:W2:Y:S02]  /*a160*/  LDS R9, [R9+0x4] ;  /* 0x0000040009097984 */ /* 0x000ea40000000800 */
[----:B--2---:R-:W-:-:S05]  /*a170*/  IMAD.IADD R16, R16, 0x1, -R9 ;  /* 0x0000000110107824 */ /* 0x004fca00078e0a09 */
        /* <DEDUP_REMOVED lines=8> */
[----:B--2---:R-:W-:Y:S05]  /*a200*/  @!P0 BRA `(.L_x_1662) ;  /* 0x0000000400088947 */ /* 0x004fea0003800000 */
[----:B------:R-:W-:Y:S01]  /*a210*/  UIADD3 UR4, UPT, UPT, UR12, 0x2d90, URZ ;  /* 0x00002d900c047890 */ /* 0x000fe2000fffe0ff */
[----:B------:R-:W-:-:S05]  /*a220*/  IMAD.U32 R10, RZ, RZ, UR13 ;  /* 0x0000000dff0a7e24 */ /* 0x000fca000f8e00ff */
[----:B------:R-:W-:-:S05]  /*a230*/  IMAD.U32 R9, RZ, RZ, UR4 ;  /* 0x00000004ff097e24 */ /* 0x000fca000f8e00ff */
[----:B------:R-:W-:Y:S01]  /*a240*/  LEA R10, R10, R9, 0x18 ;  /* 0x000000090a0a7211 */ /* 0x000fe200078ec0ff */
[----:B------:R-:W-:-:S03]  /*a250*/  IMAD.MOV.U32 R9, RZ, RZ, R11 ;  /* 0x000000ffff097224 */ /* 0x000fc600078e000b */
[----:B------:R-:W-:-:S07]  /*a260*/  IADD3 R14, PT, PT, R13, 0x10000, R10 ;  /* 0x000100000d0e7810 */ /* 0x000fce0007ffe00a */
.L_x_1666:
        /* <DEDUP_REMOVED lines=25> */
[----:B--2---:R-:W1:Y:S01]  /*a400*/  @P0 ATOMS.ADD R18, [UR4], R18 ;  /* 0x00000012ff12098c */ /* 0x004e620008000004 */
        /* <DEDUP_REMOVED lines=9> */
[----:B------:R0:W-:Y:S04]  /*a4a0*/  STS [R18], R15 ;  /* 0x0000000f12007388 */ /* 0x0001e80000000800 */
[----:B------:R0:W-:Y:S01]  /*a4b0*/  ATOMS.POPC.INC.32 RZ, [R19+UR10] ;  /* 0x0000000013ff7f8c */ /* 0x0001e2000d80000a */
[----:B------:R-:W-:Y:S05]  /*a4c0*/  BRA `(.L_x_1665) ;  /* 0x00000000004c7947 */ /* 0x000fea0003800000 */
.L_x_1664:
        /* <DEDUP_REMOVED lines=19> */
.L_x_1665:
[----:B------:R-:W-:Y:S05]  /*a600*/  BSYNC.RECONVERGENT B1 ;  /* 0x0000000000017941 */ /* 0x000fea0003800200 */
.L_x_1663:
[----:B------:R-:W-:Y:S01]  /*a610*/  VIADD R14, R14, 0x1000 ;  /* 0x000010000e0e7836 */ /* 0x000fe20000000000 */
[----:B------:R-:W-:Y:S06]  /*a620*/  @!P1 BRA `(.L_x_1666) ;  /* 0xfffffffc00109947 */ /* 0x000fec000383ffff */
.L_x_1662:
[----:B------:R-:W-:Y:S05]  /*a630*/  BSYNC.RECONVERGENT B0 ;  /* 0x0000000000007941 */ /* 0x000fea0003800200 */
.L_x_1661:
        /* <DEDUP_REMOVED lines=13> */
.L_x_1668:
[----:B------:R-:W-:Y:S05]  /*a710*/  BSYNC.RECONVERGENT B0 ;  /* 0x0000000000007941 */ /* 0x000fea0003800200 */
.L_x_1667:
        /* <DEDUP_REMOVED lines=8> */
.L_x_1670:
[----:B------:R-:W-:Y:S05]  /*a7a0*/  BSYNC.RECONVERGENT B0 ;  /* 0x0000000000007941 */ /* 0x000fea0003800200 */
.L_x_1669:
        /* <DEDUP_REMOVED lines=8> */
.L_x_1672:
[----:B------:R-:W-:Y:S05]  /*a830*/  BSYNC.RECONVERGENT B0 ;  /* 0x0000000000007941 */ /* 0x000fea0003800200 */
.L_x_1671:
        /* <DEDUP_REMOVED lines=8> */
.L_x_1674:
[----:B------:R-:W-:Y:S05]  /*a8c0*/  BSYNC.RECONVERGENT B0 ;  /* 0x0000000000007941 */ /* 0x000fea0003800200 */
.L_x_1673:
        /* <DEDUP_REMOVED lines=8> */
.L_x_1676:
[----:B------:R-:W-:Y:S05]  /*a950*/  BSYNC.RECONVERGENT B0 ;  /* 0x0000000000007941 */ /* 0x000fea0003800200 */
.L_x_1675:
        /* <DEDUP_REMOVED lines=8> */
.L_x_1678:
[----:B------:R-:W-:Y:S05]  /*a9e0*/  BSYNC.RECONVERGENT B0 ;  /* 0x0000000000007941 */ /* 0x000fea0003800200 */
.L_x_1677:
        /* <DEDUP_REMOVED lines=8> */
.L_x_1680:
[----:B------:R-:W-:Y:S05]  /*aa70*/  BSYNC.RECONVERGENT B0 ;  /* 0x0000000000007941 */ /* 0x000fea0003800200 */
.L_x_1679:
        /* <DEDUP_REMOVED lines=8> */
.L_x_1682:
[----:B------:R-:W-:Y:S05]  /*ab00*/  BSYNC.RECONVERGENT B0 ;  /* 0x0000000000007941 */ /* 0x000fea0003800200 */
.L_x_1681:
        /* <DEDUP_REMOVED lines=12> */
.L_x_1684:
[----:B------:R-:W-:Y:S05]  /*abd0*/  BSYNC.RECONVERGENT B0 ;  /* 0x0000000000007941 */ /* 0x000fea0003800200 */
.L_x_1683:
[----:B------:R-:W-:Y:S01]  /*abe0*/  BAR.SYNC.DEFER_BLOCKING 0x0 ;  /* 0x0000000000007b1d */ /* 0x000fe20000010000 */
[----:B--2---:R-:W-:-:S05]  /*abf0*/  VIMNMX R8, PT, PT, R10, 0x4000, PT ;  /* 0x000040000a087848 */ /* 0x004fca0003fe0100 */
[----:B------:R-:W-:Y:S01]  /*ac00*/  UMOV UR4, 0x8 ;  /* 0x0000000800047882 */ /* 0x000fe20000000000 */
[----:B------:R-:W-:Y:S01]  /*ac10*/  UMOV UR5, URZ ;  /* 0x000000ff00057c82 */ /* 0x000fe20008000000 */
        /* <DEDUP_REMOVED lines=17> */
[----:B------:R-:W-:-:S04]  /*ad30*/  IMAD.MOV.U32 R9, RZ, RZ, R11 ;  /* 0x000000ffff097224 */ /* 0x000fc800078e000b */
[----:B------:R-:W-:-:S07]  /*ad40*/  IMAD.IADD R14, R13, 0x1, R10 ;  /* 0x000000010d0e7824 */ /* 0x000fce00078e020a */
.L_x_1690:
        /* <DEDUP_REMOVED lines=32> */
[----:B------:R-:W-:Y:S02]  /*af50*/  IMAD.SHL.U32 R19, R21, 0x4, RZ ;  /* 0x0000000415137824 */ /* 0x000fe400078e00ff */
[----:B------:R-:W-:-:S03]  /*af60*/  IMAD R18, R17, 0x4, R10 ;  /* 0x0000000411127824 */ /* 0x000fc600078e020a */
[----:B------:R-:W-:Y:S02]  /*af70*/  LOP3.LUT R19, R19, 0x3fc, RZ, 0xc0, !PT ;  /* 0x000003fc13137812 */ /* 0x000fe400078ec0ff */
[----:B------:R1:W-:Y:S04]  /*af80*/  STS [R18+0x10000], R15 ;  /* 0x0100000f12007388 */ /* 0x0003e80000000800 */
[----:B------:R1:W-:Y:S01]  /*af90*/  ATOMS.POPC.INC.32 RZ, [R19+UR10] ;  /* 0x0000000013ff7f8c */ /* 0x0003e2000d80000a */
[----:B------:R-:W-:Y:S05]  /*afa0*/  BRA `(.L_x_1689) ;  /* 0x00000000004c7947 */ /* 0x000fea0003800000 */
.L_x_1688:
        /* <DEDUP_REMOVED lines=19> */
.L_x_1689:
[----:B------:R-:W-:Y:S05]  /*b0e0*/  BSYNC.RECONVERGENT B1 ;  /* 0x0000000000017941 */ /* 0x000fea0003800200 */
.L_x_1687:
[----:B------:R-:W-:Y:S01]  /*b0f0*/  VIADD R14, R14, 0x1000 ;  /* 0x000010000e0e7836 */ /* 0x000fe20000000000 */
[----:B------:R-:W-:Y:S06]  /*b100*/  @!P1 BRA `(.L_x_1690) ;  /* 0xfffffffc00109947 */ /* 0x000fec000383ffff */
.L_x_1686:
[----:B------:R-:W-:Y:S05]  /*b110*/  BSYNC.RECONVERGENT B0 ;  /* 0x0000000000007941 */ /* 0x000fea0003800200 */
.L_x_1685:
        /* <DEDUP_REMOVED lines=13> */
.L_x_1692:
[----:B------:R-:W-:Y:S05]  /*b1f0*/  BSYNC.RECONVERGENT B0 ;  /* 0x0000000000007941 */ /* 0x000fea0003800200 */
.L_x_1691:
        /* <DEDUP_REMOVED lines=8> */
.L_x_1694:
[----:B------:R-:W-:Y:S05]  /*b280*/  BSYNC.RECONVERGENT B0 ;  /* 0x0000000000007941 */ /* 0x000fea0003800200 */
.L_x_1693:
        /* <DEDUP_REMOVED lines=8> */
.L_x_1696:
[----:B------:R-:W-:Y:S05]  /*b310*/  BSYNC.RECONVERGENT B0 ;  /* 0x0000000000007941 */ /* 0x000fea0003800200 */
.L_x_1695:
        /* <DEDUP_REMOVED lines=8> */
.L_x_1698:
[----:B------:R-:W-:Y:S05]  /*b3a0*/  BSYNC.RECONVERGENT B0 ;  /* 0x0000000000007941 */ /* 0x000fea0003800200 */
.L_x_1697:
        /* <DEDUP_REMOVED lines=8> */
.L_x_1700:
[----:B------:R-:W-:Y:S05]  /*b430*/  BSYNC.RECONVERGENT B0 ;  /* 0x0000000000007941 */ /* 0x000fea0003800200 */
.L_x_1699:
        /* <DEDUP_REMOVED lines=8> */
.L_x_1702:
[----:B------:R-:W-:Y:S05]  /*b4c0*/  BSYNC.RECONVERGENT B0 ;  /* 0x0000000000007941 */ /* 0x000fea0003800200 */
.L_x_1701:
        /* <DEDUP_REMOVED lines=8> */
.L_x_1704:
[----:B------:R-:W-:Y:S05]  /*b550*/  BSYNC.RECONVERGENT B0 ;  /* 0x0000000000007941 */ /* 0x000fea0003800200 */
.L_x_1703:
        /* <DEDUP_REMOVED lines=8> */
.L_x_1706:
[----:B------:R-:W-:Y:S05]  /*b5e0*/  BSYNC.RECONVERGENT B0 ;  /* 0x0000000000007941 */ /* 0x000fea0003800200 */
.L_x_1705:
        /* <DEDUP_REMOVED lines=12> */
.L_x_1708:
[----:B------:R-:W-:Y:S05]  /*b6b0*/  BSYNC.RECONVERGENT B0 ;  /* 0x0000000000007941 */ /* 0x000fea0003800200 */
.L_x_1707:
[----:B------:R-:W-:Y:S01]  /*b6c0*/  BAR.SYNC.DEFER_BLOCKING 0x0 ;  /* 0x0000000000007b1d */ /* 0x000fe20000010000 */
[----:B--2---:R-:W-:-:S05]  /*b6d0*/  VIMNMX R8, PT, PT, R10, 0x4000, PT ;  /* 0x000040000a087848 */ /* 0x004fca0003fe0100 */
[----:B------:R-:W-:Y:S01]  /*b6e0*/  UMOV UR5, 0x1 ;  /* 0x0000000100057882 */ /* 0x000fe20000000000 */
[----:B---3--:R-:W4:Y:S02]  /*b6f0*/  LDS R0, [UR4+0xc80] ;  /* 0x000c8004ff007984 */ /* 0x008f240008000800 */
[----:B----4-:R-:W-:Y:S01]  /*b700*/  LEA R9, R0, UR4, 0x2 ;  /* 0x0000000400097c11 */ /* 0x010fe2000f8e10ff */
[----:B------:R-:W-:-:S05]  /*b710*/  UMOV UR4, URZ ;  /* 0x000000ff00047c82 */ /* 0x000fca0008000000 */
[----:B------:R-:W2:Y:S02]  /*b720*/  LDS R9, [R9+0x4] ;  /* 0x0000040009097984 */ /* 0x000ea40000000800 */
[----:B--2---:R-:W-:-:S13]  /*b730*/  ISETP.NE.AND P0, PT, R16, R9, PT ;  /* 0x000000091000720c */ /* 0x004fda0003f05270 */
[----:B------:R-:W-:Y:S05]  /*b740*/  @!P0 BRA `(.L_x_1636) ;  /* 0x0000000400288947 */ /* 0x000fea0003800000 */
[----:B------:R-:W-:Y:S01]  /*b750*/  BAR.SYNC.DEFER_BLOCKING 0x0 ;  /* 0x0000000000007b1d */ /* 0x000fe20000010000 */
[----:B------:R-:W-:-:S05]  /*b760*/  ISETP.GT.U32.AND P0, PT, R11, 0x100, PT ;  /* 0x000001000b00780c */ /* 0x000fca0003f04070 */
[----:B------:R-:W2:Y:S01]  /*b770*/  LDCU UR10, c[0x0][0x39c] ;  /* 0x00007380ff0a77ac */ /* 0x000ea20008000800 */
[----:B------:R-:W-:Y:S07]  /*b780*/  BSSY.RECONVERGENT B0, `(.L_x_1709) ;  /* 0x0000044000007945 */ /* 0x000fee0003800200 */
[----:B------:R3:W-:Y:S01]  /*b790*/  @!P0 STS [R12+UR11], RZ ;  /* 0x000000ff0c008988 */ /* 0x0007e2000800080b */
[----:B------:R-:W-:Y:S01]  /*b7a0*/  BAR.SYNC.DEFER_BLOCKING 0x0 ;  /* 0x0000000000007b1d */ /* 0x000fe20000010000 */
[----:B------:R-:W-:-:S13]  /*b7b0*/  ISETP.GT.AND P0, PT, R10, R11, PT ;  /* 0x0000000b0a00720c */ /* 0x000fda0003f04270 */
[----:B--23--:R-:W-:Y:S05]  /*b7c0*/  @!P0 BRA `(.L_x_1710) ;  /* 0x0000000000fc8947 */ /* 0x00cfea0003800000 */
[----:B------:R-:W-:Y:S01]  /*b7d0*/  UIADD3 UR4, UPT, UPT, UR12, 0x2d90, URZ ;  /* 0x00002d900c047890 */ /* 0x000fe2000fffe0ff */
[----:B------:R-:W-:-:S03]  /*b7e0*/  IMAD.MOV.U32 R9, RZ, RZ, R11 ;  /* 0x000000ffff097224 */ /* 0x000fc600078e000b */
[----:B------:R-:W-:-:S06]  /*b7f0*/  ULEA UR4, UR13, UR4, 0x18 ;  /* 0x000000040d047291 */ /* 0x000fcc000f8ec0ff */
[----:B------:R-:W-:-:S05]  /*b800*/  IMAD.U32 R10, RZ, RZ, UR4 ;  /* 0x00000004ff0a7e24 */ /* 0x000fca000f8e00ff */
[----:B------:R-:W-:-:S07]  /*b810*/  IADD3 R13, PT, PT, R13, 0x10000, R10 ;  /* 0x000100000d0d7810 */ /* 0x000fce0007ffe00a */
.L_x_1714:
[----:B01----:R-:W0:Y:S02]  /*b820*/  LDS R15, [R13] ;  /* 0x000000000d0f7984 */ /* 0x003e240000000800 */
[----:B0-----:R-:W-:-:S06]  /*b830*/  IMAD.WIDE R16, R15, 0x4, R2 ;  /* 0x000000040f107825 */ /* 0x001fcc00078e0202 */
[----:B------:R-:W2:Y:S01]  /*b840*/  LDG.E.CONSTANT R16, desc[UR8][R16.64] ;  /* 0x0000000810107981 */ /* 0x000ea2000c1e9900 */
[----:B------:R-:W-:Y:S01]  /*b850*/  VIADD R9, R9, 0x400 ;  /* 0x0000040009097836 */ /* 0x000fe20000000000 */
[----:B------:R-:W-:Y:S04]  /*b860*/  BSSY.RECONVERGENT B1, `(.L_x_1711) ;  /* 0x0000033000017945 */ /* 0x000fe80003800200 */
[----:B------:R-:W-:Y:S02]  /*b870*/  ISETP.GE.AND P1, PT, R9, R8, PT ;  /* 0x000000080900720c */ /* 0x000fe40003f26270 */
[----:B--2---:R-:W-:-:S04]  /*b880*/  SHF.R.S32.HI R19, RZ, 0x1f, R16 ;  /* 0x0000001fff137819 */ /* 0x004fc80000011410 */
[----:B------:R-:W-:-:S04]  /*b890*/  LOP3.LUT R19, R16, 0xff, R19, 0x48, !PT ;  /* 0x000000ff10137812 */ /* 0x000fc800078e4813 */
[----:B------:R-:W-:-:S13]  /*b8a0*/  ISETP.GT.AND P0, PT, R19, R0, PT ;  /* 0x000000001300720c */ /* 0x000fda0003f04270 */
[----:B------:R-:W-:Y:S05]  /*b8b0*/  @P0 BRA `(.L_x_1712) ;  /* 0x0000000000680947 */ /* 0x000fea0003800000 */
[----:B------:R-:W-:-:S13]  /*b8c0*/  ISETP.NE.AND P0, PT, R19, R0, PT ;  /* 0x000000001300720c */ /* 0x000fda0003f05270 */
[----:B------:R-:W-:Y:S05]  /*b8d0*/  @P0 BRA `(.L_x_1713) ;  /* 0x0000000000ac0947 */ /* 0x000fea0003800000 */
[----:B------:R-:W0:Y:S01]  /*b8e0*/  S2R R17, SR_LANEID ;  /* 0x0000000000117919 */ /* 0x000e220000000000 */
[----:B------:R-:W-:Y:S01]  /*b8f0*/  VOTEU.ANY UR4, UPT, PT ;  /* 0x0000000000047886 */ /* 0x000fe200038e0100 */
[----:B------:R-:W-:Y:S01]  /*b900*/  MOV R18, 0x400 ;  /* 0x0000040000127802 */ /* 0x000fe20000000f00 */
[----:B------:R-:W0:Y:S01]  /*b910*/  FLO.U32 R14, UR4 ;  /* 0x00000004000e7d00 */ /* 0x000e2200080e0000 */
[----:B------:R-:W1:Y:S01]  /*b920*/  S2R R21, SR_CgaCtaId ;  /* 0x0000000000157919 */ /* 0x000e620000008800 */
[----:B------:R-:W-:Y:S02]  /*b930*/  UPOPC UR5, UR4 ;  /* 0x00000004000572bf */ /* 0x000fe40008000000 */
[----:B------:R-:W-:Y:S01]  /*b940*/  VIADD R10, R18, 0x2d80 ;  /* 0x00002d80120a7836 */ /* 0x000fe20000000000 */
[----:B------:R-:W2:Y:S01]  /*b950*/  S2R R16, SR_LTMASK ;  /* 0x0000000000107919 */ /* 0x000ea20000003900 */
[----:B0-----:R-:W-:Y:S02]  /*b960*/  ISETP.EQ.U32.AND P0, PT, R14, R17, PT ;  /* 0x000000110e00720c */ /* 0x001fe40003f02070 */
[----:B------:R-:W-:Y:S01]  /*b970*/  IMAD R17, RZ, RZ, -UR5 ;  /* 0x80000005ff117e24 */ /* 0x000fe2000f8e02ff */
[----:B-1----:R-:W-:-:S02]  /*b980*/  LEA R10, R21, R10, 0x18 ;  /* 0x0000000a150a7211 */ /* 0x002fc400078ec0ff */
[----:B--2---:R-:W-:-:S04]  /*b990*/  LOP3.LUT R16, R16, UR4, RZ, 0xc0, !PT ;  /* 0x0000000410107c12 */ /* 0x004fc8000f8ec0ff */
[----:B------:R-:W0:Y:S04]  /*b9a0*/  POPC R19, R16 ;  /* 0x0000001000137309 */ /* 0x000e280000000000 */
[----:B------:R-:W1:Y:S04]  /*b9b0*/  @P0 ATOMS.ADD R17, [R10], R17 ;  /* 0x000000110a11038c */ /* 0x000e680000000000 */
[----:B-1----:R-:W0:Y:S02]  /*b9c0*/  SHFL.IDX PT, R12, R17, R14, 0x1f ;  /* 0x00001f0e110c7589 */ /* 0x002e2400000e0000 */
[----:B0-----:R-:W-:-:S05]  /*b9d0*/  IMAD.IADD R12, R12, 0x1, -R19 ;  /* 0x000000010c0c7824 */ /* 0x001fca00078e0a13 */
[----:B------:R-:W-:-:S13]  /*b9e0*/  ISETP.GE.AND P0, PT, R12, 0x1, PT ;  /* 0x000000010c00780c */ /* 0x000fda0003f06270 */
[----:B------:R-:W-:Y:S05]  /*b9f0*/  @!P0 BRA `(.L_x_1713) ;  /* 0x0000000000648947 */ /* 0x000fea0003800000 */
[----:B------:R-:W-:Y:S01]  /*ba00*/  VIADD R18, R18, 0xd80 ;  /* 0x00000d8012127836 */ /* 0x000fe20000000000 */
[----:B------:R-:W-:-:S04]  /*ba10*/  IADD3 R12, PT, PT, -R12, UR10, RZ ;  /* 0x0000000a0c0c7c10 */ /* 0x000fc8000fffe1ff */
[----:B------:R-:W-:-:S05]  /*ba20*/  LEA R21, R21, R18, 0x18 ;  /* 0x0000001215157211 */ /* 0x000fca00078ec0ff */
[----:B------:R-:W-:-:S05]  /*ba30*/  IMAD R12, R12, 0x4, R21 ;  /* 0x000000040c0c7824 */ /* 0x000fca00078e0215 */
[----:B------:R0:W-:Y:S01]  /*ba40*/  STS [R12], R15 ;  /* 0x0000000f0c007388 */ /* 0x0001e20000000800 */
[----:B------:R-:W-:Y:S05]  /*ba50*/  BRA `(.L_x_1713) ;  /* 0x00000000004c7947 */ /* 0x000fea0003800000 */
.L_x_1712:
        /* <DEDUP_REMOVED lines=19> */
.L_x_1713:
[----:B------:R-:W-:Y:S05]  /*bb90*/  BSYNC.RECONVERGENT B1 ;  /* 0x0000000000017941 */ /* 0x000fea0003800200 */
.L_x_1711:
[----:B------:R-:W-:Y:S01]  /*bba0*/  VIADD R13, R13, 0x1000 ;  /* 0x000010000d0d7836 */ /* 0x000fe20000000000 */
[----:B------:R-:W-:Y:S06]  /*bbb0*/  @!P1 BRA `(.L_x_1714) ;  /* 0xfffffffc00189947 */ /* 0x000fec000383ffff */
.L_x_1710:
[----:B------:R-:W-:Y:S05]  /*bbc0*/  BSYNC.RECONVERGENT B0 ;  /* 0x0000000000007941 */ /* 0x000fea0003800200 */
.L_x_1709:
[----:B------:R-:W-:Y:S06]  /*bbd0*/  BAR.SYNC.DEFER_BLOCKING 0x0 ;  /* 0x0000000000007b1d */ /* 0x000fec0000010000 */
[----:B------:R-:W-:Y:S05]  /*bbe0*/  BRA `(.L_x_1555) ;  /* 0x0000000000b87947 */ /* 0x000fea0003800000 */
.L_x_1636:
[----:B------:R-:W-:Y:S01]  /*bbf0*/  ISETP.GT.AND P0, PT, R10, R11, PT ;  /* 0x0000000b0a00720c */ /* 0x000fe20003f04270 */
[----:B------:R-:W-:-:S12]  /*bc00*/  BSSY.RECONVERGENT B0, `(.L_x_1715) ;  /* 0x000002b000007945 */ /* 0x000fd80003800200 */
[----:B------:R-:W-:Y:S05]  /*bc10*/  @!P0 BRA `(.L_x_1716) ;  /* 0x0000000000a48947 */ /* 0x000fea0003800000 */
[----:B------:R-:W-:Y:S01]  /*bc20*/  USHF.L.U32 UR7, UR5, 0x10, URZ ;  /* 0x0000001005077899 */ /* 0x000fe200080006ff */
[----:B01----:R-:W-:Y:S01]  /*bc30*/  IMAD.MOV.U32 R15, RZ, RZ, R11 ;  /* 0x000000ffff0f7224 */ /* 0x003fe200078e000b */
[----:B------:R-:W-:-:S04]  /*bc40*/  UIADD3 UR6, UPT, UPT, UR12, 0x2d90, URZ ;  /* 0x00002d900c067890 */ /* 0x000fc8000fffe0ff */
[----:B------:R-:W-:Y:S01]  /*bc50*/  ULEA UR6, UR13, UR6, 0x18 ;  /* 0x000000060d067291 */ /* 0x000fe2000f8ec0ff */
[----:B------:R-:W-:-:S05]  /*bc60*/  LOP3.LUT R13, R13, UR7, RZ, 0xfc, !PT ;  /* 0x000000070d0d7c12 */ /* 0x000fca000f8efcff */
[----:B------:R-:W-:-:S07]  /*bc70*/  VIADD R9, R13, UR6 ;  /* 0x000000060d097c36 */ /* 0x000fce0008000000 */
.L_x_1719:
[----:B0-----:R-:W0:Y:S02]  /*bc80*/  LDS R19, [R9] ;  /* 0x0000000009137984 */ /* 0x001e240000000800 */
[----:B0-----:R-:W-:-:S06]  /*bc90*/  IMAD.WIDE R12, R19, 0x4, R2 ;  /* 0x00000004130c7825 */ /* 0x001fcc00078e0202 */
[----:B------:R-:W2:Y:S01]  /*bca0*/  LDG.E.CONSTANT R12, desc[UR8][R12.64] ;  /* 0x000000080c0c7981 */ /* 0x000ea2000c1e9900 */
[----:B------:R-:W-:Y:S01]  /*bcb0*/  VIADD R15, R15, 0x400 ;  /* 0x000004000f0f7836 */ /* 0x000fe20000000000 */
[----:B------:R-:W-:Y:S01]  /*bcc0*/  BSSY.RECONVERGENT B1, `(.L_x_1717) ;  /* 0x000001d000017945 */ /* 0x000fe20003800200 */
[----:B------:R-:W-:-:S03]  /*bcd0*/  VIADD R9, R9, 0x1000 ;  /* 0x0000100009097836 */ /* 0x000fc60000000000 */
        /* <DEDUP_REMOVED lines=27> */
.L_x_1718:
[----:B------:R-:W-:Y:S05]  /*be90*/  BSYNC.RECONVERGENT B1 ;  /* 0x0000000000017941 */ /* 0x000fea0003800200 */
.L_x_1717:
[----:B------:R-:W-:Y:S05]  /*bea0*/  @!P1 BRA `(.L_x_1719) ;  /* 0xfffffffc00749947 */ /* 0x000fea000383ffff */
.L_x_1716:
[----:B------:R-:W-:Y:S05]  /*beb0*/  BSYNC.RECONVERGENT B0 ;  /* 0x0000000000007941 */ /* 0x000fea0003800200 */
.L_x_1715:
[----:B------:R-:W-:Y:S06]  /*bec0*/  BAR.SYNC.DEFER_BLOCKING 0x0 ;  /* 0x0000000000007b1d */ /* 0x000fec0000010000 */
.L_x_1555:
[----:B------:R-:W5:Y:S02]  /*bed0*/  LDCU UR6, c[0x0][0x39c] ;  /* 0x00007380ff0677ac */ /* 0x000f640008000800 */
[----:B-----5:R-:W-:-:S13]  /*bee0*/  ISETP.GE.AND P0, PT, R11, UR6, PT ;  /* 0x000000060b007c0c */ /* 0x020fda000bf06270 */
[----:B------:R-:W-:Y:S05]  /*bef0*/  @P0 EXIT ;  /* 0x000000000000094d */ /* 0x000fea0003800000 */
[----:B------:R-:W-:Y:S01]  /*bf00*/  LOP3.LUT R0, RZ, R11, RZ, 0x33, !PT ;  /* 0x0000000bff007212 */ /* 0x000fe200078e33ff */
[----:B------:R-:W-:Y:S04]  /*bf10*/  BSSY.RECONVERGENT B0, `(.L_x_1720) ;  /* 0x000000e000007945 */ /* 0x000fe80003800200 */
[----:B------:R-:W-:-:S05]  /*bf20*/  VIADD R0, R0, UR6 ;  /* 0x0000000600007c36 */ /* 0x000fca0008000000 */
[C---:B------:R-:W-:Y:S02]  /*bf30*/  LOP3.LUT P0, RZ, R0.reuse, 0x400, RZ, 0xc0, !PT ;  /* 0x0000040000ff7812 */ /* 0x040fe4000780c0ff */
[----:B------:R-:W-:-:S11]  /*bf40*/  ISETP.GE.U32.AND P1, PT, R0, 0x400, PT ;  /* 0x000004000000780c */ /* 0x000fd60003f26070 */
[----:B------:R-:W-:Y:S05]  /*bf50*/  @P0 BRA `(.L_x_1721) ;  /* 0x0000000000240947 */ /* 0x000fea0003800000 */
[----:B------:R-:W5:Y:S01]  /*bf60*/  S2UR UR5, SR_CgaCtaId ;  /* 0x00000000000579c3 */ /* 0x000f620000008800 */
[----:B------:R-:W-:Y:S01]  /*bf70*/  UMOV UR4, 0x400 ;  /* 0x0000040000047882 */ /* 0x000fe20000000000 */
[----:B------:R-:W-:Y:S01]  /*bf80*/  IMAD.WIDE.U32 R4, R11, 0x4, R4 ;  /* 0x000000040b047825 */ /* 0x000fe200078e0004 */
[----:B------:R-:W-:-:S04]  /*bf90*/  UIADD3 UR4, UPT, UPT, UR4, 0xd80, URZ ;  /* 0x00000d8004047890 */ /* 0x000fc8000fffe0ff */
[----:B-----5:R-:W-:-:S06]  /*bfa0*/  ULEA UR4, UR5, UR4, 0x18 ;  /* 0x0000000405047291 */ /* 0x020fcc000f8ec0ff */
[C---:B------:R-:W-:Y:S02]  /*bfb0*/  LEA R0, R11.reuse, UR4, 0x2 ;  /* 0x000000040b007c11 */ /* 0x040fe4000f8e10ff */
[----:B------:R-:W-:-:S03]  /*bfc0*/  LOP3.LUT R11, R11, 0x400, RZ, 0xfc, !PT ;  /* 0x000004000b0b7812 */ /* 0x000fc600078efcff */
[----:B------:R-:W5:Y:S04]  /*bfd0*/  LDS R3, [R0] ;  /* 0x0000000000037984 */ /* 0x000f680000000800 */
[----:B-----5:R0:W-:Y:S02]  /*bfe0*/  STG.E desc[UR8][R4.64], R3 ;  /* 0x0000000304007986 */ /* 0x0201e4000c101908 */
.L_x_1721:
[----:B------:R-:W-:Y:S05]  /*bff0*/  BSYNC.RECONVERGENT B0 ;  /* 0x0000000000007941 */ /* 0x000fea0003800200 */
.L_x_1720:
[----:B------:R-:W-:Y:S05]  /*c000*/  @!P1 EXIT ;  /* 0x000000000000994d */ /* 0x000fea0003800000 */
[----:B------:R-:W5:Y:S01]  /*c010*/  S2UR UR5, SR_CgaCtaId ;  /* 0x00000000000579c3 */ /* 0x000f620000008800 */
[----:B------:R-:W0:Y:S01]  /*c020*/  LDCU.64 UR10, c[0x0][0x388] ;  /* 0x00007100ff0a77ac */ /* 0x000e220008000a00 */
[----:B------:R-:W-:Y:S01]  /*c030*/  IMAD.WIDE.U32 R6, R11, 0x4, R6 ;  /* 0x000000040b067825 */ /* 0x000fe200078e0006 */
[----:B------:R-:W-:Y:S02]  /*c040*/  UMOV UR4, 0x400 ;  /* 0x0000040000047882 */ /* 0x000fe40000000000 */
[----:B------:R-:W-:Y:S01]  /*c050*/  UIADD3 UR4, UPT, UPT, UR4, 0xd80, URZ ;  /* 0x00000d8004047890 */ /* 0x000fe2000fffe0ff */
[----:B0-----:R-:W-:-:S04]  /*c060*/  IADD3 R4, P0, PT, R6, UR10, RZ ;  /* 0x0000000a06047c10 */ /* 0x001fc8000ff1e0ff */
[----:B------:R-:W-:Y:S01]  /*c070*/  IADD3 R4, P1, PT, R4, 0x1000, RZ ;  /* 0x0000100004047810 */ /* 0x000fe20007f3e0ff */
[----:B-----5:R-:W-:-:S03]  /*c080*/  ULEA UR4, UR5, UR4, 0x18 ;  /* 0x0000000405047291 */ /* 0x020fc6000f8ec0ff */
[----:B-1234-:R-:W-:-:S03]  /*c090*/  IADD3.X R9, PT, PT, RZ, UR11, R7, P1, P0 ;  /* 0x0000000bff097c10 */ /* 0x01efc60008fe0407 */
[----:B------:R-:W-:-:S05]  /*c0a0*/  LEA R0, R11, UR4, 0x2 ;  /* 0x000000040b007c11 */ /* 0x000fca000f8e10ff */
[----:B------:R-:W-:-:S07]  /*c0b0*/  VIADD R0, R0, 0x1000 ;  /* 0x0000100000007836 */ /* 0x000fce0000000000 */
.L_x_1722:
[----:B0-----:R-:W0:Y:S01]  /*c0c0*/  LDS R5, [R0+-0x1000] ;  /* 0xfff0000000057984 */ /* 0x001e220000000800 */
[----:B------:R-:W-:Y:S02]  /*c0d0*/  IMAD.MOV.U32 R2, RZ, RZ, R4 ;  /* 0x000000ffff027224 */ /* 0x000fe400078e0004 */
[----:B------:R-:W-:Y:S01]  /*c0e0*/  IMAD.MOV.U32 R3, RZ, RZ, R9 ;  /* 0x000000ffff037224 */ /* 0x000fe200078e0009 */
[----:B------:R1:W2:Y:S01]  /*c0f0*/  LDS R7, [R0] ;  /* 0x0000000000077984 */ /* 0x0002a20000000800 */
[----:B------:R-:W-:Y:S01]  /*c100*/  VIADD R11, R11, 0x800 ;  /* 0x000008000b0b7836 */ /* 0x000fe20000000000 */
[----:B------:R-:W-:-:S04]  /*c110*/  IADD3 R4, P1, PT, R2, 0x2000, RZ ;  /* 0x0000200002047810 */ /* 0x000fc80007f3e0ff */
[----:B------:R-:W-:Y:S01]  /*c120*/  ISETP.GE.AND P0, PT, R11, UR6, PT ;  /* 0x000000060b007c0c */ /* 0x000fe2000bf06270 */
[----:B------:R-:W-:Y:S02]  /*c130*/  IMAD.X R9, RZ, RZ, R3, P1 ;  /* 0x000000ffff097224 */ /* 0x000fe400008e0603 */
[----:B-1----:R-:W-:Y:S01]  /*c140*/  VIADD R0, R0, 0x2000 ;  /* 0x0000200000007836 */ /* 0x002fe20000000000 */
[----:B0-----:R0:W-:Y:S04]  /*c150*/  STG.E desc[UR8][R2.64+-0x1000], R5 ;  /* 0xfff0000502007986 */ /* 0x0011e8000c101908 */
[----:B--2---:R0:W-:Y:S05]  /*c160*/  STG.E desc[UR8][R2.64], R7 ;  /* 0x0000000702007986 */ /* 0x0041ea000c101908 */
[----:B------:R-:W-:Y:S05]  /*c170*/  @!P0 BRA `(.L_x_1722) ;  /* 0xfffffffc00d08947 */ /* 0x000fea000383ffff */
[----:B------:R-:W-:Y:S05]  /*c180*/  EXIT ;  /* 0x000000000000794d */ /* 0x000fea0003800000 */
.L_x_1723:
        /* <DEDUP_REMOVED lines=15> */
.L_x_2123:


//--------------------- .text._ZN4vllm25FilteredTopKUnifiedKernelIfiLi2EEEvPKT_PT0_PKS4_jjj --------------------------
	.section	.text._ZN4vllm25FilteredTopKUnifiedKernelIfiLi2EEEvPKT_PT0_PKS4_jjj,"ax",@progbits
	.align	128
        .global         _ZN4vllm25FilteredTopKUnifiedKernelIfiLi2EEEvPKT_PT0_PKS4_jjj
        .type           _ZN4vllm25FilteredTopKUnifiedKernelIfiLi2EEEvPKT_PT0_PKS4_jjj,@function
        .size           _ZN4vllm25FilteredTopKUnifiedKernelIfiLi2EEEvPKT_PT0_PKS4_jjj,(.L_x_2124 - _ZN4vllm25FilteredTopKUnifiedKernelIfiLi2EEEvPKT_PT0_PKS4_jjj)
        .other          _ZN4vllm25FilteredTopKUnifiedKernelIfiLi2EEEvPKT_PT0_PKS4_jjj,@"STO_CUDA_ENTRY STV_DEFAULT"
_ZN4vllm25FilteredTopKUnifiedKernelIfiLi2EEEvPKT_PT0_PKS4_jjj:
.text._ZN4vllm25FilteredTopKUnifiedKernelIfiLi2EEEvPKT_PT0_PKS4_jjj:
        /* <DEDUP_REMOVED lines=37> */
.L_x_1727:
        /* <DEDUP_REMOVED lines=36> */
.L_x_1726:
[----:B------:R-:W-:Y:S05]  /*0490*/  BSYNC.RECONVERGENT B0 ;  /* 0x0000000000007941 */ /* 0x000fea0003800200 */
.L_x_1725:
        /* <DEDUP_REMOVED lines=22> */
.L_x_1729:
[----:B------:R-:W-:Y:S05]  /*0600*/  BSYNC.RECONVERGENT B0 ;  /* 0x0000000000007941 */ /* 0x000fea0003800200 */
.L_x_1728:
        /* <DEDUP_REMOVED lines=14> */
.L_x_1731:
[----:B------:R-:W-:Y:S05]  /*06f0*/  BSYNC.RECONVERGENT B0 ;  /* 0x0000000000007941 */ /* 0x000fea0003800200 */
.L_x_1730:
[----:B------:R-:W-:Y:S05]  /*0700*/  @P0 EXIT ;  /* 0x000000000000094d */ /* 0x000fea0003800000 */
[C---:B------:R-:W-:Y:S01]  /*0710*/  ISETP.GE.AND P0, PT, R11.reuse, R10, PT ;  /* 0x0000000a0b00720c */ /* 0x040fe20003f06270 */
[----:B------:R-:W-:-:S03]  /*0720*/  IMAD.WIDE R4, R11, 0x4, R4 ;  /* 0x000000040b047825 */ /* 0x000fc600078e0204 */
[----:B------:R-:W-:-:S05]  /*0730*/  SEL R11, R11, 0xffffffff, !P0 ;  /* 0xffffffff0b0b7807 */ /* 0x000fca0004000000 */
[----:B------:R-:W-:Y:S01]  /*0740*/  STG.E desc[UR8][R4.64], R11 ;  /* 0x0000000b04007986 */ /* 0x000fe2000c101908 */
[----:B------:R-:W-:Y:S05]  /*0750*/  EXIT ;  /* 0x000000000000794d */ /* 0x000fea0003800000 */
.L_x_1724:
[----:B------:R-:W0:Y:S01]  /*0760*/  S2UR UR7, SR_CgaCtaId ;  /* 0x00000000000779c3 */ /* 0x000e220000008800 */
[C---:B------:R-:W-:Y:S01]  /*0770*/  ISETP.GT.U32.AND P0, PT, R11.reuse, 0x100, PT ;  /* 0x000001000b00780c */ /* 0x040fe20003f04070 */
[----:B------:R-:W-:Y:S01]  /*0780*/  UMOV UR10, 0x400 ;  /* 0x00000400000a7882 */ /* 0x000fe20000000000 */
[----:B------:R-:W-:Y:S01]  /*0790*/  LEA.HI R12, R10, R10, RZ, 0x1 ;  /* 0x0000000a0a0c7211 */ /* 0x000fe200078f08ff */
[----:B------:R-:W1:Y:S01]  /*07a0*/  LDCU.64 UR12, c[0x0][0x380] ;  /* 0x00007000ff0c77ac */ /* 0x000e620008000a00 */
[C---:B------:R-:W-:Y:S01]  /*07b0*/  IMAD.SHL.U32 R0, R11.reuse, 0x4, RZ ;  /* 0x000000040b007824 */ /* 0x040fe200078e00ff */
[----:B------:R-:W-:Y:S01]  /*07c0*/  BSSY.RECONVERGENT B0, `(.L_x_1732) ;  /* 0x0000061000007945 */ /* 0x000fe20003800200 */
[----:B------:R-:W-:Y:S01]  /*07d0*/  IMAD.SHL.U32 R13, R11, 0x2, RZ ;  /* 0x000000020b0d7824 */ /* 0x000fe200078e00ff */
[----:B------:R-:W-:Y:S01]  /*07e0*/  LOP3.LUT R12, R12, 0xfffffffe, RZ, 0xc0, !PT ;  /* 0xfffffffe0c0c7812 */ /* 0x000fe200078ec0ff */
[----:B------:R-:W-:-:S03]  /*07f0*/  IMAD.WIDE.U32 R8, R8, 0x4, RZ ;  /* 0x0000000408087825 */ /* 0x000fc600078e00ff */
        /* <DEDUP_REMOVED lines=16> */
[----:B------:R-:W3:Y:S01]  /*0900*/  LDG.E.CONSTANT R17, desc[UR8][R14.64+0x4] ;  /* 0x000004080e117981 */ /* 0x000ee2000c1e9900 */
        /* <DEDUP_REMOVED lines=18> */
[----:B------:R-:W-:Y:S02]  /*0a30*/  LEA R16, R15, UR11, 0x2 ;  /* 0x0000000b0f107c11 */ /* 0x000fe4000f8e10ff */
[----:B------:R-:W-:-:S03]  /*0a40*/  LOP3.LUT R15, R13, 0x800, RZ, 0xfc, !PT ;  /* 0x000008000d0f7812 */ /* 0x000fc600078efcff */
[----:B------:R0:W-:Y:S04]  /*0a50*/  ATOMS.POPC.INC.32 RZ, [R16+URZ] ;  /* 0x0000000010ff7f8c */ /* 0x0001e8000d8000ff */
.L_x_1735:
[----:B------:R-:W-:Y:S05]  /*0a60*/  BSYNC.RECONVERGENT B1 ;  /* 0x0000000000017941 */ /* 0x000fea0003800200 */
.L_x_1734:
[----:B------:R-:W-:Y:S05]  /*0a70*/  @!P2 BRA `(.L_x_1733) ;  /* 0x0000000000d4a947 */ /* 0x000fea0003800000 */
[----:B------:R-:W-:-:S03]  /*0a80*/  IMAD.WIDE.U32 R8, R15, 0x4, R8 ;  /* 0x000000040f087825 */ /* 0x000fc600078e0008 */
[----:B------:R-:W-:-:S04]  /*0a90*/  IADD3 R8, P0, PT, R8, UR12, RZ ;  /* 0x0000000c08087c10 */ /* 0x000fc8000ff1e0ff */
[----:B------:R-:W-:-:S04]  /*0aa0*/  IADD3 R8, P1, PT, R8, 0x2000, RZ ;  /* 0x0000200008087810 */ /* 0x000fc80007f3e0ff */
[----:B------:R-:W-:-:S09]  /*0ab0*/  IADD3.X R9, PT, PT, RZ, UR13, R9, P1, P0 ;  /* 0x0000000dff097c10 */ /* 0x000fd20008fe0409 */
.L_x_1736:
[----:B01----:R-:W2:Y:S04]  /*0ac0*/  LDG.E.CONSTANT R14, desc[UR8][R8.64+-0x2000] ;  /* 0xffe00008080e7981 */ /* 0x003ea8000c1e9900 */
[----:B------:R-:W3:Y:S04]  /*0ad0*/  LDG.E.CONSTANT R16, desc[UR8][R8.64+-0x1ffc] ;  /* 0xffe0040808107981 */ /* 0x000ee8000c1e9900 */
[----:B------:R-:W4:Y:S04]  /*0ae0*/  LDG.E.CONSTANT R17, desc[UR8][R8.64] ;  /* 0x0000000808117981 */ /* 0x000f28000c1e9900 */
[----:B------:R-:W5:Y:S01]  /*0af0*/  LDG.E.CONSTANT R18, desc[UR8][R8.64+0x4] ;  /* 0x0000040808127981 */ /* 0x000f62000c1e9900 */
[----:B------:R-:W-:Y:S01]  /*0b00*/  VIADD R15, R15, 0x1000 ;  /* 0x000010000f0f7836 */ /* 0x000fe20000000000 */
[----:B--2---:R-:W0:Y:S08]  /*0b10*/  F2F.F16.F32 R14, R14 ;  /* 0x0000000e000e7304 */ /* 0x004e300000200800 */
[----:B---3--:R-:W1:Y:S01]  /*0b20*/  F2F.F16.F32 R16, R16 ;  /* 0x0000001000107304 */ /* 0x008e620000200800 */
[----:B0-----:R-:W-:-:S07]  /*0b30*/  PRMT R19, R14, 0x9910, RZ ;  /* 0x000099100e137816 */ /* 0x001fce00000000ff */
[----:B----4-:R-:W0:Y:S01]  /*0b40*/  F2F.F16.F32 R17, R17 ;  /* 0x0000001100117304 */ /* 0x010e220000200800 */
[----:B------:R-:W-:Y:S02]  /*0b50*/  ISETP.GE.AND P0, PT, R19, RZ, PT ;  /* 0x000000ff1300720c */ /* 0x000fe40003f06270 */
[----:B------:R-:W-:Y:S02]  /*0b60*/  LOP3.LUT R19, RZ, R14, RZ, 0x33, !PT ;  /* 0x0000000eff137212 */ /* 0x000fe400078e33ff */
[----:B-1----:R-:W-:-:S03]  /*0b70*/  PRMT R20, R16, 0x9910, RZ ;  /* 0x0000991010147816 */ /* 0x002fc600000000ff */
[----:B-----5:R-:W1:Y:S01]  /*0b80*/  F2F.F16.F32 R18, R18 ;  /* 0x0000001200127304 */ /* 0x020e620000200800 */
[----:B------:R-:W-:Y:S02]  /*0b90*/  ISETP.GE.AND P1, PT, R20, RZ, PT ;  /* 0x000000ff1400720c */ /* 0x000fe40003f26270 */
[----:B------:R-:W-:Y:S02]  /*0ba0*/  LOP3.LUT R20, RZ, R16, RZ, 0x33, !PT ;  /* 0x00000010ff147212 */ /* 0x000fe400078e33ff */
[----:B0-----:R-:W-:Y:S02]  /*0bb0*/  PRMT R21, R17, 0x9910, RZ ;  /* 0x0000991011157816 */ /* 0x001fe400000000ff */
[----:B------:R-:W-:Y:S02]  /*0bc0*/  @P0 LOP3.LUT R19, R14, 0x8000, RZ, 0xfc, !PT ;  /* 0x000080000e130812 */ /* 0x000fe400078efcff */
[----:B------:R-:W-:Y:S02]  /*0bd0*/  ISETP.GE.AND P2, PT, R21, RZ, PT ;  /* 0x000000ff1500720c */ /* 0x000fe40003f46270 */
[----:B------:R-:W-:-:S02]  /*0be0*/  LOP3.LUT R21, RZ, R17, RZ, 0x33, !PT ;  /* 0x00000011ff157212 */ /* 0x000fc400078e33ff */
[----:B-1----:R-:W-:Y:S02]  /*0bf0*/  PRMT R22, R18, 0x9910, RZ ;  /* 0x0000991012167816 */ /* 0x002fe400000000ff */
        /* <DEDUP_REMOVED lines=9> */
[----:B------:R-:W-:Y:S02]  /*0c90*/  SHF.R.U32.HI R16, RZ, 0x8, R16 ;  /* 0x00000008ff107819 */ /* 0x000fe40000011610 */
[----:B------:R-:W-:-:S02]  /*0ca0*/  LOP3.LUT R18, R22, 0xffff, RZ, 0xc0, !PT ;  /* 0x0000ffff16127812 */ /* 0x000fc400078ec0ff */
[----:B------:R-:W-:Y:S02]  /*0cb0*/  SHF.R.U32.HI R17, RZ, 0x8, R17 ;  /* 0x00000008ff117819 */ /* 0x000fe40000011611 */
[----:B------:R-:W-:Y:S02]  /*0cc0*/  SHF.R.U32.HI R18, RZ, 0x8, R18 ;  /* 0x00000008ff127819 */ /* 0x000fe40000011612 */
[----:B------:R-:W-:Y:S02]  /*0cd0*/  LOP3.LUT R14, R14, 0xffff, RZ, 0xc0, !PT ;  /* 0x0000ffff0e0e7812 */ /* 0x000fe400078ec0ff */
[----:B------:R-:W-:Y:S02]  /*0ce0*/  ISETP.GE.AND P0, PT, R15, R12, PT ;  /* 0x0000000c0f00720c */ /* 0x000fe40003f06270 */
        /* <DEDUP_REMOVED lines=8> */
[----:B------:R-:W-:Y:S01]  /*0d70*/  IADD3 R8, P1, PT, R8, 0x4000, RZ ;  /* 0x0000400008087810 */ /* 0x000fe20007f3e0ff */
[----:B------:R1:W-:Y:S04]  /*0d80*/  ATOMS.POPC.INC.32 RZ, [R16+URZ] ;  /* 0x0000000010ff7f8c */ /* 0x0003e8000d8000ff */
[----:B------:R1:W-:Y:S01]  /*0d90*/  ATOMS.POPC.INC.32 RZ, [R17+URZ] ;  /* 0x0000000011ff7f8c */ /* 0x0003e2000d8000ff */
[----:B------:R-:W-:-:S03]  /*0da0*/  IMAD.X R9, RZ, RZ, R9, P1 ;  /* 0x000000ffff097224 */ /* 0x000fc600008e0609 */
[----:B------:R1:W-:Y:S01]  /*0db0*/  ATOMS.POPC.INC.32 RZ, [R18+URZ] ;  /* 0x0000000012ff7f8c */ /* 0x0003e2000d8000ff */
[----:B------:R-:W-:Y:S05]  /*0dc0*/  @!P0 BRA `(.L_x_1736) ;  /* 0xfffffffc003c8947 */ /* 0x000fea000383ffff */
.L_x_1733:
[----:B------:R-:W-:Y:S05]  /*0dd0*/  BSYNC.RECONVERGENT B0 ;  /* 0x0000000000007941 */ /* 0x000fea0003800200 */
.L_x_1732:
        /* <DEDUP_REMOVED lines=17> */
.L_x_1741:
        /* <DEDUP_REMOVED lines=96> */
.L_x_1740:
[----:B------:R-:W-:Y:S05]  /*14f0*/  BSYNC.RECONVERGENT B1 ;  /* 0x0000000000017941 */ /* 0x000fea0003800200 */
.L_x_1739:
        /* <DEDUP_REMOVED lines=53> */
.L_x_1743:
[----:B------:R-:W-:Y:S05]  /*1850*/  BSYNC.RECONVERGENT B1 ;  /* 0x0000000000017941 */ /* 0x000fea0003800200 */
.L_x_1742:
        /* <DEDUP_REMOVED lines=29> */
.L_x_1745:
[----:B------:R-:W-:Y:S05]  /*1a30*/  BSYNC.RECONVERGENT B1 ;  /* 0x0000000000017941 */ /* 0x000fea0003800200 */
.L_x_1744:
        /* <DEDUP_REMOVED lines=13> */
.L_x_1738:
[----:B------:R-:W-:Y:S05]  /*1b10*/  BSYNC.RECONVERGENT B0 ;  /* 0x0000000000007941 */ /* 0x000fea0003800200 */
.L_x_1737:
        /* <DEDUP_REMOVED lines=9> */
.L_x_1747:
[----:B------:R-:W-:Y:S05]  /*1bb0*/  BSYNC.RECONVERGENT B0 ;  /* 0x0000000000007941 */ /* 0x000fea0003800200 */
.L_x_1746:
        /* <DEDUP_REMOVED lines=8> */
.L_x_1749:
[----:B------:R-:W-:Y:S05]  /*1c40*/  BSYNC.RECONVERGENT B0 ;  /* 0x0000000000007941 */ /* 0x000fea0003800200 */
.L_x_1748:
        /* <DEDUP_REMOVED lines=8> */
.L_x_1751:
[----:B------:R-:W-:Y:S05]  /*1cd0*/  BSYNC.RECONVERGENT B0 ;  /* 0x0000000000007941 */ /* 0x000fea0003800200 */
.L_x_1750:
        /* <DEDUP_REMOVED lines=8> */
.L_x_1753:
[----:B------:R-:W-:Y:S05]  /*1d60*/  BSYNC.RECONVERGENT B0 ;  /* 0x0000000000007941 */ /* 0x000fea0003800200 */
.L_x_1752:
        /* <DEDUP_REMOVED lines=8> */
.L_x_1755:
[----:B------:R-:W-:Y:S05]  /*1df0*/  BSYNC.RECONVERGENT B0 ;  /* 0x0000000000007941 */ /* 0x000fea0003800200 */
.L_x_1754:
        /* <DEDUP_REMOVED lines=8> */
.L_x_1757:
[----:B------:R-:W-:Y:S05]  /*1e80*/  BSYNC.RECONVERGENT B0 ;  /* 0x0000000000007941 */ /* 0x000fea0003800200 */
.L_x_1756:
        /* <DEDUP_REMOVED lines=8> */
.L_x_1759:
[----:B------:R-:W-:Y:S05]  /*1f10*/  BSYNC.RECONVERGENT B0 ;  /* 0x0000000000007941 */ /* 0x000fea0003800200 */
.L_x_1758:
        /* <DEDUP_REMOVED lines=8> */
.L_x_1761:
[----:B------:R-:W-:Y:S05]  /*1fa0*/  BSYNC.RECONVERGENT B0 ;  /* 0x0000000000007941 */ /* 0x000fea0003800200 */
.L_x_1760:
        /* <DEDUP_REMOVED lines=11> */
.L_x_1763:
[----:B------:R-:W-:Y:S05]  /*2060*/  BSYNC.RECONVERGENT B0 ;  /* 0x0000000000007941 */ /* 0x000fea0003800200 */
.L_x_1762:
[----:B------:R-:W-:Y:S06]  /*2070*/  BAR.SYNC.DEFER_BLOCKING 0x0 ;  /* 0x0000000000007b1d */ /* 0x000fec0000010000 */
[----:B01----:R-:W3:Y:S02]  /*2080*/  LDS R8, [UR11+0xc80] ;  /* 0x000c800bff087984 */ /* 0x003ee40008000800 */
[----:B---3--:R-:W-:-:S05]  /*2090*/  LEA R14, R8, UR11, 0x2 ;  /* 0x0000000b080e7c11 */ /* 0x008fca000f8e10ff */
[----:B----4-:R-:W0:Y:S02]  /*20a0*/  LDS R9, [R14+0x4] ;  /* 0x000004000e097984 */ /* 0x010e240000000800 */
[----:B0-----:R-:W-:-:S04]  /*20b0*/  IADD3 R9, PT, PT, -R9, UR5, RZ ;  /* 0x0000000509097c10 */ /* 0x001fc8000fffe1ff */
[----:B------:R-:W-:-:S13]  /*20c0*/  ISETP.NE.AND P0, PT, R9, RZ, PT ;  /* 0x000000ff0900720c */ /* 0x000fda0003f05270 */
[----:B------:R-:W-:Y:S05]  /*20d0*/  @P0 BRA `(.L_x_1764) ;  /* 0x00000018004c0947 */ /* 0x000fea0003800000 */
[----:B------:R-:W-:Y:S01]  /*20e0*/  ISETP.GE.AND P0, PT, R13, R12, PT ;  /* 0x0000000c0d00720c */ /* 0x000fe20003f06270 */
[----:B------:R-:W-:-:S12]  /*20f0*/  BSSY.RECONVERGENT B1, `(.L_x_1765) ;  /* 0x00000d2000017945 */ /* 0x000fd80003800200 */
[----:B------:R-:W-:Y:S05]  /*2100*/  @P0 BRA `(.L_x_1766) ;  /* 0x0000000c00400947 */ /* 0x000fea0003800000 */
[----:B------:R-:W-:Y:S01]  /*2110*/  LOP3.LUT R9, RZ, R13, RZ, 0x33, !PT ;  /* 0x0000000dff097212 */ /* 0x000fe200078e33ff */
[----:B------:R-:W-:Y:S04]  /*2120*/  BSSY.RECONVERGENT B0, `(.L_x_1767) ;  /* 0x0000043000007945 */ /* 0x000fe80003800200 */
[----:B------:R-:W-:-:S05]  /*2130*/  IMAD.IADD R9, R12, 0x1, R9 ;  /* 0x000000010c097824 */ /* 0x000fca00078e0209 */
[----:B------:R-:W-:-:S13]  /*2140*/  LOP3.LUT P0, RZ, R9, 0x800, RZ, 0xc0, !PT ;  /* 0x0000080009ff7812 */ /* 0x000fda000780c0ff */
[----:B------:R-:W-:Y:S05]  /*2150*/  @P0 BRA `(.L_x_1768) ;  /* 0x0000000000fc0947 */ /* 0x000fea0003800000 */
[----:B--2---:R-:W-:-:S05]  /*2160*/  IMAD.WIDE.U32 R16, R13, 0x4, R2 ;  /* 0x000000040d107825 */ /* 0x004fca00078e0002 */
[----:B------:R-:W2:Y:S04]  /*2170*/  LDG.E.CONSTANT R19, desc[UR8][R16.64] ;  /* 0x0000000810137981 */ /* 0x000ea8000c1e9900 */
[----:B------:R-:W3:Y:S01]  /*2180*/  LDG.E.CONSTANT R14, desc[UR8][R16.64+0x4] ;  /* 0x00000408100e7981 */ /* 0x000ee2000c1e9900 */
[----:B------:R-:W-:Y:S01]  /*2190*/  BSSY.RECONVERGENT B2, `(.L_x_1769) ;  /* 0x0000025000027945 */ /* 0x000fe20003800200 */
        /* <DEDUP_REMOVED lines=10> */
[----:B------:R-:W-:Y:S02]  /*2240*/  SHF.R.U32.HI R20, RZ, 0x8, R20 ;  /* 0x00000008ff147819 */ /* 0x000fe40000011614 */
[----:B------:R-:W-:Y:S02]  /*2250*/  @P0 LOP3.LUT R18, R14, 0x8000, RZ, 0xfc, !PT ;  /* 0x000080000e120812 */ /* 0x000fe400078efcff */
[----:B------:R-:W-:Y:S02]  /*2260*/  LOP3.LUT R19, R20, 0xffff, RZ, 0xc0, !PT ;  /* 0x0000ffff14137812 */ /* 0x000fe400078ec0ff */
[----:B------:R-:W-:Y:S02]  /*2270*/  LOP3.LUT R14, R18, 0xffff, RZ, 0xc0, !PT ;  /* 0x0000ffff120e7812 */ /* 0x000fe400078ec0ff */
[----:B------:R-:W-:Y:S02]  /*2280*/  ISETP.GE.AND P0, PT, R8, R19, PT ;  /* 0x000000130800720c */ /* 0x000fe40003f06270 */
[----:B------:R-:W-:-:S04]  /*2290*/  SHF.R.U32.HI R14, RZ, 0x8, R14 ;  /* 0x00000008ff0e7819 */ /* 0x000fc8000001160e */
[----:B------:R-:W-:-:S04]  /*22a0*/  LOP3.LUT R17, R14, 0xffff, RZ, 0xc0, !PT ;  /* 0x0000ffff0e117812 */ /* 0x000fc800078ec0ff */
[----:B------:R-:W-:-:S03]  /*22b0*/  ISETP.GE.AND P1, PT, R8, R17, PT ;  /* 0x000000110800720c */ /* 0x000fc60003f26270 */
[----:B------:R-:W-:Y:S10]  /*22c0*/  @P0 BRA `(.L_x_1770) ;  /* 0x0000000000440947 */ /* 0x000ff40003800000 */
        /* <DEDUP_REMOVED lines=17> */
.L_x_1770:
[----:B------:R-:W-:Y:S05]  /*23e0*/  BSYNC.RECONVERGENT B2 ;  /* 0x0000000000027941 */ /* 0x000fea0003800200 */
.L_x_1769:
[----:B------:R-:W-:Y:S04]  /*23f0*/  BSSY.RECONVERGENT B2, `(.L_x_1771) ;  /* 0x0000014000027945 */ /* 0x000fe80003800200 */
[----:B------:R-:W-:Y:S05]  /*2400*/  @P1 BRA `(.L_x_1772) ;  /* 0x0000000000481947 */ /* 0x000fea0003800000 */
[----:B0-----:R-:W0:Y:S01]  /*2410*/  S2R R14, SR_LANEID ;  /* 0x00000000000e7919 */ /* 0x001e220000000000 */
[----:B------:R-:W-:Y:S01]  /*2420*/  VOTEU.ANY UR5, UPT, PT ;  /* 0x0000000000057886 */ /* 0x000fe200038e0100 */
[----:B------:R-:W-:Y:S01]  /*2430*/  UIADD3 UR4, UPT, UPT, UR10, 0xc00, URZ ;  /* 0x00000c000a047890 */ /* 0x000fe2000fffe0ff */
[----:B------:R-:W0:Y:S01]  /*2440*/  FLO.U32 R19, UR5 ;  /* 0x0000000500137d00 */ /* 0x000e2200080e0000 */
[----:B------:R-:W1:Y:S01]  /*2450*/  S2R R20, SR_LTMASK ;  /* 0x0000000000147919 */ /* 0x000e620000003900 */
[----:B------:R-:W-:Y:S01]  /*2460*/  VIADD R16, R13, 0x1 ;  /* 0x000000010d107836 */ /* 0x000fe20000000000 */
        /* <DEDUP_REMOVED lines=12> */
.L_x_1772:
[----:B------:R-:W-:Y:S05]  /*2530*/  BSYNC.RECONVERGENT B2 ;  /* 0x0000000000027941 */ /* 0x000fea0003800200 */
.L_x_1771:
[----:B0-----:R-:W-:-:S07]  /*2540*/  LOP3.LUT R13, R13, 0x800, RZ, 0xfc, !PT ;  /* 0x000008000d0d7812 */ /* 0x001fce00078efcff */
.L_x_1768:
[----:B------:R-:W-:Y:S05]  /*2550*/  BSYNC.RECONVERGENT B0 ;  /* 0x0000000000007941 */ /* 0x000fea0003800200 */
.L_x_1767:
[----:B------:R-:W-:-:S13]  /*2560*/  ISETP.GE.U32.AND P0, PT, R9, 0x800, PT ;  /* 0x000008000900780c */ /* 0x000fda0003f06070 */
[----:B------:R-:W-:Y:S05]  /*2570*/  @!P0 BRA `(.L_x_1766) ;  /* 0x0000000800248947 */ /* 0x000fea0003800000 */
.L_x_1781:
[----:B--2---:R-:W-:-:S05]  /*2580*/  IMAD.WIDE R18, R13, 0x4, R2 ;  /* 0x000000040d127825 */ /* 0x004fca00078e0202 */
[----:B-1-3--:R-:W2:Y:S04]  /*2590*/  LDG.E.CONSTANT R9, desc[UR8][R18.64] ;  /* 0x0000000812097981 */ /* 0x00aea8000c1e9900 */
[----:B-1----:R-:W3:Y:S04]  /*25a0*/  LDG.E.CONSTANT R16, desc[UR8][R18.64+0x2000] ;  /* 0x0020000812107981 */ /* 0x002ee8000c1e9900 */
        /* <DEDUP_REMOVED lines=61> */
.L_x_1774:
[----:B------:R-:W-:Y:S05]  /*2980*/  BSYNC.RECONVERGENT B0 ;  /* 0x0000000000007941 */ /* 0x000fea0003800200 */
.L_x_1773:
        /* <DEDUP_REMOVED lines=13> */
[----:B0-----:R-:W-:Y:S01]  /*2a60*/  ISETP.EQ.U32.AND P1, PT, R17, R14, PT ;  /* 0x0000000e1100720c */ /* 0x001fe20003f22070 */
[----:B------:R-:W-:Y:S01]  /*2a70*/  VIADD R14, R13, 0x1 ;  /* 0x000000010d0e7836 */ /* 0x000fe20000000000 */
[----:B--2---:R-:W-:-:S06]  /*2a80*/  LOP3.LUT R18, R18, UR11, RZ, 0xc0, !PT ;  /* 0x0000000b12127c12 */ /* 0x004fcc000f8ec0ff */
[----:B------:R-:W0:Y:S05]  /*2a90*/  POPC R18, R18 ;  /* 0x0000001200127309 */ /* 0x000e2a0000000000 */
[----:B---3--:R-:W1:Y:S04]  /*2aa0*/  @P1 ATOMS.ADD R16, [UR5], R16 ;  /* 0x00000010ff10198c */ /* 0x008e680008000005 */
[----:B-1----:R-:W0:Y:S02]  /*2ab0*/  SHFL.IDX PT, R9, R16, R17, 0x1f ;  /* 0x00001f1110097589 */ /* 0x002e2400000e0000 */
[----:B0-----:R-:W-:-:S05]  /*2ac0*/  IMAD.IADD R9, R9, 0x1, R18 ;  /* 0x0000000109097824 */ /* 0x001fca00078e0212 */
[----:B------:R-:W-:-:S05]  /*2ad0*/  LEA R9, R9, UR4, 0x2 ;  /* 0x0000000409097c11 */ /* 0x000fca000f8e10ff */
[----:B------:R1:W-:Y:S02]  /*2ae0*/  STS [R9], R14 ;  /* 0x0000000e09007388 */ /* 0x0003e40000000800 */
.L_x_1776:
[----:B------:R-:W-:Y:S05]  /*2af0*/  BSYNC.RECONVERGENT B0 ;  /* 0x0000000000007941 */ /* 0x000fea0003800200 */
.L_x_1775:
        /* <DEDUP_REMOVED lines=22> */
.L_x_1778:
[----:B------:R-:W-:Y:S05]  /*2c60*/  BSYNC.RECONVERGENT B0 ;  /* 0x0000000000007941 */ /* 0x000fea0003800200 */
.L_x_1777:
        /* <DEDUP_REMOVED lines=22> */
.L_x_1780:
[----:B------:R-:W-:Y:S05]  /*2dd0*/  BSYNC.RECONVERGENT B0 ;  /* 0x0000000000007941 */ /* 0x000fea0003800200 */
.L_x_1779:
[----:B0-----:R-:W-:-:S05]  /*2de0*/  VIADD R13, R13, 0x1000 ;  /* 0x000010000d0d7836 */ /* 0x001fca0000000000 */
[----:B------:R-:W-:-:S13]  /*2df0*/  ISETP.GE.AND P0, PT, R13, R12, PT ;  /* 0x0000000c0d00720c */ /* 0x000fda0003f06270 */
[----:B------:R-:W-:Y:S05]  /*2e00*/  @!P0 BRA `(.L_x_1781) ;  /* 0xfffffff400dc8947 */ /* 0x000fea000383ffff */
.L_x_1766:
[----:B------:R-:W-:Y:S05]  /*2e10*/  BSYNC.RECONVERGENT B1 ;  /* 0x0000000000017941 */ /* 0x000fea0003800200 */
.L_x_1765:
[----:B------:R-:W-:Y:S01]  /*2e20*/  ISETP.GE.AND P0, PT, R15, R10, PT ;  /* 0x0000000a0f00720c */ /* 0x000fe20003f06270 */
[----:B------:R-:W-:-:S12]  /*2e30*/  BSSY.RECONVERGENT B0, `(.L_x_1782) ;  /* 0x00000bb000007945 */ /* 0x000fd80003800200 */
[----:B------:R-:W-:Y:S05]  /*2e40*/  @P0 BRA `(.L_x_1783) ;  /* 0x0000000800e40947 */ /* 0x000fea0003800000 */
[----:B-123--:R-:W-:Y:S01]  /*2e50*/  VIADDMNMX R9, R15, 0x400, R10, !PT ;  /* 0x000004000f097846 */ /* 0x00efe2000780010a */
        /* <DEDUP_REMOVED lines=9> */
.L_x_1788:
        /* <DEDUP_REMOVED lines=34> */
.L_x_1787:
[----:B------:R-:W-:Y:S05]  /*3110*/  BSYNC.RECONVERGENT B2 ;  /* 0x0000000000027941 */ /* 0x000fea0003800200 */
.L_x_1786:
[----:B0-----:R-:W-:Y:S01]  /*3120*/  VIADD R15, R15, 0x400 ;  /* 0x000004000f0f7836 */ /* 0x001fe20000000000 */
[----:B------:R-:W-:Y:S06]  /*3130*/  @P1 BRA `(.L_x_1788) ;  /* 0xfffffffc006c1947 */ /* 0x000fec000383ffff */
.L_x_1785:
[----:B------:R-:W-:Y:S05]  /*3140*/  BSYNC.RECONVERGENT B1 ;  /* 0x0000000000017941 */ /* 0x000fea0003800200 */
.L_x_1784:
[----:B------:R-:W-:-:S13]  /*3150*/  ISETP.GE.U32.AND P0, PT, R12, 0xc00, PT ;  /* 0x00000c000c00780c */ /* 0x000fda0003f06070 */
[----:B------:R-:W-:Y:S05]  /*3160*/  @!P0 BRA `(.L_x_1783) ;  /* 0x00000008001c8947 */ /* 0x000fea0003800000 */
[----:B------:R-:W0:Y:S01]  /*3170*/  S2R R12, SR_CgaCtaId ;  /* 0x00000000000c7919 */ /* 0x000e220000008800 */
[----:B------:R-:W-:Y:S01]  /*3180*/  MOV R9, 0x400 ;  /* 0x0000040000097802 */ /* 0x000fe20000000f00 */
[----:B------:R-:W-:-:S04]  /*3190*/  VIADD R15, R15, 0x800 ;  /* 0x000008000f0f7836 */ /* 0x000fc80000000000 */
[----:B------:R-:W-:-:S05]  /*31a0*/  VIADD R9, R9, 0xd80 ;  /* 0x00000d8009097836 */ /* 0x000fca0000000000 */
[----:B0-----:R-:W-:-:S07]  /*31b0*/  LEA R9, R12, R9, 0x18 ;  /* 0x000000090c097211 */ /* 0x001fce00078ec0ff */
.L_x_1797:
        /* <DEDUP_REMOVED lines=56> */
[----:B--2---:R-:W-:-:S04]  /*3540*/  LOP3.LUT R18, R18, UR6, RZ, 0xc0, !PT ;  /* 0x0000000612127c12 */ /* 0x004fc8000f8ec0ff */
[----:B------:R-:W0:Y:S07]  /*3550*/  POPC R19, R18 ;  /* 0x0000001200137309 */ /* 0x000e2e0000000000 */
[----:B---3--:R-:W1:Y:S04]  /*3560*/  @P1 ATOMS.ADD R17, [UR4], R14 ;  /* 0x0000000eff11198c */ /* 0x008e680008000004 */
[----:B-1----:R-:W0:Y:S02]  /*3570*/  SHFL.IDX PT, R12, R17, R16, 0x1f ;  /* 0x00001f10110c7589 */ /* 0x002e2400000e0000 */
[----:B0-----:R-:W-:-:S04]  /*3580*/  IMAD.IADD R12, R12, 0x1, R19 ;  /* 0x000000010c0c7824 */ /* 0x001fc800078e0213 */
[----:B------:R-:W-:-:S05]  /*3590*/  IMAD R12, R12, 0x4, R9 ;  /* 0x000000040c0c7824 */ /* 0x000fca00078e0209 */
[----:B------:R0:W-:Y:S02]  /*35a0*/  STS [R12], R13 ;  /* 0x0000000d0c007388 */ /* 0x0001e40000000800 */
.L_x_1790:
[----:B------:R-:W-:Y:S05]  /*35b0*/  BSYNC.RECONVERGENT B1 ;  /* 0x0000000000017941 */ /* 0x000fea0003800200 */
.L_x_1789:
        /* <DEDUP_REMOVED lines=13> */
[----:B--2---:R-:W-:-:S04]  /*3690*/  LOP3.LUT R18, R18, UR6, RZ, 0xc0, !PT ;  /* 0x0000000612127c12 */ /* 0x004fc8000f8ec0ff */
[----:B------:R-:W0:Y:S07]  /*36a0*/  POPC R13, R18 ;  /* 0x00000012000d7309 */ /* 0x000e2e0000000000 */
[----:B---3--:R-:W1:Y:S04]  /*36b0*/  @P1 ATOMS.ADD R16, [UR4], R16 ;  /* 0x00000010ff10198c */ /* 0x008e680008000004 */
[----:B-1----:R-:W0:Y:S02]  /*36c0*/  SHFL.IDX PT, R14, R16, R17, 0x1f ;  /* 0x00001f11100e7589 */ /* 0x002e2400000e0000 */
[----:B0-----:R-:W-:-:S04]  /*36d0*/  IMAD.IADD R14, R14, 0x1, R13 ;  /* 0x000000010e0e7824 */ /* 0x001fc800078e020d */
[----:B------:R-:W-:-:S05]  /*36e0*/  IMAD R13, R14, 0x4, R9 ;  /* 0x000000040e0d7824 */ /* 0x000fca00078e0209 */
[----:B------:R1:W-:Y:S02]  /*36f0*/  STS [R13], R12 ;  /* 0x0000000c0d007388 */ /* 0x0003e40000000800 */
.L_x_1792:
[----:B------:R-:W-:Y:S05]  /*3700*/  BSYNC.RECONVERGENT B1 ;  /* 0x0000000000017941 */ /* 0x000fea0003800200 */
.L_x_1791:
[----:B------:R-:W-:Y:S04]  /*3710*/  BSSY.RECONVERGENT B1, `(.L_x_1793) ;  /* 0x0000013000017945 */ /* 0x000fe80003800200 */
[----:B------:R-:W-:Y:S05]  /*3720*/  @P3 BRA `(.L_x_1794) ;  /* 0x0000000000443947 */ /* 0x000fea0003800000 */
[----:B------:R-:W2:Y:S01]  /*3730*/  S2R R17, SR_LANEID ;  /* 0x0000000000117919 */ /* 0x000ea20000000000 */
[----:B------:R-:W3:Y:S01]  /*3740*/  S2UR UR5, SR_CgaCtaId ;  /* 0x00000000000579c3 */ /* 0x000ee20000008800 */
[----:B------:R-:W-:Y:S01]  /*3750*/  VOTEU.ANY UR6, UPT, PT ;  /* 0x0000000000067886 */ /* 0x000fe200038e0100 */
[----:B------:R-:W-:Y:S01]  /*3760*/  UMOV UR4, 0x400 ;  /* 0x0000040000047882 */ /* 0x000fe20000000000 */
[----:B------:R-:W2:Y:S01]  /*3770*/  FLO.U32 R14, UR6 ;  /* 0x00000006000e7d00 */ /* 0x000ea200080e0000 */
[----:B------:R-:W-:Y:S01]  /*3780*/  UIADD3 UR4, UPT, UPT, UR4, 0xc00, URZ ;  /* 0x00000c0004047890 */ /* 0x000fe2000fffe0ff */
[----:B------:R-:W4:Y:S06]  /*3790*/  S2R R16, SR_LTMASK ;  /* 0x0000000000107919 */ /* 0x000f2c0000003900 */
[----:B01----:R-:W0:Y:S01]  /*37a0*/  POPC R13, UR6 ;  /* 0x00000006000d7d09 */ /* 0x003e220008000000 */
[----:B---3--:R-:W-:Y:S01]  /*37b0*/  ULEA UR4, UR5, UR4, 0x18 ;  /* 0x0000000405047291 */ /* 0x008fe2000f8ec0ff */
[----:B--2---:R-:W-:-:S02]  /*37c0*/  ISETP.EQ.U32.AND P1, PT, R14, R17, PT ;  /* 0x000000110e00720c */ /* 0x004fc40003f22070 */
[----:B----4-:R-:W-:-:S04]  /*37d0*/  LOP3.LUT R16, R16, UR6, RZ, 0xc0, !PT ;  /* 0x0000000610107c12 */ /* 0x010fc8000f8ec0ff */
[----:B------:R-:W1:Y:S07]  /*37e0*/  POPC R17, R16 ;  /* 0x0000001000117309 */ /* 0x000e6e0000000000 */
[----:B0-----:R-:W0:Y:S04]  /*37f0*/  @P1 ATOMS.ADD R13, [UR4], R13 ;  /* 0x0000000dff0d198c */ /* 0x001e280008000004 */
[----:B0-----:R-:W1:Y:S02]  /*3800*/  SHFL.IDX PT, R12, R13, R14, 0x1f ;  /* 0x00001f0e0d0c7589 */ /* 0x001e6400000e0000 */
[----:B-1----:R-:W-:-:S04]  /*3810*/  IMAD.IADD R12, R12, 0x1, R17 ;  /* 0x000000010c0c7824 */ /* 0x002fc800078e0211 */
[----:B------:R-:W-:-:S05]  /*3820*/  IMAD R12, R12, 0x4, R9 ;  /* 0x000000040c0c7824 */ /* 0x000fca00078e0209 */
[----:B------:R2:W-:Y:S02]  /*3830*/  STS [R12], R15 ;  /* 0x0000000f0c007388 */ /* 0x0005e40000000800 */
.L_x_1794:
[----:B------:R-:W-:Y:S05]  /*3840*/  BSYNC.RECONVERGENT B1 ;  /* 0x0000000000017941 */ /* 0x000fea0003800200 */
.L_x_1793:
        /* <DEDUP_REMOVED lines=20> */
.L_x_1796:
[----:B------:R-:W-:Y:S05]  /*3990*/  BSYNC.RECONVERGENT B1 ;  /* 0x0000000000017941 */ /* 0x000fea0003800200 */
.L_x_1795:
[C---:B01-3--:R-:W-:Y:S02]  /*39a0*/  VIADD R13, R15.reuse, 0x800 ;  /* 0x000008000f0d7836 */ /* 0x04bfe40000000000 */
[----:B--2---:R-:W-:-:S03]  /*39b0*/  VIADD R15, R15, 0x1000 ;  /* 0x000010000f0f7836 */ /* 0x004fc60000000000 */
[----:B------:R-:W-:-:S13]  /*39c0*/  ISETP.GE.AND P0, PT, R13, R10, PT ;  /* 0x0000000a0d00720c */ /* 0x000fda0003f06270 */
[----:B------:R-:W-:Y:S05]  /*39d0*/  @!P0 BRA `(.L_x_1797) ;  /* 0xfffffff400f88947 */ /* 0x000fea000383ffff */
.L_x_1783:
[----:B------:R-:W-:Y:S05]  /*39e0*/  BSYNC.RECONVERGENT B0 ;  /* 0x0000000000007941 */ /* 0x000fea0003800200 */
.L_x_1782:
[----:B------:R-:W-:Y:S06]  /*39f0*/  BAR.SYNC.DEFER_BLOCKING 0x0 ;  /* 0x0000000000007b1d */ /* 0x000fec0000010000 */
[----:B------:R-:W-:Y:S05]  /*3a00*/  BRA `(.L_x_1798) ;  /* 0x0000005c00187947 */ /* 0x000fea0003800000 */
.L_x_1764:
[----:B------:R-:W-:Y:S01]  /*3a10*/  BAR.SYNC.DEFER_BLOCKING 0x0 ;  /* 0x0000000000007b1d */ /* 0x000fe20000010000 */
[----:B------:R-:W-:-:S05]  /*3a20*/  ISETP.GT.U32.AND P0, PT, R11, 0x100, PT ;  /* 0x000001000b00780c */ /* 0x000fca0003f04070 */
[----:B------:R-:W-:Y:S08]  /*3a30*/  BSSY.RECONVERGENT B1, `(.L_x_1799) ;  /* 0x0000189000017945 */ /* 0x000ff00003800200 */
[----:B------:R0:W-:Y:S01]  /*3a40*/  @!P0 STS [R0+UR11], RZ ;  /* 0x000000ff00008988 */ /* 0x0001e2000800080b */
[----:B------:R-:W-:Y:S01]  /*3a50*/  BAR.SYNC.DEFER_BLOCKING 0x0 ;  /* 0x0000000000007b1d */ /* 0x000fe20000010000 */
[----:B------:R-:W-:-:S13]  /*3a60*/  ISETP.GE.AND P0, PT, R13, R12, PT ;  /* 0x0000000c0d00720c */ /* 0x000fda0003f06270 */
[----:B0-----:R-:W-:Y:S05]  /*3a70*/  @P0 BRA `(.L_x_1800) ;  /* 0x0000001800100947 */ /* 0x001fea0003800000 */
[----:B------:R-:W-:Y:S01]  /*3a80*/  LOP3.LUT R17, RZ, R13, RZ, 0x33, !PT ;  /* 0x0000000dff117212 */ /* 0x000fe200078e33ff */
[----:B------:R-:W-:Y:S04]  /*3a90*/  BSSY.RECONVERGENT B0, `(.L_x_1801) ;  /* 0x000007d000007945 */ /* 0x000fe80003800200 */
[----:B------:R-:W-:-:S05]  /*3aa0*/  IMAD.IADD R14, R12, 0x1, R17 ;  /* 0x000000010c0e7824 */ /* 0x000fca00078e0211 */
[----:B------:R-:W-:-:S13]  /*3ab0*/  LOP3.LUT P0, RZ, R14, 0x800, RZ, 0xc0, !PT ;  /* 0x000008000eff7812 */ /* 0x000fda000780c0ff */
[----:B------:R-:W-:Y:S05]  /*3ac0*/  @P0 BRA `(.L_x_1802) ;  /* 0x0000000400e40947 */ /* 0x000fea0003800000 */
[----:B--2---:R-:W-:-:S05]  /*3ad0*/  IMAD.WIDE.U32 R18, R13, 0x4, R2 ;  /* 0x000000040d127825 */ /* 0x004fca00078e0002 */
[----:B------:R-:W2:Y:S04]  /*3ae0*/  LDG.E.CONSTANT R17, desc[UR8][R18.64] ;  /* 0x0000000812117981 */ /* 0x000ea8000c1e9900 */
        /* <DEDUP_REMOVED lines=41> */
.L_x_1804:
        /* <DEDUP_REMOVED lines=17> */
.L_x_1805:
[----:B------:R-:W-:Y:S05]  /*3e90*/  BSYNC.RECONVERGENT B2 ;  /* 0x0000000000027941 */ /* 0x000fea0003800200 */
.L_x_1803:
        /* <DEDUP_REMOVED lines=41> */
.L_x_1807:
        /* <DEDUP_REMOVED lines=17> */
.L_x_1808:
[----:B------:R-:W-:Y:S05]  /*4240*/  BSYNC.RECONVERGENT B2 ;  /* 0x0000000000027941 */ /* 0x000fea0003800200 */
.L_x_1806:
[----:B------:R-:W-:-:S07]  /*4250*/  LOP3.LUT R13, R13, 0x800, RZ, 0xfc, !PT ;  /* 0x000008000d0d7812 */ /* 0x000fce00078efcff */
.L_x_1802:
[----:B------:R-:W-:Y:S05]  /*4260*/  BSYNC.RECONVERGENT B0 ;  /* 0x0000000000007941 */ /* 0x000fea0003800200 */
.L_x_1801:
[----:B------:R-:W-:-:S13]  /*4270*/  ISETP.GE.U32.AND P0, PT, R14, 0x800, PT ;  /* 0x000008000e00780c */ /* 0x000fda0003f06070 */
[----:B------:R-:W-:Y:S05]  /*4280*/  @!P0 BRA `(.L_x_1800) ;  /* 0x00000010000c8947 */ /* 0x000fea0003800000 */
.L_x_1821:
[----:B012---:R-:W-:-:S05]  /*4290*/  IMAD.WIDE R16, R13, 0x4, R2 ;  /* 0x000000040d107825 */ /* 0x007fca00078e0202 */
        /* <DEDUP_REMOVED lines=31> */
[----:B------:R0:W-:Y:S01]  /*4490*/  STS [R18], R13 ;  /* 0x0000000d12007388 */ /* 0x0001e20000000800 */
[----:B------:R-:W-:Y:S05]  /*44a0*/  BRA `(.L_x_1811) ;  /* 0x0000000000787947 */ /* 0x000fea0003800000 */
.L_x_1810:
        /* <DEDUP_REMOVED lines=30> */
.L_x_1811:
[----:B------:R-:W-:Y:S05]  /*4690*/  BSYNC.RECONVERGENT B0 ;  /* 0x0000000000007941 */ /* 0x000fea0003800200 */
.L_x_1809:
[----:B-----5:R-:W0:Y:S01]  /*46a0*/  F2F.F16.F32 R19, R14 ;  /* 0x0000000e00137304 */ /* 0x020e220000200800 */
[----:B------:R-:W-:Y:S01]  /*46b0*/  BSSY.RECONVERGENT B0, `(.L_x_1812) ;  /* 0x000003d000007945 */ /* 0x000fe20003800200 */
[----:B01----:R-:W-:-:S04]  /*46c0*/  PRMT R18, R19, 0x9910, RZ ;  /* 0x0000991013127816 */ /* 0x003fc800000000ff */
        /* <DEDUP_REMOVED lines=40> */
.L_x_1813:
        /* <DEDUP_REMOVED lines=19> */
.L_x_1814:
[----:B------:R-:W-:Y:S05]  /*4a80*/  BSYNC.RECONVERGENT B0 ;  /* 0x0000000000007941 */ /* 0x000fea0003800200 */
.L_x_1812:
[----:B01----:R-:W2:Y:S01]  /*4a90*/  LDG.E.CONSTANT R18, desc[UR8][R16.64+0x2000] ;  /* 0x0020000810127981 */ /* 0x003ea2000c1e9900 */
[----:B------:R-:W-:Y:S03]  /*4aa0*/  BSSY.RECONVERGENT B0, `(.L_x_1815) ;  /* 0x000003f000007945 */ /* 0x000fe60003800200 */
[----:B------:R0:W5:Y:S02]  /*4ab0*/  LDG.E.CONSTANT R14, desc[UR8][R16.64+0x2004] ;  /* 0x00200408100e7981 */ /* 0x000164000c1e9900 */
        /* <DEDUP_REMOVED lines=42> */
.L_x_1816:
        /* <DEDUP_REMOVED lines=19> */
.L_x_1817:
[----:B------:R-:W-:Y:S05]  /*4e90*/  BSYNC.RECONVERGENT B0 ;  /* 0x0000000000007941 */ /* 0x000fea0003800200 */
.L_x_1815:
        /* <DEDUP_REMOVED lines=43> */
.L_x_1819:
        /* <DEDUP_REMOVED lines=19> */
.L_x_1820:
[----:B------:R-:W-:Y:S05]  /*5280*/  BSYNC.RECONVERGENT B0 ;  /* 0x0000000000007941 */ /* 0x000fea0003800200 */
.L_x_1818:
[----:B------:R-:W-:-:S05]  /*5290*/  VIADD R13, R13, 0x1000 ;  /* 0x000010000d0d7836 */ /* 0x000fca0000000000 */
[----:B------:R-:W-:-:S13]  /*52a0*/  ISETP.GE.AND P0, PT, R13, R12, PT ;  /* 0x0000000c0d00720c */ /* 0x000fda0003f06270 */
[----:B------:R-:W-:Y:S05]  /*52b0*/  @!P0 BRA `(.L_x_1821) ;  /* 0xffffffec00f48947 */ /* 0x000fea000383ffff */
.L_x_1800:
[----:B------:R-:W-:Y:S05]  /*52c0*/  BSYNC.RECONVERGENT B1 ;  /* 0x0000000000017941 */ /* 0x000fea0003800200 */
.L_x_1799:
[----:B------:R-:W-:Y:S01]  /*52d0*/  ISETP.GE.AND P0, PT, R15, R10, PT ;  /* 0x0000000a0f00720c */ /* 0x000fe20003f06270 */
[----:B------:R-:W-:-:S12]  /*52e0*/  BSSY.RECONVERGENT B0, `(.L_x_1822) ;  /* 0x0000154000007945 */ /* 0x000fd80003800200 */
[----:B------:R-:W-:Y:S05]  /*52f0*/  @P0 BRA `(.L_x_1823) ;  /* 0x0000001400480947 */ /* 0x000fea0003800000 */
[----:B------:R-:W-:Y:S01]  /*5300*/  VIADDMNMX R13, R15, 0x400, R10, !PT ;  /* 0x000004000f0d7846 */ /* 0x000fe2000780010a */
        /* <DEDUP_REMOVED lines=9> */
.L_x_1829:
[----:B012---:R-:W-:-:S05]  /*53a0*/  IMAD.WIDE R16, R15, 0x4, R2 ;  /* 0x000000040f107825 */ /* 0x007fca00078e0202 */
[----:B------:R-:W2:Y:S01]  /*53b0*/  LDG.E.CONSTANT R14, desc[UR8][R16.64] ;  /* 0x00000008100e7981 */ /* 0x000ea2000c1e9900 */
[----:B------:R-:W-:Y:S01]  /*53c0*/  VIADD R13, R13, 0x1 ;  /* 0x000000010d0d7836 */ /* 0x000fe20000000000 */
[----:B------:R-:W-:Y:S01]  /*53d0*/  BSSY.RECONVERGENT B2, `(.L_x_1826) ;  /* 0x000003e000027945 */ /* 0x000fe20003800200 */
[----:B--2---:R-:W0:Y:S02]  /*53e0*/  F2F.F16.F32 R18, R14 ;  /* 0x0000000e00127304 */ /* 0x004e240000200800 */
[----:B0-----:R-:W-:-:S04]  /*53f0*/  PRMT R19, R18, 0x9910, RZ ;  /* 0x0000991012137816 */ /* 0x001fc800000000ff */
        /* <DEDUP_REMOVED lines=40> */
.L_x_1827:
        /* <DEDUP_REMOVED lines=19> */
.L_x_1828:
[----:B------:R-:W-:Y:S05]  /*57b0*/  BSYNC.RECONVERGENT B2 ;  /* 0x0000000000027941 */ /* 0x000fea0003800200 */
.L_x_1826:
[----:B01----:R-:W-:Y:S01]  /*57c0*/  VIADD R15, R15, 0x400 ;  /* 0x000004000f0f7836 */ /* 0x003fe20000000000 */
[----:B------:R-:W-:Y:S06]  /*57d0*/  @P0 BRA `(.L_x_1829) ;  /* 0xfffffff800f00947 */ /* 0x000fec000383ffff */
.L_x_1825:
[----:B------:R-:W-:Y:S05]  /*57e0*/  BSYNC.RECONVERGENT B1 ;  /* 0x0000000000017941 */ /* 0x000fea0003800200 */
.L_x_1824:
[----:B------:R-:W-:-:S13]  /*57f0*/  ISETP.GE.U32.AND P0, PT, R12, 0xc00, PT ;  /* 0x00000c000c00780c */ /* 0x000fda0003f06070 */
[----:B------:R-:W-:Y:S05]  /*5800*/  @!P0 BRA `(.L_x_1823) ;  /* 0x0000001000048947 */ /* 0x000fea0003800000 */
[----:B------:R-:W3:Y:S01]  /*5810*/  S2R R13, SR_CgaCtaId ;  /* 0x00000000000d7919 */ /* 0x000ee20000008800 */
[----:B------:R-:W-:Y:S01]  /*5820*/  MOV R12, 0x400 ;  /* 0x00000400000c7802 */ /* 0x000fe20000000f00 */
[----:B------:R-:W-:-:S04]  /*5830*/  VIADD R15, R15, 0x800 ;  /* 0x000008000f0f7836 */ /* 0x000fc80000000000 */
[----:B------:R-:W-:-:S05]  /*5840*/  VIADD R12, R12, 0xd80 ;  /* 0x00000d800c0c7836 */ /* 0x000fca0000000000 */
[----:B---3--:R-:W-:-:S07]  /*5850*/  LEA R14, R13, R12, 0x18 ;  /* 0x0000000c0d0e7211 */ /* 0x008fce00078ec0ff */
.L_x_1842:
[----:B01----:R-:W-:-:S04]  /*5860*/  VIADD R17, R15, 0xfffff800 ;  /* 0xfffff8000f117836 */ /* 0x003fc80000000000 */
[----:B------:R-:W-:-:S05]  /*5870*/  IMAD.WIDE R12, R17, 0x4, R2 ;  /* 0x00000004110c7825 */ /* 0x000fca00078e0202 */
[----:B--2---:R-:W2:Y:S01]  /*5880*/  LDG.E.CONSTANT R16, desc[UR8][R12.64] ;  /* 0x000000080c107981 */ /* 0x004ea2000c1e9900 */
        /* <DEDUP_REMOVED lines=29> */
.L_x_1831:
        /* <DEDUP_REMOVED lines=30> */
.L_x_1832:
[----:B------:R-:W-:Y:S05]  /*5c40*/  BSYNC.RECONVERGENT B1 ;  /* 0x0000000000017941 */ /* 0x000fea0003800200 */
.L_x_1830:
        /* <DEDUP_REMOVED lines=44> */
.L_x_1834:
        /* <DEDUP_REMOVED lines=14> */
[----:B0-----:R-:W-:-:S04]  /*5ff0*/  IMAD.IADD R17, R17, 0x1, R20 ;  /* 0x0000000111117824 */ /* 0x001fc800078e0214 */
[----:B------:R-:W-:-:S05]  /*6000*/  IMAD R17, R17, 0x4, R14 ;  /* 0x0000000411117824 */ /* 0x000fca00078e020e */
[----:B------:R0:W-:Y:S02]  /*6010*/  STS [R17], R16 ;  /* 0x0000001011007388 */ /* 0x0001e40000000800 */
.L_x_1835:
[----:B------:R-:W-:Y:S05]  /*6020*/  BSYNC.RECONVERGENT B1 ;  /* 0x0000000000017941 */ /* 0x000fea0003800200 */
.L_x_1833:
        /* <DEDUP_REMOVED lines=44> */
.L_x_1837:
        /* <DEDUP_REMOVED lines=17> */
.L_x_1838:
[----:B------:R-:W-:Y:S05]  /*6400*/  BSYNC.RECONVERGENT B1 ;  /* 0x0000000000017941 */ /* 0x000fea0003800200 */
.L_x_1836:
        /* <DEDUP_REMOVED lines=14> */
[----:B-1----:R-:W0:Y:S01]  /*64f0*/  S2R R20, SR_LANEID ;  /* 0x0000000000147919 */ /* 0x002e220000000000 */
[----:B------:R-:W-:Y:S01]  /*6500*/  VOTEU.ANY UR4, UPT, PT ;  /* 0x0000000000047886 */ /* 0x000fe200038e0100 */
[----:B------:R-:W-:Y:S01]  /*6510*/  MOV R21, 0x400 ;  /* 0x0000040000157802 */ /* 0x000fe20000000f00 */
[----:B------:R-:W0:Y:S01]  /*6520*/  FLO.U32 R19, UR4 ;  /* 0x0000000400137d00 */ /* 0x000e2200080e0000 */
[----:B------:R-:W1:Y:S07]  /*6530*/  S2R R13, SR_CgaCtaId ;  /* 0x00000000000d7919 */ /* 0x000e6e0000008800 */
[----:B------:R-:W2:Y:S01]  /*6540*/  POPC R18, UR4 ;  /* 0x0000000400127d09 */ /* 0x000ea20008000000 */
[----:B0-----:R-:W-:Y:S01]  /*6550*/  ISETP.EQ.U32.AND P0, PT, R19, R20, PT ;  /* 0x000000141300720c */ /* 0x001fe20003f02070 */
[----:B------:R-:W-:-:S05]  /*6560*/  VIADD R20, R21, 0xd00 ;  /* 0x00000d0015147836 */ /* 0x000fca0000000000 */
[----:B-1----:R-:W-:Y:S02]  /*6570*/  LEA R23, R13, R20, 0x18 ;  /* 0x000000140d177211 */ /* 0x002fe400078ec0ff */
[----:B------:R-:W0:Y:S05]  /*6580*/  S2R R20, SR_LTMASK ;  /* 0x0000000000147919 */ /* 0x000e2a0000003900 */
        /* <DEDUP_REMOVED lines=19> */
.L_x_1840:
[----:B------:R-:W0:Y:S01]  /*66c0*/  S2R R18, SR_LANEID ;  /* 0x0000000000127919 */ /* 0x000e220000000000 */
[----:B------:R-:W2:Y:S01]  /*66d0*/  S2UR UR5, SR_CgaCtaId ;  /* 0x00000000000579c3 */ /* 0x000ea20000008800 */
[----:B------:R-:W-:Y:S01]  /*66e0*/  VOTEU.ANY UR6, UPT, PT ;  /* 0x0000000000067886 */ /* 0x000fe200038e0100 */
[----:B------:R-:W-:Y:S01]  /*66f0*/  UMOV UR4, 0x400 ;  /* 0x0000040000047882 */ /* 0x000fe20000000000 */
[----:B------:R-:W0:Y:S01]  /*6700*/  FLO.U32 R17, UR6 ;  /* 0x0000000600117d00 */ /* 0x000e2200080e0000 */
[----:B------:R-:W-:-:S07]  /*6710*/  UIADD3 UR4, UPT, UPT, UR4, 0xc00, URZ ;  /* 0x00000c0004047890 */ /* 0x000fce000fffe0ff */
[----:B------:R-:W3:Y:S01]  /*6720*/  POPC R12, UR6 ;  /* 0x00000006000c7d09 */ /* 0x000ee20008000000 */
[----:B--2---:R-:W-:Y:S01]  /*6730*/  ULEA UR4, UR5, UR4, 0x18 ;  /* 0x0000000405047291 */ /* 0x004fe2000f8ec0ff */
[----:B0-----:R-:W-:Y:S02]  /*6740*/  ISETP.EQ.U32.AND P0, PT, R17, R18, PT ;  /* 0x000000121100720c */ /* 0x001fe40003f02070 */
[----:B------:R-:W0:Y:S11]  /*6750*/  S2R R18, SR_LTMASK ;  /* 0x0000000000127919 */ /* 0x000e360000003900 */
[----:B---3--:R-:W2:Y:S01]  /*6760*/  @P0 ATOMS.ADD R12, [UR4], R12 ;  /* 0x0000000cff0c098c */ /* 0x008ea20008000004 */
[----:B0-----:R-:W-:-:S03]  /*6770*/  LOP3.LUT R18, R18, UR6, RZ, 0xc0, !PT ;  /* 0x0000000612127c12 */ /* 0x001fc6000f8ec0ff */
[----:B--2---:R-:W0:Y:S03]  /*6780*/  SHFL.IDX PT, R13, R12, R17, 0x1f ;  /* 0x00001f110c0d7589 */ /* 0x004e2600000e0000 */
[----:B------:R-:W0:Y:S02]  /*6790*/  POPC R18, R18 ;  /* 0x0000001200127309 */ /* 0x000e240000000000 */
[----:B0-----:R-:W-:-:S04]  /*67a0*/  IMAD.IADD R13, R13, 0x1, R18 ;  /* 0x000000010d0d7824 */ /* 0x001fc800078e0212 */
[----:B------:R-:W-:-:S05]  /*67b0*/  IMAD R13, R13, 0x4, R14 ;  /* 0x000000040d0d7824 */ /* 0x000fca00078e020e */
[----:B------:R2:W-:Y:S02]  /*67c0*/  STS [R13], R16 ;  /* 0x000000100d007388 */ /* 0x0005e40000000800 */
.L_x_1841:
[----:B------:R-:W-:Y:S05]  /*67d0*/  BSYNC.RECONVERGENT B1 ;  /* 0x0000000000017941 */ /* 0x000fea0003800200 */
.L_x_1839:
[C---:B--2---:R-:W-:Y:S02]  /*67e0*/  VIADD R13, R15.reuse, 0x800 ;  /* 0x000008000f0d7836 */ /* 0x044fe40000000000 */
[----:B-1----:R-:W-:-:S03]  /*67f0*/  VIADD R15, R15, 0x1000 ;  /* 0x000010000f0f7836 */ /* 0x002fc60000000000 */
[----:B------:R-:W-:-:S13]  /*6800*/  ISETP.GE.AND P0, PT, R13, R10, PT ;  /* 0x0000000a0d00720c */ /* 0x000fda0003f06270 */
[----:B------:R-:W-:Y:S05]  /*6810*/  @!P0 BRA `(.L_x_1842) ;  /* 0xfffffff000108947 */ /* 0x000fea000383ffff */
.L_x_1823:
[----:B------:R-:W-:Y:S05]  /*6820*/  BSYNC.RECONVERGENT B0 ;  /* 0x0000000000007941 */ /* 0x000fea0003800200 */
.L_x_1822:
[----:B------:R-:W3:Y:S08]  /*6830*/  S2UR UR13, SR_CgaCtaId ;  /* 0x00000000000d79c3 */ /* 0x000ef00000008800 */
[----:B------:R-:W-:Y:S01]  /*6840*/  BAR.SYNC.DEFER_BLOCKING 0x0 ;  /* 0x0000000000007b1d */ /* 0x000fe20000010000 */
[----:B------:R-:W-:-:S05]  /*6850*/  ISETP.GT.U32.AND P0, PT, R11, 0xff, PT ;  /* 0x000000ff0b00780c */ /* 0x000fca0003f04070 */
[----:B------:R-:W-:Y:S01]  /*6860*/  UMOV UR12, 0x400 ;  /* 0x00000400000c7882 */ /* 0x000fe20000000000 */
[----:B------:R-:W-:Y:S01]  /*6870*/  BSSY.RECONVERGENT B0, `(.L_x_1843) ;  /* 0x0000009000007945 */ /* 0x000fe20003800200 */
[----:B---3--:R-:W-:-:S09]  /*6880*/  ULEA UR10, UR13, UR12, 0x18 ;  /* 0x0000000c0d0a7291 */ /* 0x008fd2000f8ec0ff */
[----:B------:R-:W3:Y:S01]  /*6890*/  LDS R10, [UR10+0xd00] ;  /* 0x000d000aff0a7984 */ /* 0x000ee20008000800 */
[----:B------:R-:W-:Y:S05]  /*68a0*/  @P0 BRA `(.L_x_1844) ;  /* 0x0000000000140947 */ /* 0x000fea0003800000 */
[----:B------:R-:W-:Y:S01]  /*68b0*/  ISETP.NE.AND P1, PT, R11, 0xff, PT ;  /* 0x000000ff0b00780c */ /* 0x000fe20003f25270 */
[----:B------:R-:W-:-:S12]  /*68c0*/  LDS R13, [R0+UR11] ;  /* 0x0000000b000d7984 */ /* 0x000fd80008000800 */
[----:B------:R-:W4:Y:S02]  /*68d0*/  @P1 LDS R8, [R0+UR11+0x4] ;  /* 0x0000040b00081984 */ /* 0x000f240008000800 */
[----:B----4-:R-:W-:-:S05]  /*68e0*/  @P1 IMAD.IADD R13, R13, 0x1, R8 ;  /* 0x000000010d0d1824 */ /* 0x010fca00078e0208 */
[----:B------:R4:W-:Y:S02]  /*68f0*/  STS [R0+UR11+0x600], R13 ;  /* 0x0006000d00007988 */ /* 0x0009e4000800080b */
.L_x_1844:
[----:B------:R-:W-:Y:S05]  /*6900*/  BSYNC.RECONVERGENT B0 ;  /* 0x0000000000007941 */ /* 0x000fea0003800200 */
.L_x_1843:
[----:B------:R-:W-:Y:S06]  /*6910*/  BAR.SYNC.DEFER_BLOCKING 0x0 ;  /* 0x0000000000007b1d */ /* 0x000fec0000010000 */
[----:B------:R-:W-:Y:S04]  /*6920*/  BSSY.RECONVERGENT B0, `(.L_x_1845) ;  /* 0x0000007000007945 */ /* 0x000fe80003800200 */
[----:B------:R-:W-:Y:S05]  /*6930*/  @P0 BRA `(.L_x_1846) ;  /* 0x0000000000140947 */ /* 0x000fea0003800000 */
[----:B------:R-:W-:Y:S01]  /*6940*/  ISETP.GT.U32.AND P1, PT, R11, 0xfd, PT ;  /* 0x000000fd0b00780c */ /* 0x000fe20003f24070 */
[----:B----4-:R-:W-:-:S12]  /*6950*/  LDS R13, [R0+UR11+0x600] ;  /* 0x0006000b000d7984 */ /* 0x010fd80008000800 */
[----:B------:R-:W4:Y:S02]  /*6960*/  @!P1 LDS R8, [R0+UR11+0x608] ;  /* 0x0006080b00089984 */ /* 0x000f240008000800 */
[----:B----4-:R-:W-:-:S05]  /*6970*/  @!P1 IMAD.IADD R13, R13, 0x1, R8 ;  /* 0x000000010d0d9824 */ /* 0x010fca00078e0208 */
[----:B------:R4:W-:Y:S02]  /*6980*/  STS [R0+UR11], R13 ;  /* 0x0000000d00007988 */ /* 0x0009e4000800080b */
.L_x_1846:
[----:B------:R-:W-:Y:S05]  /*6990*/  BSYNC.RECONVERGENT B0 ;  /* 0x0000000000007941 */ /* 0x000fea0003800200 */
.L_x_1845:
[----:B------:R-:W-:Y:S06]  /*69a0*/  BAR.SYNC.DEFER_BLOCKING 0x0 ;  /* 0x0000000000007b1d */ /* 0x000fec0000010000 */
[----:B------:R-:W-:Y:S04]  /*69b0*/  BSSY.RECONVERGENT B0, `(.L_x_1847) ;  /* 0x0000007000007945 */ /* 0x000fe80003800200 */
[----:B------:R-:W-:Y:S05]  /*69c0*/  @P0 BRA `(.L_x_1848) ;  /* 0x0000000000140947 */ /* 0x000fea0003800000 */
[----:B------:R-:W-:Y:S01]  /*69d0*/  ISETP.GT.U32.AND P1, PT, R11, 0xfb, PT ;  /* 0x000000fb0b00780c */ /* 0x000fe20003f24070 */
[----:B----4-:R-:W-:-:S12]  /*69e0*/  LDS R13, [R0+UR11] ;  /* 0x0000000b000d7984 */ /* 0x010fd80008000800 */
[----:B------:R-:W4:Y:S02]  /*69f0*/  @!P1 LDS R8, [R0+UR11+0x10] ;  /* 0x0000100b00089984 */ /* 0x000f240008000800 */
[----:B----4-:R-:W-:-:S05]  /*6a00*/  @!P1 IMAD.IADD R13, R13, 0x1, R8 ;  /* 0x000000010d0d9824 */ /* 0x010fca00078e0208 */
[----:B------:R4:W-:Y:S02]  /*6a10*/  STS [R0+UR11+0x600], R13 ;  /* 0x0006000d00007988 */ /* 0x0009e4000800080b */
.L_x_1848:
[----:B------:R-:W-:Y:S05]  /*6a20*/  BSYNC.RECONVERGENT B0 ;  /* 0x0000000000007941 */ /* 0x000fea0003800200 */
.L_x_1847:
        /* <DEDUP_REMOVED lines=8> */
.L_x_1850:
[----:B------:R-:W-:Y:S05]  /*6ab0*/  BSYNC.RECONVERGENT B0 ;  /* 0x0000000000007941 */ /* 0x000fea0003800200 */
.L_x_1849:
        /* <DEDUP_REMOVED lines=8> */
.L_x_1852:
[----:B------:R-:W-:Y:S05]  /*6b40*/  BSYNC.RECONVERGENT B0 ;  /* 0x0000000000007941 */ /* 0x000fea0003800200 */
.L_x_1851:
        /* <DEDUP_REMOVED lines=8> */
.L_x_1854:
[----:B------:R-:W-:Y:S05]  /*6bd0*/  BSYNC.RECONVERGENT B0 ;  /* 0x0000000000007941 */ /* 0x000fea0003800200 */
.L_x_1853:
        /* <DEDUP_REMOVED lines=8> */
.L_x_1856:
[----:B------:R-:W-:Y:S05]  /*6c60*/  BSYNC.RECONVERGENT B0 ;  /* 0x0000000000007941 */ /* 0x000fea0003800200 */
.L_x_1855:
        /* <DEDUP_REMOVED lines=8> */
.L_x_1858:
[----:B------:R-:W-:Y:S05]  /*6cf0*/  BSYNC.RECONVERGENT B0 ;  /* 0x0000000000007941 */ /* 0x000fea0003800200 */
.L_x_1857:
[----:B------:R-:W-:Y:S06]  /*6d00*/  BAR.SYNC.DEFER_BLOCKING 0x0 ;  /* 0x0000000000007b1d */ /* 0x000fec0000010000 */
[----:B------:R-:W-:Y:S04]  /*6d10*/  BSSY.RECONVERGENT B0, `(.L_x_1859) ;  /* 0x000000b000007945 */ /* 0x000fe80003800200 */
[----:B------:R-:W-:Y:S05]  /*6d20*/  @P0 BRA `(.L_x_1860) ;  /* 0x0000000000240947 */ /* 0x000fea0003800000 */
[----:B------:R-:W5:Y:S02]  /*6d30*/  LDS R8, [R0+UR11] ;  /* 0x0000000b00087984 */ /* 0x000f640008000800 */
[----:B-----5:R-:W-:-:S13]  /*6d40*/  ISETP.GT.AND P0, PT, R8, R9, PT ;  /* 0x000000090800720c */ /* 0x020fda0003f04270 */
[----:B------:R-:W-:Y:S05]  /*6d50*/  @!P0 BRA `(.L_x_1860) ;  /* 0x0000000000188947 */ /* 0x000fea0003800000 */
[----:B------:R-:W5:Y:S02]  /*6d60*/  LDS R8, [R0+UR11+0x4] ;  /* 0x0000040b00087984 */ /* 0x000f640008000800 */
[----:B-----5:R-:W-:-:S13]  /*6d70*/  ISETP.GE.AND P0, PT, R9, R8, PT ;  /* 0x000000080900720c */ /* 0x020fda0003f06270 */
[----:B------:R-:W-:Y:S01]  /*6d80*/  @P0 IMAD.IADD R8, R9, 0x1, -R8 ;  /* 0x0000000109080824 */ /* 0x000fe200078e0a08 */
[----:B------:R0:W-:Y:S04]  /*6d90*/  @P0 STS [UR10+0xc80], R11 ;  /* 0x000c800bff000988 */ /* 0x0001e8000800080a */
[----:B------:R-:W-:Y:S04]  /*6da0*/  @P0 STS [UR10+0xd04], RZ ;  /* 0x000d04ffff000988 */ /* 0x000fe8000800080a */
[----:B------:R0:W-:Y:S02]  /*6db0*/  @P0 STS [UR10+0x2d80], R8 ;  /* 0x002d8008ff000988 */ /* 0x0001e4000800080a */
.L_x_1860:
[----:B------:R-:W-:Y:S05]  /*6dc0*/  BSYNC.RECONVERGENT B0 ;  /* 0x0000000000007941 */ /* 0x000fea0003800200 */
.L_x_1859:
[----:B------:R-:W-:Y:S06]  /*6dd0*/  BAR.SYNC.DEFER_BLOCKING 0x0 ;  /* 0x0000000000007b1d */ /* 0x000fec0000010000 */
[----:B------:R-:W-:Y:S01]  /*6de0*/  UMOV UR4, 0x18 ;  /* 0x0000001800047882 */ /* 0x000fe20000000000 */
[----:B------:R-:W-:Y:S01]  /*6df0*/  UMOV UR5, URZ ;  /* 0x000000ff00057c82 */ /* 0x000fe20008000000 */
[----:B0-----:R-:W4:Y:S02]  /*6e00*/  LDS R8, [UR10+0xc80] ;  /* 0x000c800aff087984 */ /* 0x001f240008000800 */
[----:B----4-:R-:W-:-:S05]  /*6e10*/  LEA R13, R8, UR10, 0x2 ;  /* 0x0000000a080d7c11 */ /* 0x010fca000f8e10ff */
[----:B------:R-:W0:Y:S02]  /*6e20*/  LDS R12, [R13+0x4] ;  /* 0x000004000d0c7984 */ /* 0x000e240000000800 */
[----:B0-----:R-:W-:Y:S01]  /*6e30*/  IMAD.IADD R12, R9, 0x1, -R12 ;  /* 0x00000001090c7824 */ /* 0x001fe200078e0a0c */
[----:B---3--:R-:W-:-:S04]  /*6e40*/  VIMNMX R9, PT, PT, R10, 0x4000, PT ;  /* 0x000040000a097848 */ /* 0x008fc80003fe0100 */
        /* <DEDUP_REMOVED lines=15> */
.L_x_1867:
[----:B01----:R-:W1:Y:S02]  /*6f40*/  LDS R15, [R14] ;  /* 0x000000000e0f7984 */ /* 0x003e640000000800 */
[----:B-12---:R-:W-:-:S06]  /*6f50*/  IMAD.WIDE R16, R15, 0x4, R2 ;  /* 0x000000040f107825 */ /* 0x006fcc00078e0202 */
        /* <DEDUP_REMOVED lines=30> */
.L_x_1865:
        /* <DEDUP_REMOVED lines=24> */
.L_x_1866:
[----:B------:R-:W-:Y:S05]  /*72c0*/  BSYNC.RECONVERGENT B1 ;  /* 0x0000000000017941 */ /* 0x000fea0003800200 */
.L_x_1864:
[----:B------:R-:W-:Y:S01]  /*72d0*/  VIADD R14, R14, 0x1000 ;  /* 0x000010000e0e7836 */ /* 0x000fe20000000000 */
[----:B------:R-:W-:Y:S06]  /*72e0*/  @!P1 BRA `(.L_x_1867) ;  /* 0xfffffffc00149947 */ /* 0x000fec000383ffff */
.L_x_1863:
[----:B------:R-:W-:Y:S05]  /*72f0*/  BSYNC.RECONVERGENT B0 ;  /* 0x0000000000007941 */ /* 0x000fea0003800200 */
.L_x_1862:
        /* <DEDUP_REMOVED lines=13> */
.L_x_1869:
[----:B------:R-:W-:Y:S05]  /*73d0*/  BSYNC.RECONVERGENT B0 ;  /* 0x0000000000007941 */ /* 0x000fea0003800200 */
.L_x_1868:
        /* <DEDUP_REMOVED lines=8> */
.L_x_1871:
[----:B------:R-:W-:Y:S05]  /*7460*/  BSYNC.RECONVERGENT B0 ;  /* 0x0000000000007941 */ /* 0x000fea0003800200 */
.L_x_1870:
        /* <DEDUP_REMOVED lines=8> */
.L_x_1873:
[----:B------:R-:W-:Y:S05]  /*74f0*/  BSYNC.RECONVERGENT B0 ;  /* 0x0000000000007941 */ /* 0x000fea0003800200 */
.L_x_1872:
        /* <DEDUP_REMOVED lines=8> */
.L_x_1875:
[----:B------:R-:W-:Y:S05]  /*7580*/  BSYNC.RECONVERGENT B0 ;  /* 0x0000000000007941 */ /* 0x000fea0003800200 */
.L_x_1874:
        /* <DEDUP_REMOVED lines=8> */
.L_x_1877:
[----:B------:R-:W-:Y:S05]  /*7610*/  BSYNC.RECONVERGENT B0 ;  /* 0x0000000000007941 */ /* 0x000fea0003800200 */
.L_x_1876:
        /* <DEDUP_REMOVED lines=8> */
.L_x_1879:
[----:B------:R-:W-:Y:S05]  /*76a0*/  BSYNC.RECONVERGENT B0 ;  /* 0x0000000000007941 */ /* 0x000fea0003800200 */
.L_x_1878:
        /* <DEDUP_REMOVED lines=8> */
.L_x_1881:
[----:B------:R-:W-:Y:S05]  /*7730*/  BSYNC.RECONVERGENT B0 ;  /* 0x0000000000007941 */ /* 0x000fea0003800200 */
.L_x_1880:
        /* <DEDUP_REMOVED lines=8> */
.L_x_1883:
[----:B------:R-:W-:Y:S05]  /*77c0*/  BSYNC.RECONVERGENT B0 ;  /* 0x0000000000007941 */ /* 0x000fea0003800200 */
.L_x_1882:
[----:B------:R-:W-:Y:S06]  /*77d0*/  BAR.SYNC.DEFER_BLOCKING 0x0 ;  /* 0x0000000000007b1d */ /* 0x000fec0000010000 */
[----:B------:R-:W-:Y:S04]  /*77e0*/  BSSY.RECONVERGENT B0, `(.L_x_1884) ;  /* 0x000000b000007945 */ /* 0x000fe80003800200 */
[----:B------:R-:W-:Y:S05]  /*77f0*/  @P0 BRA `(.L_x_1885) ;  /* 0x0000000000240947 */ /* 0x000fea0003800000 */
[----:B----4-:R-:W4:Y:S02]  /*7800*/  LDS R9, [R0+UR11] ;  /* 0x0000000b00097984 */ /* 0x010f240008000800 */
[----:B----4-:R-:W-:-:S13]  /*7810*/  ISETP.GT.AND P0, PT, R9, R12, PT ;  /* 0x0000000c0900720c */ /* 0x010fda0003f04270 */
[----:B------:R-:W-:Y:S05]  /*7820*/  @!P0 BRA `(.L_x_1885) ;  /* 0x0000000000188947 */ /* 0x000fea0003800000 */
[----:B------:R-:W4:Y:S02]  /*7830*/  LDS R9, [R0+UR11+0x4] ;  /* 0x0000040b00097984 */ /* 0x000f240008000800 */
[----:B----4-:R-:W-:-:S13]  /*7840*/  ISETP.GE.AND P0, PT, R12, R9, PT ;  /* 0x000000090c00720c */ /* 0x010fda0003f06270 */
[----:B------:R-:W-:Y:S01]  /*7850*/  @P0 IMAD.IADD R8, R12, 0x1, -R9 ;  /* 0x000000010c080824 */ /* 0x000fe200078e0a09 */
[----:B------:R4:W-:Y:S04]  /*7860*/  @P0 STS [UR10+0xc80], R11 ;  /* 0x000c800bff000988 */ /* 0x0009e8000800080a */
[----:B------:R-:W-:Y:S04]  /*7870*/  @P0 STS [UR10+0xd00], RZ ;  /* 0x000d00ffff000988 */ /* 0x000fe8000800080a */
[----:B------:R4:W-:Y:S02]  /*7880*/  @P0 STS [UR10+0x2d80], R8 ;  /* 0x002d8008ff000988 */ /* 0x0009e4000800080a */
.L_x_1885:
[----:B------:R-:W-:Y:S05]  /*7890*/  BSYNC.RECONVERGENT B0 ;  /* 0x0000000000007941 */ /* 0x000fea0003800200 */
.L_x_1884:
[----:B------:R-:W-:Y:S01]  /*78a0*/  BAR.SYNC.DEFER_BLOCKING 0x0 ;  /* 0x0000000000007b1d */ /* 0x000fe20000010000 */
[----:B---34-:R-:W-:-:S05]  /*78b0*/  VIMNMX R9, PT, PT, R10, 0x4000, PT ;  /* 0x000040000a097848 */ /* 0x018fca0003fe0100 */
[----:B------:R-:W-:Y:S01]  /*78c0*/  UMOV UR4, 0x10 ;  /* 0x0000001000047882 */ /* 0x000fe20000000000 */
[----:B------:R-:W-:Y:S01]  /*78d0*/  UMOV UR5, 0x1 ;  /* 0x0000000100057882 */ /* 0x000fe20000000000 */
[----:B------:R-:W3:Y:S02]  /*78e0*/  LDS R8, [UR10+0xc80] ;  /* 0x000c800aff087984 */ /* 0x000ee40008000800 */
[----:B---3--:R-:W-:-:S06]  /*78f0*/  LEA R13, R8, UR10, 0x2 ;  /* 0x0000000a080d7c11 */ /* 0x008fcc000f8e10ff */
[----:B------:R-:W3:Y:S02]  /*7900*/  LDS R13, [R13+0x4] ;  /* 0x000004000d0d7984 */ /* 0x000ee40000000800 */
[----:B---3--:R-:W-:-:S05]  /*7910*/  IMAD.IADD R12, R12, 0x1, -R13 ;  /* 0x000000010c0c7824 */ /* 0x008fca00078e0a0d */
        /* <DEDUP_REMOVED lines=8> */
[----:B---3--:R-:W-:Y:S05]  /*79a0*/  @!P0 BRA `(.L_x_1887) ;  /* 0x0000000400088947 */ /* 0x008fea0003800000 */
[----:B------:R-:W-:Y:S01]  /*79b0*/  UIADD3 UR4, UPT, UPT, UR12, 0x2d90, URZ ;  /* 0x00002d900c047890 */ /* 0x000fe2000fffe0ff */
[----:B------:R-:W-:-:S05]  /*79c0*/  IMAD.U32 R13, RZ, RZ, UR13 ;  /* 0x0000000dff0d7e24 */ /* 0x000fca000f8e00ff */
[----:B------:R-:W-:-:S05]  /*79d0*/  IMAD.U32 R10, RZ, RZ, UR4 ;  /* 0x00000004ff0a7e24 */ /* 0x000fca000f8e00ff */
[----:B------:R-:W-:Y:S01]  /*79e0*/  LEA R13, R13, R10, 0x18 ;  /* 0x0000000a0d0d7211 */ /* 0x000fe200078ec0ff */
[----:B------:R-:W-:-:S03]  /*79f0*/  IMAD.MOV.U32 R10, RZ, RZ, R11 ;  /* 0x000000ffff0a7224 */ /* 0x000fc600078e000b */
[----:B------:R-:W-:-:S07]  /*7a00*/  IADD3 R14, PT, PT, R0, 0x10000, R13 ;  /* 0x00010000000e7810 */ /* 0x000fce0007ffe00d */
.L_x_1891:
[----:B01----:R-:W2:Y:S02]  /*7a10*/  LDS R15, [R14] ;  /* 0x000000000e0f7984 */ /* 0x003ea40000000800 */
[----:B--2---:R-:W-:-:S06]  /*7a20*/  IMAD.WIDE R16, R15, 0x4, R2 ;  /* 0x000000040f107825 */ /* 0x004fcc00078e0202 */
        /* <DEDUP_REMOVED lines=36> */
.L_x_1889:
        /* <DEDUP_REMOVED lines=19> */
.L_x_1890:
[----:B------:R-:W-:Y:S05]  /*7da0*/  BSYNC.RECONVERGENT B1 ;  /* 0x0000000000017941 */ /* 0x000fea0003800200 */
.L_x_1888:
[----:B------:R-:W-:Y:S01]  /*7db0*/  VIADD R14, R14, 0x1000 ;  /* 0x000010000e0e7836 */ /* 0x000fe20000000000 */
[----:B------:R-:W-:Y:S06]  /*7dc0*/  @!P1 BRA `(.L_x_1891) ;  /* 0xfffffffc00109947 */ /* 0x000fec000383ffff */
.L_x_1887:
[----:B------:R-:W-:Y:S05]  /*7dd0*/  BSYNC.RECONVERGENT B0 ;  /* 0x0000000000007941 */ /* 0x000fea0003800200 */
.L_x_1886:
        /* <DEDUP_REMOVED lines=13> */
.L_x_1893:
[----:B------:R-:W-:Y:S05]  /*7eb0*/  BSYNC.RECONVERGENT B0 ;  /* 0x0000000000007941 */ /* 0x000fea0003800200 */
.L_x_1892:
        /* <DEDUP_REMOVED lines=8> */
.L_x_1895:
[----:B------:R-:W-:Y:S05]  /*7f40*/  BSYNC.RECONVERGENT B0 ;  /* 0x0000000000007941 */ /* 0x000fea0003800200 */
.L_x_1894:
        /* <DEDUP_REMOVED lines=8> */
.L_x_1897:
[----:B------:R-:W-:Y:S05]  /*7fd0*/  BSYNC.RECONVERGENT B0 ;  /* 0x0000000000007941 */ /* 0x000fea0003800200 */
.L_x_1896:
        /* <DEDUP_REMOVED lines=8> */
.L_x_1899:
[----:B------:R-:W-:Y:S05]  /*8060*/  BSYNC.RECONVERGENT B0 ;  /* 0x0000000000007941 */ /* 0x000fea0003800200 */
.L_x_1898:
        /* <DEDUP_REMOVED lines=8> */
.L_x_1901:
[----:B------:R-:W-:Y:S05]  /*80f0*/  BSYNC.RECONVERGENT B0 ;  /* 0x0000000000007941 */ /* 0x000fea0003800200 */
.L_x_1900:
        /* <DEDUP_REMOVED lines=8> */
.L_x_1903:
[----:B------:R-:W-:Y:S05]  /*8180*/  BSYNC.RECONVERGENT B0 ;  /* 0x0000000000007941 */ /* 0x000fea0003800200 */
.L_x_1902:
        /* <DEDUP_REMOVED lines=8> */
.L_x_1905:
[----:B------:R-:W-:Y:S05]  /*8210*/  BSYNC.RECONVERGENT B0 ;  /* 0x0000000000007941 */ /* 0x000fea0003800200 */
.L_x_1904:
        /* <DEDUP_REMOVED lines=8> */
.L_x_1907:
[----:B------:R-:W-:Y:S05]  /*82a0*/  BSYNC.RECONVERGENT B0 ;  /* 0x0000000000007941 */ /* 0x000fea0003800200 */
.L_x_1906:
        /* <DEDUP_REMOVED lines=12> */
.L_x_1909:
[----:B------:R-:W-:Y:S05]  /*8370*/  BSYNC.RECONVERGENT B0 ;  /* 0x0000000000007941 */ /* 0x000fea0003800200 */
.L_x_1908:
[----:B------:R-:W-:Y:S01]  /*8380*/  BAR.SYNC.DEFER_BLOCKING 0x0 ;  /* 0x0000000000007b1d */ /* 0x000fe20000010000 */
[----:B---34-:R-:W-:-:S05]  /*8390*/  VIMNMX R9, PT, PT, R10, 0x4000, PT ;  /* 0x000040000a097848 */ /* 0x018fca0003fe0100 */
[----:B------:R-:W-:Y:S01]  /*83a0*/  UMOV UR4, 0x8 ;  /* 0x0000000800047882 */ /* 0x000fe20000000000 */
[----:B------:R-:W-:Y:S01]  /*83b0*/  UMOV UR5, URZ ;  /* 0x000000ff00057c82 */ /* 0x000fe20008000000 */
        /* <DEDUP_REMOVED lines=17> */
[----:B------:R-:W-:-:S04]  /*84d0*/  IMAD.MOV.U32 R10, RZ, RZ, R11 ;  /* 0x000000ffff0a7224 */ /* 0x000fc800078e000b */
[----:B------:R-:W-:-:S07]  /*84e0*/  IMAD.IADD R14, R0, 0x1, R13 ;  /* 0x00000001000e7824 */ /* 0x000fce00078e020d */
.L_x_1915:
        /* <DEDUP_REMOVED lines=38> */
.L_x_1913:
        /* <DEDUP_REMOVED lines=19> */
.L_x_1914:
[----:B------:R-:W-:Y:S05]  /*8880*/  BSYNC.RECONVERGENT B1 ;  /* 0x0000000000017941 */ /* 0x000fea0003800200 */
.L_x_1912:
[----:B------:R-:W-:Y:S01]  /*8890*/  VIADD R14, R14, 0x1000 ;  /* 0x000010000e0e7836 */ /* 0x000fe20000000000 */
[----:B------:R-:W-:Y:S06]  /*88a0*/  @!P1 BRA `(.L_x_1915) ;  /* 0xfffffffc00109947 */ /* 0x000fec000383ffff */
.L_x_1911:
[----:B------:R-:W-:Y:S05]  /*88b0*/  BSYNC.RECONVERGENT B0 ;  /* 0x0000000000007941 */ /* 0x000fea0003800200 */
.L_x_1910:
        /* <DEDUP_REMOVED lines=13> */
.L_x_1917:
[----:B------:R-:W-:Y:S05]  /*8990*/  BSYNC.RECONVERGENT B0 ;  /* 0x0000000000007941 */ /* 0x000fea0003800200 */
.L_x_1916:
        /* <DEDUP_REMOVED lines=8> */
.L_x_1919:
[----:B------:R-:W-:Y:S05]  /*8a20*/  BSYNC.RECONVERGENT B0 ;  /* 0x0000000000007941 */ /* 0x000fea0003800200 */
.L_x_1918:
        /* <DEDUP_REMOVED lines=8> */
.L_x_1921:
[----:B------:R-:W-:Y:S05]  /*8ab0*/  BSYNC.RECONVERGENT B0 ;  /* 0x0000000000007941 */ /* 0x000fea0003800200 */
.L_x_1920:
        /* <DEDUP_REMOVED lines=8> */
.L_x_1923:
[----:B------:R-:W-:Y:S05]  /*8b40*/  BSYNC.RECONVERGENT B0 ;  /* 0x0000000000007941 */ /* 0x000fea0003800200 */
.L_x_1922:
        /* <DEDUP_REMOVED lines=8> */
.L_x_1925:
[----:B------:R-:W-:Y:S05]  /*8bd0*/  BSYNC.RECONVERGENT B0 ;  /* 0x0000000000007941 */ /* 0x000fea0003800200 */
.L_x_1924:
        /* <DEDUP_REMOVED lines=8> */
.L_x_1927:
[----:B------:R-:W-:Y:S05]  /*8c60*/  BSYNC.RECONVERGENT B0 ;  /* 0x0000000000007941 */ /* 0x000fea0003800200 */
.L_x_1926:
        /* <DEDUP_REMOVED lines=8> */
.L_x_1929:
[----:B------:R-:W-:Y:S05]  /*8cf0*/  BSYNC.RECONVERGENT B0 ;  /* 0x0000000000007941 */ /* 0x000fea0003800200 */
.L_x_1928:
        /* <DEDUP_REMOVED lines=8> */
.L_x_1931:
[----:B------:R-:W-:Y:S05]  /*8d80*/  BSYNC.RECONVERGENT B0 ;  /* 0x0000000000007941 */ /* 0x000fea0003800200 */
.L_x_1930:
        /* <DEDUP_REMOVED lines=12> */
.L_x_1933:
[----:B------:R-:W-:Y:S05]  /*8e50*/  BSYNC.RECONVERGENT B0 ;  /* 0x0000000000007941 */ /* 0x000fea0003800200 */
.L_x_1932:
[----:B------:R-:W-:Y:S01]  /*8e60*/  BAR.SYNC.DEFER_BLOCKING 0x0 ;  /* 0x0000000000007b1d */ /* 0x000fe20000010000 */
[----:B---34-:R-:W-:-:S05]  /*8e70*/  VIMNMX R9, PT, PT, R10, 0x4000, PT ;  /* 0x000040000a097848 */ /* 0x018fca0003fe0100 */
[----:B------:R-:W-:Y:S01]  /*8e80*/  UMOV UR5, 0x1 ;  /* 0x0000000100057882 */ /* 0x000fe20000000000 */
[----:B------:R-:W3:Y:S02]  /*8e90*/  LDS R8, [UR4+0xc80] ;  /* 0x000c8004ff087984 */ /* 0x000ee40008000800 */
[----:B---3--:R-:W-:Y:S01]  /*8ea0*/  LEA R13, R8, UR4, 0x2 ;  /* 0x00000004080d7c11 */ /* 0x008fe2000f8e10ff */
[----:B------:R-:W-:-:S05]  /*8eb0*/  UMOV UR4, URZ ;  /* 0x000000ff00047c82 */ /* 0x000fca0008000000 */
[----:B------:R-:W3:Y:S02]  /*8ec0*/  LDS R13, [R13+0x4] ;  /* 0x000004000d0d7984 */ /* 0x000ee40000000800 */
[----:B---3--:R-:W-:-:S13]  /*8ed0*/  ISETP.NE.AND P0, PT, R12, R13, PT ;  /* 0x0000000d0c00720c */ /* 0x008fda0003f05270 */
[----:B------:R-:W-:Y:S05]  /*8ee0*/  @!P0 BRA `(.L_x_1861) ;  /* 0x0000000400288947 */ /* 0x000fea0003800000 */
[----:B------:R-:W-:Y:S01]  /*8ef0*/  BAR.SYNC.DEFER_BLOCKING 0x0 ;  /* 0x0000000000007b1d */ /* 0x000fe20000010000 */
[----:B------:R-:W-:-:S05]  /*8f00*/  ISETP.GT.U32.AND P0, PT, R11, 0x100, PT ;  /* 0x000001000b00780c */ /* 0x000fca0003f04070 */
[----:B------:R-:W3:Y:S01]  /*8f10*/  LDCU UR10, c[0x0][0x39c] ;  /* 0x00007380ff0a77ac */ /* 0x000ee20008000800 */
[----:B------:R-:W-:Y:S07]  /*8f20*/  BSSY.RECONVERGENT B0, `(.L_x_1934) ;  /* 0x0000044000007945 */ /* 0x000fee0003800200 */
[----:B------:R4:W-:Y:S01]  /*8f30*/  @!P0 STS [R0+UR11], RZ ;  /* 0x000000ff00008988 */ /* 0x0009e2000800080b */
[----:B------:R-:W-:Y:S01]  /*8f40*/  BAR.SYNC.DEFER_BLOCKING 0x0 ;  /* 0x0000000000007b1d */ /* 0x000fe20000010000 */
[----:B------:R-:W-:-:S13]  /*8f50*/  ISETP.GT.AND P0, PT, R10, R11, PT ;  /* 0x0000000b0a00720c */ /* 0x000fda0003f04270 */
[----:B---34-:R-:W-:Y:S05]  /*8f60*/  @!P0 BRA `(.L_x_1935) ;  /* 0x0000000000fc8947 */ /* 0x018fea0003800000 */
[----:B------:R-:W-:Y:S01]  /*8f70*/  UIADD3 UR4, UPT, UPT, UR12, 0x2d90, URZ ;  /* 0x00002d900c047890 */ /* 0x000fe2000fffe0ff */
[----:B------:R-:W-:-:S03]  /*8f80*/  IMAD.MOV.U32 R10, RZ, RZ, R11 ;  /* 0x000000ffff0a7224 */ /* 0x000fc600078e000b */
[----:B------:R-:W-:-:S06]  /*8f90*/  ULEA UR4, UR13, UR4, 0x18 ;  /* 0x000000040d047291 */ /* 0x000fcc000f8ec0ff */
[----:B------:R-:W-:-:S05]  /*8fa0*/  IMAD.U32 R13, RZ, RZ, UR4 ;  /* 0x00000004ff0d7e24 */ /* 0x000fca000f8e00ff */
[----:B------:R-:W-:-:S07]  /*8fb0*/  IADD3 R12, PT, PT, R0, 0x10000, R13 ;  /* 0x00010000000c7810 */ /* 0x000fce0007ffe00d */
.L_x_1939:
[----:B01----:R-:W0:Y:S02]  /*8fc0*/  LDS R13, [R12] ;  /* 0x000000000c0d7984 */ /* 0x003e240000000800 */
[----:B01----:R-:W-:-:S06]  /*8fd0*/  IMAD.WIDE R14, R13, 0x4, R2 ;  /* 0x000000040d0e7825 */ /* 0x003fcc00078e0202 */
[----:B------:R-:W3:Y:S01]  /*8fe0*/  LDG.E.CONSTANT R14, desc[UR8][R14.64] ;  /* 0x000000080e0e7981 */ /* 0x000ee2000c1e9900 */
[----:B------:R-:W-:Y:S01]  /*8ff0*/  VIADD R10, R10, 0x400 ;  /* 0x000004000a0a7836 */ /* 0x000fe20000000000 */
[----:B------:R-:W-:Y:S04]  /*9000*/  BSSY.RECONVERGENT B1, `(.L_x_1936) ;  /* 0x0000033000017945 */ /* 0x000fe80003800200 */
[----:B------:R-:W-:Y:S02]  /*9010*/  ISETP.GE.AND P1, PT, R10, R9, PT ;  /* 0x000000090a00720c */ /* 0x000fe40003f26270 */
[----:B---3--:R-:W-:-:S04]  /*9020*/  SHF.R.S32.HI R17, RZ, 0x1f, R14 ;  /* 0x0000001fff117819 */ /* 0x008fc8000001140e */
[----:B------:R-:W-:-:S04]  /*9030*/  LOP3.LUT R17, R14, 0xff, R17, 0x48, !PT ;  /* 0x000000ff0e117812 */ /* 0x000fc800078e4811 */
[----:B------:R-:W-:-:S13]  /*9040*/  ISETP.GT.AND P0, PT, R17, R8, PT ;  /* 0x000000081100720c */ /* 0x000fda0003f04270 */
[----:B------:R-:W-:Y:S05]  /*9050*/  @P0 BRA `(.L_x_1937) ;  /* 0x0000000000680947 */ /* 0x000fea0003800000 */
[----:B------:R-:W-:-:S13]  /*9060*/  ISETP.NE.AND P0, PT, R17, R8, PT ;  /* 0x000000081100720c */ /* 0x000fda0003f05270 */
[----:B------:R-:W-:Y:S05]  /*9070*/  @P0 BRA `(.L_x_1938) ;  /* 0x0000000000ac0947 */ /* 0x000fea0003800000 */
[----:B------:R-:W0:Y:S01]  /*9080*/  S2R R15, SR_LANEID ;  /* 0x00000000000f7919 */ /* 0x000e220000000000 */
[----:B------:R-:W-:Y:S01]  /*9090*/  VOTEU.ANY UR4, UPT, PT ;  /* 0x0000000000047886 */ /* 0x000fe200038e0100 */
[----:B--2---:R-:W-:Y:S01]  /*90a0*/  MOV R19, 0x400 ;  /* 0x0000040000137802 */ /* 0x004fe20000000f00 */
[----:B------:R-:W0:Y:S01]  /*90b0*/  FLO.U32 R16, UR4 ;  /* 0x0000000400107d00 */ /* 0x000e2200080e0000 */
[----:B------:R-:W1:Y:S01]  /*90c0*/  S2R R21, SR_CgaCtaId ;  /* 0x0000000000157919 */ /* 0x000e620000008800 */
[----:B------:R-:W-:Y:S02]  /*90d0*/  UPOPC UR5, UR4 ;  /* 0x00000004000572bf */ /* 0x000fe40008000000 */
[----:B------:R-:W-:Y:S01]  /*90e0*/  VIADD R14, R19, 0x2d80 ;  /* 0x00002d80130e7836 */ /* 0x000fe20000000000 */
[----:B------:R-:W2:Y:S03]  /*90f0*/  S2R R18, SR_LTMASK ;  /* 0x0000000000127919 */ /* 0x000ea60000003900 */
[----:B------:R-:W-:Y:S01]  /*9100*/  IMAD R17, RZ, RZ, -UR5 ;  /* 0x80000005ff117e24 */ /* 0x000fe2000f8e02ff */
[----:B0-----:R-:W-:-:S02]  /*9110*/  ISETP.EQ.U32.AND P0, PT, R16, R15, PT ;  /* 0x0000000f1000720c */ /* 0x001fc40003f02070 */
[----:B-1----:R-:W-:Y:S02]  /*9120*/  LEA R14, R21, R14, 0x18 ;  /* 0x0000000e150e7211 */ /* 0x002fe400078ec0ff */
[----:B--2---:R-:W-:-:S09]  /*9130*/  LOP3.LUT R18, R18, UR4, RZ, 0xc0, !PT ;  /* 0x0000000412127c12 */ /* 0x004fd2000f8ec0ff */
[----:B------:R-:W0:Y:S01]  /*9140*/  @P0 ATOMS.ADD R17, [R14], R17 ;  /* 0x000000110e11038c */ /* 0x000e220000000000 */
[----:B------:R-:W1:Y:S03]  /*9150*/  POPC R18, R18 ;  /* 0x0000001200127309 */ /* 0x000e660000000000 */
[----:B0-----:R-:W1:Y:S02]  /*9160*/  SHFL.IDX PT, R15, R17, R16, 0x1f ;  /* 0x00001f10110f7589 */ /* 0x001e6400000e0000 */
[----:B-1----:R-:W-:-:S05]  /*9170*/  IMAD.IADD R15, R15, 0x1, -R18 ;  /* 0x000000010f0f7824 */ /* 0x002fca00078e0a12 */
        /* <DEDUP_REMOVED lines=8> */
.L_x_1937:
[----:B------:R-:W0:Y:S01]  /*9200*/  S2R R17, SR_LANEID ;  /* 0x0000000000117919 */ /* 0x000e220000000000 */
[----:B------:R-:W1:Y:S01]  /*9210*/  S2UR UR6, SR_CgaCtaId ;  /* 0x00000000000679c3 */ /* 0x000e620000008800 */
[----:B------:R-:W-:Y:S01]  /*9220*/  VOTEU.ANY UR7, UPT, PT ;  /* 0x0000000000077886 */ /* 0x000fe200038e0100 */
[----:B------:R-:W-:Y:S01]  /*9230*/  UMOV UR4, 0x400 ;  /* 0x0000040000047882 */ /* 0x000fe20000000000 */
[----:B--2---:R-:W0:Y:S01]  /*9240*/  FLO.U32 R16, UR7 ;  /* 0x0000000700107d00 */ /* 0x004e2200080e0000 */
        /* <DEDUP_REMOVED lines=14> */
.L_x_1938:
[----:B------:R-:W-:Y:S05]  /*9330*/  BSYNC.RECONVERGENT B1 ;  /* 0x0000000000017941 */ /* 0x000fea0003800200 */
.L_x_1936:
[----:B------:R-:W-:Y:S01]  /*9340*/  VIADD R12, R12, 0x1000 ;  /* 0x000010000c0c7836 */ /* 0x000fe20000000000 */
[----:B------:R-:W-:Y:S06]  /*9350*/  @!P1 BRA `(.L_x_1939) ;  /* 0xfffffffc00189947 */ /* 0x000fec000383ffff */
.L_x_1935:
[----:B------:R-:W-:Y:S05]  /*9360*/  BSYNC.RECONVERGENT B0 ;  /* 0x0000000000007941 */ /* 0x000fea0003800200 */
.L_x_1934:
[----:B------:R-:W-:Y:S06]  /*9370*/  BAR.SYNC.DEFER_BLOCKING 0x0 ;  /* 0x0000000000007b1d */ /* 0x000fec0000010000 */
[----:B------:R-:W-:Y:S05]  /*9380*/  BRA `(.L_x_1798) ;  /* 0x0000000000b87947 */ /* 0x000fea0003800000 */
.L_x_1861:
[----:B------:R-:W-:Y:S01]  /*9390*/  ISETP.GT.AND P0, PT, R10, R11, PT ;  /* 0x0000000b0a00720c */ /* 0x000fe20003f04270 */
[----:B------:R-:W-:-:S12]  /*93a0*/  BSSY.RECONVERGENT B0, `(.L_x_1940) ;  /* 0x000002b000007945 */ /* 0x000fd80003800200 */
[----:B------:R-:W-:Y:S05]  /*93b0*/  @!P0 BRA `(.L_x_1941) ;  /* 0x0000000000a48947 */ /* 0x000fea0003800000 */
[----:B------:R-:W-:Y:S01]  /*93c0*/  USHF.L.U32 UR7, UR5, 0x10, URZ ;  /* 0x0000001005077899 */ /* 0x000fe200080006ff */
[----:B------:R-:W-:Y:S01]  /*93d0*/  IMAD.MOV.U32 R10, RZ, RZ, R11 ;  /* 0x000000ffff0a7224 */ /* 0x000fe200078e000b */
[----:B------:R-:W-:-:S04]  /*93e0*/  UIADD3 UR6, UPT, UPT, UR12, 0x2d90, URZ ;  /* 0x00002d900c067890 */ /* 0x000fc8000fffe0ff */
[----:B------:R-:W-:Y:S01]  /*93f0*/  ULEA UR6, UR13, UR6, 0x18 ;  /* 0x000000060d067291 */ /* 0x000fe2000f8ec0ff */
[----:B------:R-:W-:-:S05]  /*9400*/  LOP3.LUT R12, R0, UR7, RZ, 0xfc, !PT ;  /* 0x00000007000c7c12 */ /* 0x000fca000f8efcff */
[----:B------:R-:W-:-:S07]  /*9410*/  VIADD R14, R12, UR6 ;  /* 0x000000060c0e7c36 */ /* 0x000fce0008000000 */
.L_x_1944:
[----:B012---:R-:W1:Y:S02]  /*9420*/  LDS R19, [R14] ;  /* 0x000000000e137984 */ /* 0x007e640000000800 */
[----:B-1----:R-:W-:-:S06]  /*9430*/  IMAD.WIDE R12, R19, 0x4, R2 ;  /* 0x00000004130c7825 */ /* 0x002fcc00078e0202 */
[----:B------:R-:W2:Y:S01]  /*9440*/  LDG.E.CONSTANT R12, desc[UR8][R12.64] ;  /* 0x000000080c0c7981 */ /* 0x000ea2000c1e9900 */
[----:B------:R-:W-:Y:S01]  /*9450*/  VIADD R10, R10, 0x400 ;  /* 0x000004000a0a7836 */ /* 0x000fe20000000000 */
[----:B------:R-:W-:Y:S01]  /*9460*/  BSSY.RECONVERGENT B1, `(.L_x_1942) ;  /* 0x000001d000017945 */ /* 0x000fe20003800200 */
[----:B------:R-:W-:-:S03]  /*9470*/  VIADD R14, R14, 0x1000 ;  /* 0x000010000e0e7836 */ /* 0x000fc60000000000 */
[----:B------:R-:W-:Y:S02]  /*9480*/  ISETP.GE.AND P1, PT, R10, R9, PT ;  /* 0x000000090a00720c */ /* 0x000fe40003f26270 */
[----:B--2---:R-:W-:Y:S02]  /*9490*/  ISETP.GE.AND P0, PT, R12, RZ, PT ;  /* 0x000000ff0c00720c */ /* 0x004fe40003f06270 */
[----:B0-----:R-:W-:-:S11]  /*94a0*/  LOP3.LUT R15, RZ, R12, RZ, 0x33, !PT ;  /* 0x0000000cff0f7212 */ /* 0x001fd600078e33ff */
        /* <DEDUP_REMOVED lines=24> */
.L_x_1943:
[----:B------:R-:W-:Y:S05]  /*9630*/  BSYNC.RECONVERGENT B1 ;  /* 0x0000000000017941 */ /* 0x000fea0003800200 */
.L_x_1942:
[----:B------:R-:W-:Y:S05]  /*9640*/  @!P1 BRA `(.L_x_1944) ;  /* 0xfffffffc00749947 */ /* 0x000fea000383ffff */
.L_x_1941:
[----:B------:R-:W-:Y:S05]  /*9650*/  BSYNC.RECONVERGENT B0 ;  /* 0x0000000000007941 */ /* 0x000fea0003800200 */
.L_x_1940:
[----:B------:R-:W-:Y:S06]  /*9660*/  BAR.SYNC.DEFER_BLOCKING 0x0 ;  /* 0x0000000000007b1d */ /* 0x000fec0000010000 */
.L_x_1798:
[----:B------:R-:W4:Y:S02]  /*9670*/  LDCU UR6, c[0x0][0x39c] ;  /* 0x00007380ff0677ac */ /* 0x000f240008000800 */
[----:B----4-:R-:W-:-:S13]  /*9680*/  ISETP.GE.AND P0, PT, R11, UR6, PT ;  /* 0x000000060b007c0c */ /* 0x010fda000bf06270 */
[----:B------:R-:W-:Y:S05]  /*9690*/  @P0 EXIT ;  /* 0x000000000000094d */ /* 0x000fea0003800000 */
[----:B------:R-:W-:Y:S01]  /*96a0*/  LOP3.LUT R2, RZ, R11, RZ, 0x33, !PT ;  /* 0x0000000bff027212 */ /* 0x000fe200078e33ff */
[----:B------:R-:W-:Y:S04]  /*96b0*/  BSSY.RECONVERGENT B0, `(.L_x_1945) ;  /* 0x000000d000007945 */ /* 0x000fe80003800200 */
[----:B------:R-:W-:-:S05]  /*96c0*/  VIADD R2, R2, UR6 ;  /* 0x0000000602027c36 */ /* 0x000fca0008000000 */
[C---:B------:R-:W-:Y:S02]  /*96d0*/  LOP3.LUT P0, RZ, R2.reuse, 0x400, RZ, 0xc0, !PT ;  /* 0x0000040002ff7812 */ /* 0x040fe4000780c0ff */
[----:B------:R-:W-:-:S11]  /*96e0*/  ISETP.GE.U32.AND P1, PT, R2, 0x400, PT ;  /* 0x000004000200780c */ /* 0x000fd60003f26070 */
[----:B------:R-:W-:Y:S05]  /*96f0*/  @P0 BRA `(.L_x_1946) ;  /* 0x0000000000200947 */ /* 0x000fea0003800000 */
[----:B------:R-:W4:Y:S01]  /*9700*/  S2UR UR5, SR_CgaCtaId ;  /* 0x00000000000579c3 */ /* 0x000f220000008800 */
[----:B------:R-:W-:Y:S01]  /*9710*/  UMOV UR4, 0x400 ;  /* 0x0000040000047882 */ /* 0x000fe20000000000 */
[C---:B------:R-:W-:Y:S01]  /*9720*/  IMAD.WIDE.U32 R4, R11.reuse, 0x4, R4 ;  /* 0x000000040b047825 */ /* 0x040fe200078e0004 */
[----:B------:R-:W-:Y:S01]  /*9730*/  UIADD3 UR4, UPT, UPT, UR4, 0xd80, URZ ;  /* 0x00000d8004047890 */ /* 0x000fe2000fffe0ff */
[----:B------:R-:W-:-:S03]  /*9740*/  LOP3.LUT R11, R11, 0x400, RZ, 0xfc, !PT ;  /* 0x000004000b0b7812 */ /* 0x000fc600078efcff */
[----:B----4-:R-:W-:-:S09]  /*9750*/  ULEA UR4, UR5, UR4, 0x18 ;  /* 0x0000000405047291 */ /* 0x010fd2000f8ec0ff */
[----:B------:R-:W4:Y:S04]  /*9760*/  LDS R3, [R0+UR4] ;  /* 0x0000000400037984 */ /* 0x000f280008000800 */
[----:B----4-:R4:W-:Y:S02]  /*9770*/  STG.E desc[UR8][R4.64], R3 ;  /* 0x0000000304007986 */ /* 0x0109e4000c101908 */
.L_x_1946:
[----:B------:R-:W-:Y:S05]  /*9780*/  BSYNC.RECONVERGENT B0 ;  /* 0x0000000000007941 */ /* 0x000fea0003800200 */
.L_x_1945:
[----:B------:R-:W-:Y:S05]  /*9790*/  @!P1 EXIT ;  /* 0x000000000000994d */ /* 0x000fea0003800000 */
[----:B------:R-:W5:Y:S01]  /*97a0*/  S2UR UR5, SR_CgaCtaId ;  /* 0x00000000000579c3 */ /* 0x000f620000008800 */
[----:B------:R-:W4:Y:S01]  /*97b0*/  LDCU.64 UR10, c[0x0][0x388] ;  /* 0x00007100ff0a77ac */ /* 0x000f220008000a00 */
[----:B------:R-:W-:Y:S01]  /*97c0*/  IMAD.WIDE.U32 R6, R11, 0x4, R6 ;  /* 0x000000040b067825 */ /* 0x000fe200078e0006 */
[----:B------:R-:W-:Y:S02]  /*97d0*/  UMOV UR4, 0x400 ;  /* 0x0000040000047882 */ /* 0x000fe40000000000 */
[----:B------:R-:W-:Y:S01]  /*97e0*/  UIADD3 UR4, UPT, UPT, UR4, 0xd80, URZ ;  /* 0x00000d8004047890 */ /* 0x000fe2000fffe0ff */
[----:B----4-:R-:W-:-:S04]  /*97f0*/  IADD3 R4, P0, PT, R6, UR10, RZ ;  /* 0x0000000a06047c10 */ /* 0x010fc8000ff1e0ff */
[----:B------:R-:W-:Y:S01]  /*9800*/  IADD3 R4, P1, PT, R4, 0x1000, RZ ;  /* 0x0000100004047810 */ /* 0x000fe20007f3e0ff */
[----:B-----5:R-:W-:-:S03]  /*9810*/  ULEA UR4, UR5, UR4, 0x18 ;  /* 0x0000000405047291 */ /* 0x020fc6000f8ec0ff */
[----:B-123--:R-:W-:-:S03]  /*9820*/  IADD3.X R9, PT, PT, RZ, UR11, R7, P1, P0 ;  /* 0x0000000bff097c10 */ /* 0x00efc60008fe0407 */
[----:B------:R-:W-:-:S05]  /*9830*/  LEA R0, R11, UR4, 0x2 ;  /* 0x000000040b007c11 */ /* 0x000fca000f8e10ff */
[----:B------:R-:W-:-:S07]  /*9840*/  VIADD R0, R0, 0x1000 ;  /* 0x0000100000007836 */ /* 0x000fce0000000000 */
.L_x_1947:
[----:B-1----:R-:W1:Y:S01]  /*9850*/  LDS R5, [R0+-0x1000] ;  /* 0xfff0000000057984 */ /* 0x002e620000000800 */
[----:B------:R-:W-:Y:S02]  /*9860*/  IMAD.MOV.U32 R2, RZ, RZ, R4 ;  /* 0x000000ffff027224 */ /* 0x000fe400078e0004 */
[----:B------:R-:W-:Y:S01]  /*9870*/  IMAD.MOV.U32 R3, RZ, RZ, R9 ;  /* 0x000000ffff037224 */ /* 0x000fe200078e0009 */
[----:B------:R2:W3:Y:S01]  /*9880*/  LDS R7, [R0] ;  /* 0x0000000000077984 */ /* 0x0004e20000000800 */
[----:B------:R-:W-:Y:S01]  /*9890*/  VIADD R11, R11, 0x800 ;  /* 0x000008000b0b7836 */ /* 0x000fe20000000000 */
[----:B------:R-:W-:-:S04]  /*98a0*/  IADD3 R4, P1, PT, R2, 0x2000, RZ ;  /* 0x0000200002047810 */ /* 0x000fc80007f3e0ff */
[----:B------:R-:W-:Y:S01]  /*98b0*/  ISETP.GE.AND P0, PT, R11, UR6, PT ;  /* 0x000000060b007c0c */ /* 0x000fe2000bf06270 */
[----:B------:R-:W-:Y:S02]  /*98c0*/  IMAD.X R9, RZ, RZ, R3, P1 ;  /* 0x000000ffff097224 */ /* 0x000fe400008e0603 */
[----:B--2---:R-:W-:Y:S01]  /*98d0*/  VIADD R0, R0, 0x2000 ;  /* 0x0000200000007836 */ /* 0x004fe20000000000 */
[----:B-1----:R1:W-:Y:S04]  /*98e0*/  STG.E desc[UR8][R2.64+-0x1000], R5 ;  /* 0xfff0000502007986 */ /* 0x0023e8000c101908 */
[----:B---3--:R1:W-:Y:S05]  /*98f0*/  STG.E desc[UR8][R2.64], R7 ;  /* 0x0000000702007986 */ /* 0x0083ea000c101908 */
[----:B------:R-:W-:Y:S05]  /*9900*/  @!P0 BRA `(.L_x_1947) ;  /* 0xfffffffc00d08947 */ /* 0x000fea000383ffff */
[----:B------:R-:W-:Y:S05]  /*9910*/  EXIT ;  /* 0x000000000000794d */ /* 0x000fea0003800000 */
.L_x_1948:
        /* <DEDUP_REMOVED lines=14> */
.L_x_2124:


//--------------------- .text._ZN4vllm25FilteredTopKUnifiedKernelIfiLi1EEEvPKT_PT0_PKS4_jjj --------------------------
	.section	.text._ZN4vllm25FilteredTopKUnifiedKernelIfiLi1EEEvPKT_PT0_PKS4_jjj,"ax",@progbits
	.align	128
        .global         _ZN4vllm25FilteredTopKUnifiedKernelIfiLi1EEEvPKT_PT0_PKS4_jjj
        .type           _ZN4vllm25FilteredTopKUnifiedKernelIfiLi1EEEvPKT_PT0_PKS4_jjj,@function
        .size           _ZN4vllm25FilteredTopKUnifiedKernelIfiLi1EEEvPKT_PT0_PKS4_jjj,(.L_x_2125 - _ZN4vllm25FilteredTopKUnifiedKernelIfiLi1EEEvPKT_PT0_PKS4_jjj)
        .other          _ZN4vllm25FilteredTopKUnifiedKernelIfiLi1EEEvPKT_PT0_PKS4_jjj,@"STO_CUDA_ENTRY STV_DEFAULT"
_ZN4vllm25FilteredTopKUnifiedKernelIfiLi1EEEvPKT_PT0_PKS4_jjj:
.text._ZN4vllm25FilteredTopKUnifiedKernelIfiLi1EEEvPKT_PT0_PKS4_jjj:
        /* <DEDUP_REMOVED lines=37> */
.L_x_1952:
        /* <DEDUP_REMOVED lines=36> */
.L_x_1951:
[----:B------:R-:W-:Y:S05]  /*0490*/  BSYNC.RECONVERGENT B0 ;  /* 0x0000000000007941 */ /* 0x000fea0003800200 */
.L_x_1950:
        /* <DEDUP_REMOVED lines=22> */
.L_x_1954:
[----:B------:R-:W-:Y:S05]  /*0600*/  BSYNC.RECONVERGENT B0 ;  /* 0x0000000000007941 */ /* 0x000fea0003800200 */
.L_x_1953:
        /* <DEDUP_REMOVED lines=14> */
.L_x_1956:
[----:B------:R-:W-:Y:S05]  /*06f0*/  BSYNC.RECONVERGENT B0 ;  /* 0x0000000000007941 */ /* 0x000fea0003800200 */
.L_x_1955:
[----:B------:R-:W-:Y:S05]  /*0700*/  @P0 EXIT ;  /* 0x000000000000094d */ /* 0x000fea0003800000 */
[C---:B------:R-:W-:Y:S01]  /*0710*/  ISETP.GE.AND P0, PT, R9.reuse, R8, PT ;  /* 0x000000080900720c */ /* 0x040fe20003f06270 */
[----:B------:R-:W-:-:S03]  /*0720*/  IMAD.WIDE R2, R9, 0x4, R2 ;  /* 0x0000000409027825 */ /* 0x000fc600078e0202 */
[----:B------:R-:W-:-:S05]  /*0730*/  SEL R9, R9, 0xffffffff, !P0 ;  /* 0xffffffff09097807 */ /* 0x000fca0004000000 */
[----:B------:R-:W-:Y:S01]  /*0740*/  STG.E desc[UR8][R2.64], R9 ;  /* 0x0000000902007986 */ /* 0x000fe2000c101908 */
[----:B------:R-:W-:Y:S05]  /*0750*/  EXIT ;  /* 0x000000000000794d */ /* 0x000fea0003800000 */
.L_x_1949:
[----:B------:R-:W0:Y:S01]  /*0760*/  S2UR UR13, SR_CgaCtaId ;  /* 0x00000000000d79c3 */ /* 0x000e220000008800 */
[C---:B------:R-:W-:Y:S01]  /*0770*/  ISETP.GT.U32.AND P0, PT, R9.reuse, 0x100, PT ;  /* 0x000001000900780c */ /* 0x040fe20003f04070 */
[----:B------:R-:W-:Y:S01]  /*0780*/  UMOV UR12, 0x400 ;  /* 0x00000400000c7882 */ /* 0x000fe20000000000 */
[----:B------:R-:W1:Y:S01]  /*0790*/  LDCU.64 UR10, c[0x0][0x380] ;  /* 0x00007000ff0a77ac */ /* 0x000e620008000a00 */
[----:B------:R-:W-:Y:S01]  /*07a0*/  IMAD.SHL.U32 R0, R9, 0x4, RZ ;  /* 0x0000000409007824 */ /* 0x000fe200078e00ff */
[----:B------:R-:W-:Y:S01]  /*07b0*/  BSSY.RECONVERGENT B0, `(.L_x_1957) ;  /* 0x000003e000007945 */ /* 0x000fe20003800200 */
[----:B------:R-:W-:-:S03]  /*07c0*/  IMAD.WIDE.U32 R10, R10, 0x4, RZ ;  /* 0x000000040a0a7825 */ /* 0x000fc600078e00ff */
[----:B-1----:R-:W-:Y:S01]  /*07d0*/  IADD3 R6, P1, PT, R10, UR10, RZ ;  /* 0x0000000a0a067c10 */ /* 0x002fe2000ff3e0ff */
[----:B0-----:R-:W-:-:S03]  /*07e0*/  ULEA UR7, UR13, UR12, 0x18 ;  /* 0x0000000c0d077291 */ /* 0x001fc6000f8ec0ff */
[----:B------:R-:W-:-:S03]  /*07f0*/  IADD3.X R7, PT, PT, R11, UR11, RZ, P1, !PT ;  /* 0x0000000b0b077c10 */ /* 0x000fc60008ffe4ff */
[----:B------:R-:W-:-:S03]  /*0800*/  IMAD.WIDE.U32 R14, R9, 0x4, R6 ;  /* 0x00000004090e7825 */ /* 0x000fc600078e0006 */
[----:B------:R0:W-:Y:S01]  /*0810*/  @!P0 STS [R0+UR7], RZ ;  /* 0x000000ff00008988 */ /* 0x0001e20008000807 */
[----:B------:R-:W-:Y:S01]  /*0820*/  BAR.SYNC.DEFER_BLOCKING 0x0 ;  /* 0x0000000000007b1d */ /* 0x000fe20000010000 */
[----:B------:R-:W-:-:S13]  /*0830*/  ISETP.GE.AND P0, PT, R9, R8, PT ;  /* 0x000000080900720c */ /* 0x000fda0003f06270 */
[----:B0-----:R-:W-:Y:S05]  /*0840*/  @P0 BRA `(.L_x_1958) ;  /* 0x0000000000d00947 */ /* 0x001fea0003800000 */
[----:B------:R-:W-:Y:S01]  /*0850*/  LOP3.LUT R13, RZ, R9, RZ, 0x33, !PT ;  /* 0x00000009ff0d7212 */ /* 0x000fe200078e33ff */
[----:B------:R-:W-:Y:S01]  /*0860*/  BSSY.RECONVERGENT B1, `(.L_x_1959) ;  /* 0x0000012000017945 */ /* 0x000fe20003800200 */
[----:B------:R-:W-:-:S03]  /*0870*/  IMAD.MOV.U32 R17, RZ, RZ, R9 ;  /* 0x000000ffff117224 */ /* 0x000fc600078e0009 */
[----:B------:R-:W-:-:S05]  /*0880*/  IMAD.IADD R12, R13, 0x1, R8 ;  /* 0x000000010d0c7824 */ /* 0x000fca00078e0208 */
[C---:B------:R-:W-:Y:S02]  /*0890*/  LOP3.LUT P0, RZ, R12.reuse, 0x400, RZ, 0xc0, !PT ;  /* 0x000004000cff7812 */ /* 0x040fe4000780c0ff */
[----:B------:R-:W-:-:S11]  /*08a0*/  ISETP.GE.U32.AND P1, PT, R12, 0x400, PT ;  /* 0x000004000c00780c */ /* 0x000fd60003f26070 */
[----:B------:R-:W-:Y:S05]  /*08b0*/  @P0 BRA `(.L_x_1960) ;  /* 0x0000000000300947 */ /* 0x000fea0003800000 */
[----:B------:R-:W2:Y:S01]  /*08c0*/  LDG.E.CONSTANT R12, desc[UR8][R14.64] ;  /* 0x000000080e0c7981 */ /* 0x000ea2000c1e9900 */
[----:B------:R-:W-:Y:S01]  /*08d0*/  LOP3.LUT R17, R9, 0x400, RZ, 0xfc, !PT ;  /* 0x0000040009117812 */ /* 0x000fe200078efcff */
        /* <DEDUP_REMOVED lines=10> */
.L_x_1960:
[----:B------:R-:W-:Y:S05]  /*0980*/  BSYNC.RECONVERGENT B1 ;  /* 0x0000000000017941 */ /* 0x000fea0003800200 */
.L_x_1959:
[----:B------:R-:W-:Y:S05]  /*0990*/  @!P1 BRA `(.L_x_1958) ;  /* 0x00000000007c9947 */ /* 0x000fea0003800000 */
[----:B0-----:R-:W-:-:S03]  /*09a0*/  IMAD.WIDE.U32 R12, R17, 0x4, R10 ;  /* 0x00000004110c7825 */ /* 0x001fc600078e000a */
[----:B------:R-:W-:-:S04]  /*09b0*/  IADD3 R12, P0, PT, R12, UR10, RZ ;  /* 0x0000000a0c0c7c10 */ /* 0x000fc8000ff1e0ff */
[----:B------:R-:W-:-:S04]  /*09c0*/  IADD3 R12, P1, PT, R12, 0x1000, RZ ;  /* 0x000010000c0c7810 */ /* 0x000fc80007f3e0ff */
[----:B------:R-:W-:-:S09]  /*09d0*/  IADD3.X R13, PT, PT, RZ, UR11, R13, P1, P0 ;  /* 0x0000000bff0d7c10 */ /* 0x000fd20008fe040d */
.L_x_1961:
[----:B-1----:R-:W2:Y:S04]  /*09e0*/  LDG.E.CONSTANT R16, desc[UR8][R12.64+-0x1000] ;  /* 0xfff000080c107981 */ /* 0x002ea8000c1e9900 */
        /* <DEDUP_REMOVED lines=10> */
[----:B------:R-:W-:Y:S02]  /*0a90*/  @P0 LOP3.LUT R18, R16, 0x8000, RZ, 0xfc, !PT ;  /* 0x0000800010120812 */ /* 0x000fe400078efcff */
[----:B------:R-:W-:Y:S02]  /*0aa0*/  ISETP.GE.AND P0, PT, R17, R8, PT ;  /* 0x000000081100720c */ /* 0x000fe40003f06270 */
[----:B------:R-:W-:-:S04]  /*0ab0*/  LOP3.LUT R16, R18, 0xffff, RZ, 0xc0, !PT ;  /* 0x0000ffff12107812 */ /* 0x000fc800078ec0ff */
[----:B------:R-:W-:Y:S02]  /*0ac0*/  @P1 LOP3.LUT R20, R19, 0x8000, RZ, 0xfc, !PT ;  /* 0x0000800013141812 */ /* 0x000fe400078efcff */
[----:B------:R-:W-:Y:S02]  /*0ad0*/  SHF.R.U32.HI R16, RZ, 0x8, R16 ;  /* 0x00000008ff107819 */ /* 0x000fe40000011610 */
[----:B------:R-:W-:Y:S02]  /*0ae0*/  LOP3.LUT R18, R20, 0xffff, RZ, 0xc0, !PT ;  /* 0x0000ffff14127812 */ /* 0x000fe400078ec0ff */
[----:B------:R-:W-:Y:S02]  /*0af0*/  LOP3.LUT R16, R16, 0xffff, RZ, 0xc0, !PT ;  /* 0x0000ffff10107812 */ /* 0x000fe400078ec0ff */
[----:B------:R-:W-:Y:S02]  /*0b00*/  SHF.R.U32.HI R18, RZ, 0x8, R18 ;  /* 0x00000008ff127819 */ /* 0x000fe40000011612 */
[----:B------:R-:W-:-:S02]  /*0b10*/  LEA R16, R16, UR7, 0x2 ;  /* 0x0000000710107c11 */ /* 0x000fc4000f8e10ff */
[----:B------:R-:W-:Y:S02]  /*0b20*/  LOP3.LUT R18, R18, 0xffff, RZ, 0xc0, !PT ;  /* 0x0000ffff12127812 */ /* 0x000fe400078ec0ff */
[----:B------:R-:W-:Y:S01]  /*0b30*/  IADD3 R12, P1, PT, R12, 0x2000, RZ ;  /* 0x000020000c0c7810 */ /* 0x000fe20007f3e0ff */
[----:B------:R1:W-:Y:S01]  /*0b40*/  ATOMS.POPC.INC.32 RZ, [R16+URZ] ;  /* 0x0000000010ff7f8c */ /* 0x0003e2000d8000ff */
[----:B------:R-:W-:-:S03]  /*0b50*/  LEA R18, R18, UR7, 0x2 ;  /* 0x0000000712127c11 */ /* 0x000fc6000f8e10ff */
[----:B------:R-:W-:Y:S02]  /*0b60*/  IMAD.X R13, RZ, RZ, R13, P1 ;  /* 0x000000ffff0d7224 */ /* 0x000fe400008e060d */
[----:B------:R1:W-:Y:S01]  /*0b70*/  ATOMS.POPC.INC.32 RZ, [R18+URZ] ;  /* 0x0000000012ff7f8c */ /* 0x0003e2000d8000ff */
[----:B------:R-:W-:Y:S05]  /*0b80*/  @!P0 BRA `(.L_x_1961) ;  /* 0xfffffffc00948947 */ /* 0x000fea000383ffff */
.L_x_1958:
[----:B------:R-:W-:Y:S05]  /*0b90*/  BSYNC.RECONVERGENT B0 ;  /* 0x0000000000007941 */ /* 0x000fea0003800200 */
.L_x_1957:
[----:B------:R-:W-:Y:S01]  /*0ba0*/  BAR.SYNC.DEFER_BLOCKING 0x0 ;  /* 0x0000000000007b1d */ /* 0x000fe20000010000 */
[----:B------:R-:W-:-:S05]  /*0bb0*/  ISETP.GT.U32.AND P0, PT, R9, 0xff, PT ;  /* 0x000000ff0900780c */ /* 0x000fca0003f04070 */
[----:B------:R-:W-:Y:S08]  /*0bc0*/  BSSY.RECONVERGENT B0, `(.L_x_1962) ;  /* 0x0000007000007945 */ /* 0x000ff00003800200 */
[----:B------:R-:W-:Y:S05]  /*0bd0*/  @P0 BRA `(.L_x_1963) ;  /* 0x0000000000140947 */ /* 0x000fea0003800000 */
[----:B------:R-:W-:Y:S01]  /*0be0*/  ISETP.NE.AND P1, PT, R9, 0xff, PT ;  /* 0x000000ff0900780c */ /* 0x000fe20003f25270 */
[----:B0-----:R-:W-:-:S12]  /*0bf0*/  LDS R13, [R0+UR7] ;  /* 0x00000007000d7984 */ /* 0x001fd80008000800 */
[----:B------:R-:W0:Y:S02]  /*0c00*/  @P1 LDS R12, [R0+UR7+0x4] ;  /* 0x00000407000c1984 */ /* 0x000e240008000800 */
[----:B0-----:R-:W-:-:S05]  /*0c10*/  @P1 IMAD.IADD R13, R13, 0x1, R12 ;  /* 0x000000010d0d1824 */ /* 0x001fca00078e020c */
[----:B------:R2:W-:Y:S02]  /*0c20*/  STS [R0+UR7+0x600], R13 ;  /* 0x0006000d00007988 */ /* 0x0005e40008000807 */
.L_x_1963:
[----:B------:R-:W-:Y:S05]  /*0c30*/  BSYNC.RECONVERGENT B0 ;  /* 0x0000000000007941 */ /* 0x000fea0003800200 */
.L_x_1962:
[----:B------:R-:W-:Y:S06]  /*0c40*/  BAR.SYNC.DEFER_BLOCKING 0x0 ;  /* 0x0000000000007b1d */ /* 0x000fec0000010000 */
[----:B------:R-:W-:Y:S04]  /*0c50*/  BSSY.RECONVERGENT B0, `(.L_x_1964) ;  /* 0x0000007000007945 */ /* 0x000fe80003800200 */
[----:B------:R-:W-:Y:S05]  /*0c60*/  @P0 BRA `(.L_x_1965) ;  /* 0x0000000000140947 */ /* 0x000fea0003800000 */
[----:B------:R-:W-:Y:S01]  /*0c70*/  ISETP.GT.U32.AND P1, PT, R9, 0xfd, PT ;  /* 0x000000fd0900780c */ /* 0x000fe20003f24070 */
[----:B0-2---:R-:W-:-:S12]  /*0c80*/  LDS R13, [R0+UR7+0x600] ;  /* 0x00060007000d7984 */ /* 0x005fd80008000800 */
[----:B------:R-:W0:Y:S02]  /*0c90*/  @!P1 LDS R12, [R0+UR7+0x608] ;  /* 0x00060807000c9984 */ /* 0x000e240008000800 */
[----:B0-----:R-:W-:-:S05]  /*0ca0*/  @!P1 IMAD.IADD R13, R13, 0x1, R12 ;  /* 0x000000010d0d9824 */ /* 0x001fca00078e020c */
[----:B------:R3:W-:Y:S02]  /*0cb0*/  STS [R0+UR7], R13 ;  /* 0x0000000d00007988 */ /* 0x0007e40008000807 */
.L_x_1965:
[----:B------:R-:W-:Y:S05]  /*0cc0*/  BSYNC.RECONVERGENT B0 ;  /* 0x0000000000007941 */ /* 0x000fea0003800200 */
.L_x_1964:
[----:B------:R-:W-:Y:S06]  /*0cd0*/  BAR.SYNC.DEFER_BLOCKING 0x0 ;  /* 0x0000000000007b1d */ /* 0x000fec0000010000 */
[----:B------:R-:W-:Y:S04]  /*0ce0*/  BSSY.RECONVERGENT B0, `(.L_x_1966) ;  /* 0x0000007000007945 */ /* 0x000fe80003800200 */
[----:B------:R-:W-:Y:S05]  /*0cf0*/  @P0 BRA `(.L_x_1967) ;  /* 0x0000000000140947 */ /* 0x000fea0003800000 */
[----:B------:R-:W-:Y:S01]  /*0d00*/  ISETP.GT.U32.AND P1, PT, R9, 0xfb, PT ;  /* 0x000000fb0900780c */ /* 0x000fe20003f24070 */
[----:B0-23--:R-:W-:-:S12]  /*0d10*/  LDS R13, [R0+UR7] ;  /* 0x00000007000d7984 */ /* 0x00dfd80008000800 */
[----:B------:R-:W0:Y:S02]  /*0d20*/  @!P1 LDS R12, [R0+UR7+0x10] ;  /* 0x00001007000c9984 */ /* 0x000e240008000800 */
[----:B0-----:R-:W-:-:S05]  /*0d30*/  @!P1 IMAD.IADD R13, R13, 0x1, R12 ;  /* 0x000000010d0d9824 */ /* 0x001fca00078e020c */
[----:B------:R4:W-:Y:S02]  /*0d40*/  STS [R0+UR7+0x600], R13 ;  /* 0x0006000d00007988 */ /* 0x0009e40008000807 */
.L_x_1967:
[----:B------:R-:W-:Y:S05]  /*0d50*/  BSYNC.RECONVERGENT B0 ;  /* 0x0000000000007941 */ /* 0x000fea0003800200 */
.L_x_1966:
        /* <DEDUP_REMOVED lines=8> */
.L_x_1969:
[----:B------:R-:W-:Y:S05]  /*0de0*/  BSYNC.RECONVERGENT B0 ;  /* 0x0000000000007941 */ /* 0x000fea0003800200 */
.L_x_1968:
        /* <DEDUP_REMOVED lines=8> */
.L_x_1971:
[----:B------:R-:W-:Y:S05]  /*0e70*/  BSYNC.RECONVERGENT B0 ;  /* 0x0000000000007941 */ /* 0x000fea0003800200 */
.L_x_1970:
        /* <DEDUP_REMOVED lines=8> */
.L_x_1973:
[----:B------:R-:W-:Y:S05]  /*0f00*/  BSYNC.RECONVERGENT B0 ;  /* 0x0000000000007941 */ /* 0x000fea0003800200 */
.L_x_1972:
        /* <DEDUP_REMOVED lines=8> */
.L_x_1975:
[----:B------:R-:W-:Y:S05]  /*0f90*/  BSYNC.RECONVERGENT B0 ;  /* 0x0000000000007941 */ /* 0x000fea0003800200 */
.L_x_1974:
        /* <DEDUP_REMOVED lines=8> */
.L_x_1977:
[----:B------:R-:W-:Y:S05]  /*1020*/  BSYNC.RECONVERGENT B0 ;  /* 0x0000000000007941 */ /* 0x000fea0003800200 */
.L_x_1976:
[----:B------:R-:W-:Y:S06]  /*1030*/  BAR.SYNC.DEFER_BLOCKING 0x0 ;  /* 0x0000000000007b1d */ /* 0x000fec0000010000 */
[----:B------:R-:W-:Y:S04]  /*1040*/  BSSY.RECONVERGENT B0, `(.L_x_1978) ;  /* 0x000000a000007945 */ /* 0x000fe80003800200 */
[----:B------:R-:W-:Y:S05]  /*1050*/  @P0 BRA `(.L_x_1979) ;  /* 0x0000000000200947 */ /* 0x000fea0003800000 */
[----:B------:R-:W5:Y:S02]  /*1060*/  LDS R12, [R0+UR7] ;  /* 0x00000007000c7984 */ /* 0x000f640008000800 */
[----:B-----5:R-:W-:-:S13]  /*1070*/  ISETP.GT.AND P0, PT, R12, UR5, PT ;  /* 0x000000050c007c0c */ /* 0x020fda000bf04270 */
[----:B------:R-:W-:Y:S05]  /*1080*/  @!P0 BRA `(.L_x_1979) ;  /* 0x0000000000148947 */ /* 0x000fea0003800000 */
[----:B------:R-:W5:Y:S02]  /*1090*/  LDS R12, [R0+UR7+0x4] ;  /* 0x00000407000c7984 */ /* 0x000f640008000800 */
[----:B-----5:R-:W-:-:S13]  /*10a0*/  ISETP.GT.AND P0, PT, R12, UR5, PT ;  /* 0x000000050c007c0c */ /* 0x020fda000bf04270 */
[----:B------:R0:W-:Y:S04]  /*10b0*/  @!P0 STS [UR7+0xc80], R9 ;  /* 0x000c8009ff008988 */ /* 0x0001e80008000807 */
[----:B------:R-:W-:Y:S04]  /*10c0*/  @!P0 STS [UR7+0xd00], RZ ;  /* 0x000d00ffff008988 */ /* 0x000fe80008000807 */
[----:B0-----:R-:W-:Y:S01]  /*10d0*/  @!P0 STS [UR7+0xc00], RZ ;  /* 0x000c00ffff008988 */ /* 0x001fe20008000807 */
.L_x_1979:
[----:B------:R-:W-:Y:S05]  /*10e0*/  BSYNC.RECONVERGENT B0 ;  /* 0x0000000000007941 */ /* 0x000fea0003800200 */
.L_x_1978:
[----:B------:R-:W-:Y:S06]  /*10f0*/  BAR.SYNC.DEFER_BLOCKING 0x0 ;  /* 0x0000000000007b1d */ /* 0x000fec0000010000 */
[----:B------:R-:W1:Y:S02]  /*1100*/  LDS R12, [UR7+0xc80] ;  /* 0x000c8007ff0c7984 */ /* 0x000e640008000800 */
[----:B-1----:R-:W-:-:S05]  /*1110*/  LEA R16, R12, UR7, 0x2 ;  /* 0x000000070c107c11 */ /* 0x002fca000f8e10ff */
[----:B0-234-:R-:W0:Y:S02]  /*1120*/  LDS R13, [R16+0x4] ;  /* 0x00000400100d7984 */ /* 0x01de240000000800 */
[----:B0-----:R-:W-:-:S04]  /*1130*/  IADD3 R13, PT, PT, -R13, UR5, RZ ;  /* 0x000000050d0d7c10 */ /* 0x001fc8000fffe1ff */
[----:B------:R-:W-:-:S13]  /*1140*/  ISETP.NE.AND P0, PT, R13, RZ, PT ;  /* 0x000000ff0d00720c */ /* 0x000fda0003f05270 */
[----:B------:R-:W-:Y:S05]  /*1150*/  @P0 BRA `(.L_x_1980) ;  /* 0x0000000400e80947 */ /* 0x000fea0003800000 */
[----:B------:R-:W-:Y:S01]  /*1160*/  ISETP.GE.AND P0, PT, R9, R8, PT ;  /* 0x000000080900720c */ /* 0x000fe20003f06270 */
[----:B------:R-:W-:-:S12]  /*1170*/  BSSY.RECONVERGENT B0, `(.L_x_1981) ;  /* 0x0000076000007945 */ /* 0x000fd80003800200 */
[----:B------:R-:W-:Y:S05]  /*1180*/  @P0 BRA `(.L_x_1982) ;  /* 0x0000000400d00947 */ /* 0x000fea0003800000 */
[----:B------:R-:W-:Y:S01]  /*1190*/  LOP3.LUT R7, RZ, R9, RZ, 0x33, !PT ;  /* 0x00000009ff077212 */ /* 0x000fe200078e33ff */
[----:B------:R-:W-:Y:S01]  /*11a0*/  BSSY.RECONVERGENT B1, `(.L_x_1983) ;  /* 0x0000024000017945 */ /* 0x000fe20003800200 */
[----:B------:R-:W-:-:S03]  /*11b0*/  IMAD.MOV.U32 R13, RZ, RZ, R9 ;  /* 0x000000ffff0d7224 */ /* 0x000fc600078e0009 */
[----:B------:R-:W-:-:S05]  /*11c0*/  IMAD.IADD R6, R7, 0x1, R8 ;  /* 0x0000000107067824 */ /* 0x000fca00078e0208 */
[----:B------:R-:W-:-:S13]  /*11d0*/  LOP3.LUT P0, RZ, R6, 0x400, RZ, 0xc0, !PT ;  /* 0x0000040006ff7812 */ /* 0x000fda000780c0ff */
[----:B------:R-:W-:Y:S05]  /*11e0*/  @P0 BRA `(.L_x_1984) ;  /* 0x00000000007c0947 */ /* 0x000fea0003800000 */
        /* <DEDUP_REMOVED lines=24> */
[----:B-1----:R-:W0:Y:S03]  /*1370*/  SHFL.IDX PT, R7, R16, R15, 0x1f ;  /* 0x00001f0f10077589 */ /* 0x002e2600000e0000 */
[----:B------:R-:W0:Y:S02]  /*1380*/  POPC R14, R17 ;  /* 0x00000011000e7309 */ /* 0x000e240000000000 */
[----:B0-----:R-:W-:-:S05]  /*1390*/  IMAD.IADD R7, R7, 0x1, R14 ;  /* 0x0000000107077824 */ /* 0x001fca00078e020e */
[----:B------:R-:W-:-:S05]  /*13a0*/  LEA R14, R7, UR4, 0x2 ;  /* 0x00000004070e7c11 */ /* 0x000fca000f8e10ff */
[----:B------:R0:W-:Y:S02]  /*13b0*/  STS [R14], R9 ;  /* 0x000000090e007388 */ /* 0x0001e40000000800 */
.L_x_1986:
[----:B------:R-:W-:Y:S05]  /*13c0*/  BSYNC.RECONVERGENT B2 ;  /* 0x0000000000027941 */ /* 0x000fea0003800200 */
.L_x_1985:
[----:B------:R-:W-:-:S07]  /*13d0*/  LOP3.LUT R13, R9, 0x400, RZ, 0xfc, !PT ;  /* 0x00000400090d7812 */ /* 0x000fce00078efcff */
.L_x_1984:
[----:B------:R-:W-:Y:S05]  /*13e0*/  BSYNC.RECONVERGENT B1 ;  /* 0x0000000000017941 */ /* 0x000fea0003800200 */
.L_x_1983:
[----:B------:R-:W-:-:S13]  /*13f0*/  ISETP.GE.U32.AND P0, PT, R6, 0x400, PT ;  /* 0x000004000600780c */ /* 0x000fda0003f06070 */
[----:B------:R-:W-:Y:S05]  /*1400*/  @!P0 BRA `(.L_x_1982) ;  /* 0x0000000400308947 */ /* 0x000fea0003800000 */
[----:B0-----:R-:W0:Y:S01]  /*1410*/  S2R R14, SR_CgaCtaId ;  /* 0x00000000000e7919 */ /* 0x001e220000008800 */
[----:B------:R-:W-:Y:S01]  /*1420*/  IMAD.WIDE.U32 R6, R13, 0x4, R10 ;  /* 0x000000040d067825 */ /* 0x000fe200078e000a */
[----:B------:R-:W-:-:S03]  /*1430*/  UIADD3 UR4, UPT, UPT, UR12, 0xd80, URZ ;  /* 0x00000d800c047890 */ /* 0x000fc6000fffe0ff */
[----:B------:R-:W-:Y:S01]  /*1440*/  VIADD R11, R13, 0x400 ;  /* 0x000004000d0b7836 */ /* 0x000fe20000000000 */
[----:B------:R-:W-:Y:S02]  /*1450*/  IADD3 R6, P0, PT, R6, UR10, RZ ;  /* 0x0000000a06067c10 */ /* 0x000fe4000ff1e0ff */
[----:B------:R-:W-:Y:S02]  /*1460*/  IMAD.U32 R15, RZ, RZ, UR4 ;  /* 0x00000004ff0f7e24 */ /* 0x000fe4000f8e00ff */
[----:B------:R-:W-:-:S04]  /*1470*/  IADD3 R6, P1, PT, R6, 0x1000, RZ ;  /* 0x0000100006067810 */ /* 0x000fc80007f3e0ff */
[----:B------:R-:W-:Y:S02]  /*1480*/  IADD3.X R7, PT, PT, RZ, UR11, R7, P1, P0 ;  /* 0x0000000bff077c10 */ /* 0x000fe40008fe0407 */
[----:B0-----:R-:W-:-:S07]  /*1490*/  LEA R10, R14, R15, 0x18 ;  /* 0x0000000f0e0a7211 */ /* 0x001fce00078ec0ff */
.L_x_1991:
        /* <DEDUP_REMOVED lines=36> */
[----:B0-----:R-:W-:-:S02]  /*16e0*/  IMAD.IADD R13, R13, 0x1, R14 ;  /* 0x000000010d0d7824 */ /* 0x001fc400078e020e */
[----:B------:R-:W-:Y:S02]  /*16f0*/  VIADD R14, R11, 0xfffffc00 ;  /* 0xfffffc000b0e7836 */ /* 0x000fe40000000000 */
[----:B------:R-:W-:-:S05]  /*1700*/  IMAD R13, R13, 0x4, R10 ;  /* 0x000000040d0d7824 */ /* 0x000fca00078e020a */
[----:B------:R0:W-:Y:S02]  /*1710*/  STS [R13], R14 ;  /* 0x0000000e0d007388 */ /* 0x0001e40000000800 */
.L_x_1988:
[----:B------:R-:W-:Y:S05]  /*1720*/  BSYNC.RECONVERGENT B1 ;  /* 0x0000000000017941 */ /* 0x000fea0003800200 */
.L_x_1987:
        /* <DEDUP_REMOVED lines=19> */
.L_x_1990:
[----:B------:R-:W-:Y:S05]  /*1860*/  BSYNC.RECONVERGENT B1 ;  /* 0x0000000000017941 */ /* 0x000fea0003800200 */
.L_x_1989:
[C---:B0-----:R-:W-:Y:S01]  /*1870*/  VIADD R13, R11.reuse, 0x400 ;  /* 0x000004000b0d7836 */ /* 0x041fe20000000000 */
[----:B------:R-:W-:Y:S01]  /*1880*/  IADD3 R6, P1, PT, R6, 0x2000, RZ ;  /* 0x0000200006067810 */ /* 0x000fe20007f3e0ff */
[----:B-1----:R-:W-:-:S03]  /*1890*/  VIADD R11, R11, 0x800 ;  /* 0x000008000b0b7836 */ /* 0x002fc60000000000 */
[----:B------:R-:W-:Y:S01]  /*18a0*/  ISETP.GE.AND P0, PT, R13, R8, PT ;  /* 0x000000080d00720c */ /* 0x000fe20003f06270 */
[----:B------:R-:W-:-:S12]  /*18b0*/  IMAD.X R7, RZ, RZ, R7, P1 ;  /* 0x000000ffff077224 */ /* 0x000fd800008e0607 */
[----:B------:R-:W-:Y:S05]  /*18c0*/  @!P0 BRA `(.L_x_1991) ;  /* 0xfffffff800f48947 */ /* 0x000fea000383ffff */
.L_x_1982:
[----:B------:R-:W-:Y:S05]  /*18d0*/  BSYNC.RECONVERGENT B0 ;  /* 0x0000000000007941 */ /* 0x000fea0003800200 */
.L_x_1981:
[----:B------:R-:W-:Y:S06]  /*18e0*/  BAR.SYNC.DEFER_BLOCKING 0x0 ;  /* 0x0000000000007b1d */ /* 0x000fec0000010000 */
[----:B------:R-:W-:Y:S05]  /*18f0*/  BRA `(.L_x_1992) ;  /* 0x0000003800ec7947 */ /* 0x000fea0003800000 */
.L_x_1980:
        /* <DEDUP_REMOVED lines=9> */
[----:B------:R-:W-:Y:S02]  /*1990*/  IMAD.IADD R16, R17, 0x1, R8 ;  /* 0x0000000111107824 */ /* 0x000fe400078e0208 */
[----:B------:R-:W-:-:S03]  /*19a0*/  IMAD.MOV.U32 R17, RZ, RZ, R9 ;  /* 0x000000ffff117224 */ /* 0x000fc600078e0009 */
        /* <DEDUP_REMOVED lines=35> */
[----:B------:R-:W-:-:S08]  /*1be0*/  ULEA UR4, UR13, UR4, 0x18 ;  /* 0x000000040d047291 */ /* 0x000fd0000f8ec0ff */
[----:B------:R-:W-:Y:S01]  /*1bf0*/  @P0 FADD.FTZ R17, -R14, -RZ ;  /* 0x800000ff0e110221 */ /* 0x000fe20000010100 */
[----:B------:R-:W-:-:S04]  /*1c00*/  LEA R14, R15, UR4, 0x2 ;  /* 0x000000040f0e7c11 */ /* 0x000fc8000f8e10ff */
[----:B------:R-:W-:Y:S01]  /*1c10*/  SHF.R.U32.HI R17, RZ, 0x16, R17 ;  /* 0x00000016ff117819 */ /* 0x000fe20000011611 */
[----:B------:R0:W-:Y:S03]  /*1c20*/  STS [R14], R9 ;  /* 0x000000090e007388 */ /* 0x0001e60000000800 */
[----:B------:R-:W-:-:S05]  /*1c30*/  LOP3.LUT R17, R17, 0x3fc, RZ, 0xc0, !PT ;  /* 0x000003fc11117812 */ /* 0x000fca00078ec0ff */
[----:B------:R0:W-:Y:S01]  /*1c40*/  ATOMS.POPC.INC.32 RZ, [R17+UR7] ;  /* 0x0000000011ff7f8c */ /* 0x0001e2000d800007 */
[----:B------:R-:W-:Y:S05]  /*1c50*/  BRA `(.L_x_1999) ;  /* 0x0000000000447947 */ /* 0x000fea0003800000 */
.L_x_1998:
        /* <DEDUP_REMOVED lines=17> */
.L_x_1999:
[----:B------:R-:W-:Y:S05]  /*1d70*/  BSYNC.RECONVERGENT B2 ;  /* 0x0000000000027941 */ /* 0x000fea0003800200 */
.L_x_1997:
[----:B0-----:R-:W-:-:S07]  /*1d80*/  LOP3.LUT R17, R9, 0x400, RZ, 0xfc, !PT ;  /* 0x0000040009117812 */ /* 0x001fce00078efcff */
.L_x_1996:
[----:B------:R-:W-:Y:S05]  /*1d90*/  BSYNC.RECONVERGENT B1 ;  /* 0x0000000000017941 */ /* 0x000fea0003800200 */
.L_x_1995:
[----:B------:R-:W-:-:S13]  /*1da0*/  ISETP.GE.U32.AND P0, PT, R16, 0x400, PT ;  /* 0x000004001000780c */ /* 0x000fda0003f06070 */
[----:B------:R-:W-:Y:S05]  /*1db0*/  @!P0 BRA `(.L_x_1994) ;  /* 0x0000000800288947 */ /* 0x000fea0003800000 */
[----:B------:R-:W-:-:S04]  /*1dc0*/  IMAD.WIDE.U32 R10, R17, 0x4, R10 ;  /* 0x00000004110a7825 */ /* 0x000fc800078e000a */
[----:B-1----:R-:W-:Y:S01]  /*1dd0*/  VIADD R14, R17, 0x400 ;  /* 0x00000400110e7836 */ /* 0x002fe20000000000 */
[----:B------:R-:W-:-:S04]  /*1de0*/  IADD3 R10, P0, PT, R10, UR10, RZ ;  /* 0x0000000a0a0a7c10 */ /* 0x000fc8000ff1e0ff */
[----:B------:R-:W-:-:S04]  /*1df0*/  IADD3 R10, P1, PT, R10, 0x1000, RZ ;  /* 0x000010000a0a7810 */ /* 0x000fc80007f3e0ff */
[----:B------:R-:W-:-:S09]  /*1e00*/  IADD3.X R11, PT, PT, RZ, UR11, R11, P1, P0 ;  /* 0x0000000bff0b7c10 */ /* 0x000fd20008fe040b */
.L_x_2006:
        /* <DEDUP_REMOVED lines=33> */
.L_x_2001:
        /* <DEDUP_REMOVED lines=30> */
.L_x_2002:
[----:B------:R-:W-:Y:S05]  /*2200*/  BSYNC.RECONVERGENT B1 ;  /* 0x0000000000017941 */ /* 0x000fea0003800200 */
.L_x_2000:
        /* <DEDUP_REMOVED lines=43> */
.L_x_2004:
        /* <DEDUP_REMOVED lines=19> */
.L_x_2005:
[----:B------:R-:W-:Y:S05]  /*25f0*/  BSYNC.RECONVERGENT B1 ;  /* 0x0000000000017941 */ /* 0x000fea0003800200 */
.L_x_2003:
[----:B-1----:R-:W-:Y:S01]  /*2600*/  VIADD R15, R14, 0x400 ;  /* 0x000004000e0f7836 */ /* 0x002fe20000000000 */
[----:B------:R-:W-:Y:S01]  /*2610*/  IADD3 R10, P1, PT, R10, 0x2000, RZ ;  /* 0x000020000a0a7810 */ /* 0x000fe20007f3e0ff */
[----:B0-----:R-:W-:-:S03]  /*2620*/  VIADD R14, R14, 0x800 ;  /* 0x000008000e0e7836 */ /* 0x001fc60000000000 */
[----:B------:R-:W-:Y:S01]  /*2630*/  ISETP.GE.AND P0, PT, R15, R8, PT ;  /* 0x000000080f00720c */ /* 0x000fe20003f06270 */
[----:B------:R-:W-:-:S12]  /*2640*/  IMAD.X R11, RZ, RZ, R11, P1 ;  /* 0x000000ffff0b7224 */ /* 0x000fd800008e060b */
[----:B------:R-:W-:Y:S05]  /*2650*/  @!P0 BRA `(.L_x_2006) ;  /* 0xfffffff400ec8947 */ /* 0x000fea000383ffff */
.L_x_1994:
[----:B------:R-:W-:Y:S05]  /*2660*/  BSYNC.RECONVERGENT B0 ;  /* 0x0000000000007941 */ /* 0x000fea0003800200 */
.L_x_1993:
[----:B------:R-:W0:Y:S08]  /*2670*/  S2UR UR13, SR_CgaCtaId ;  /* 0x00000000000d79c3 */ /* 0x000e300000008800 */
[----:B------:R-:W-:Y:S01]  /*2680*/  BAR.SYNC.DEFER_BLOCKING 0x0 ;  /* 0x0000000000007b1d */ /* 0x000fe20000010000 */
[----:B------:R-:W-:-:S05]  /*2690*/  ISETP.GT.U32.AND P0, PT, R9, 0xff, PT ;  /* 0x000000ff0900780c */ /* 0x000fca0003f04070 */
[----:B------:R-:W-:Y:S01]  /*26a0*/  UMOV UR12, 0x400 ;  /* 0x00000400000c7882 */ /* 0x000fe20000000000 */
[----:B------:R-:W-:Y:S01]  /*26b0*/  BSSY.RECONVERGENT B0, `(.L_x_2007) ;  /* 0x0000009000007945 */ /* 0x000fe20003800200 */
[----:B0-----:R-:W-:-:S09]  /*26c0*/  ULEA UR11, UR13, UR12, 0x18 ;  /* 0x0000000c0d0b7291 */ /* 0x001fd2000f8ec0ff */
[----:B------:R-:W0:Y:S01]  /*26d0*/  LDS R12, [UR11+0xd00] ;  /* 0x000d000bff0c7984 */ /* 0x000e220008000800 */
[----:B------:R-:W-:Y:S05]  /*26e0*/  @P0 BRA `(.L_x_2008) ;  /* 0x0000000000140947 */ /* 0x000fea0003800000 */
[----:B------:R-:W-:Y:S01]  /*26f0*/  ISETP.NE.AND P1, PT, R9, 0xff, PT ;  /* 0x000000ff0900780c */ /* 0x000fe20003f25270 */
[----:B------:R-:W-:-:S12]  /*2700*/  LDS R11, [R0+UR7] ;  /* 0x00000007000b7984 */ /* 0x000fd80008000800 */
[----:B------:R-:W2:Y:S02]  /*2710*/  @P1 LDS R8, [R0+UR7+0x4] ;  /* 0x0000040700081984 */ /* 0x000ea40008000800 */
[----:B--2---:R-:W-:-:S05]  /*2720*/  @P1 IMAD.IADD R11, R11, 0x1, R8 ;  /* 0x000000010b0b1824 */ /* 0x004fca00078e0208 */
[----:B------:R2:W-:Y:S02]  /*2730*/  STS [R0+UR7+0x600], R11 ;  /* 0x0006000b00007988 */ /* 0x0005e40008000807 */
.L_x_2008:
[----:B------:R-:W-:Y:S05]  /*2740*/  BSYNC.RECONVERGENT B0 ;  /* 0x0000000000007941 */ /* 0x000fea0003800200 */
.L_x_2007:
[----:B------:R-:W-:Y:S06]  /*2750*/  BAR.SYNC.DEFER_BLOCKING 0x0 ;  /* 0x0000000000007b1d */ /* 0x000fec0000010000 */
[----:B------:R-:W-:Y:S04]  /*2760*/  BSSY.RECONVERGENT B0, `(.L_x_2009) ;  /* 0x0000007000007945 */ /* 0x000fe80003800200 */
[----:B------:R-:W-:Y:S05]  /*2770*/  @P0 BRA `(.L_x_2010) ;  /* 0x0000000000140947 */ /* 0x000fea0003800000 */
[----:B------:R-:W-:Y:S01]  /*2780*/  ISETP.GT.U32.AND P1, PT, R9, 0xfd, PT ;  /* 0x000000fd0900780c */ /* 0x000fe20003f24070 */
[----:B--2---:R-:W-:-:S12]  /*2790*/  LDS R11, [R0+UR7+0x600] ;  /* 0x00060007000b7984 */ /* 0x004fd80008000800 */
[----:B------:R-:W2:Y:S02]  /*27a0*/  @!P1 LDS R8, [R0+UR7+0x608] ;  /* 0x0006080700089984 */ /* 0x000ea40008000800 */
[----:B--2---:R-:W-:-:S05]  /*27b0*/  @!P1 IMAD.IADD R11, R11, 0x1, R8 ;  /* 0x000000010b0b9824 */ /* 0x004fca00078e0208 */
[----:B------:R3:W-:Y:S02]  /*27c0*/  STS [R0+UR7], R11 ;  /* 0x0000000b00007988 */ /* 0x0007e40008000807 */
.L_x_2010:
[----:B------:R-:W-:Y:S05]  /*27d0*/  BSYNC.RECONVERGENT B0 ;  /* 0x0000000000007941 */ /* 0x000fea0003800200 */
.L_x_2009:
[----:B------:R-:W-:Y:S06]  /*27e0*/  BAR.SYNC.DEFER_BLOCKING 0x0 ;  /* 0x0000000000007b1d */ /* 0x000fec0000010000 */
[----:B------:R-:W-:Y:S04]  /*27f0*/  BSSY.RECONVERGENT B0, `(.L_x_2011) ;  /* 0x0000007000007945 */ /* 0x000fe80003800200 */
[----:B------:R-:W-:Y:S05]  /*2800*/  @P0 BRA `(.L_x_2012) ;  /* 0x0000000000140947 */ /* 0x000fea0003800000 */
[----:B------:R-:W-:Y:S01]  /*2810*/  ISETP.GT.U32.AND P1, PT, R9, 0xfb, PT ;  /* 0x000000fb0900780c */ /* 0x000fe20003f24070 */
[----:B--23--:R-:W-:-:S12]  /*2820*/  LDS R11, [R0+UR7] ;  /* 0x00000007000b7984 */ /* 0x00cfd80008000800 */
[----:B------:R-:W2:Y:S02]  /*2830*/  @!P1 LDS R8, [R0+UR7+0x10] ;  /* 0x0000100700089984 */ /* 0x000ea40008000800 */
[----:B--2---:R-:W-:-:S05]  /*2840*/  @!P1 IMAD.IADD R11, R11, 0x1, R8 ;  /* 0x000000010b0b9824 */ /* 0x004fca00078e0208 */
[----:B------:R4:W-:Y:S02]  /*2850*/  STS [R0+UR7+0x600], R11 ;  /* 0x0006000b00007988 */ /* 0x0009e40008000807 */
.L_x_2012:
[----:B------:R-:W-:Y:S05]  /*2860*/  BSYNC.RECONVERGENT B0 ;  /* 0x0000000000007941 */ /* 0x000fea0003800200 */
.L_x_2011:
[----:B------:R-:W-:Y:S06]  /*2870*/  BAR.SYNC.DEFER_BLOCKING 0x0 ;  /* 0x0000000000007b1d */ /* 0x000fec0000010000 */
[----:B------:R-:W-:Y:S04]  /*2880*/  BSSY.RECONVERGENT B0, `(.L_x_2013) ;  /* 0x0000007000007945 */ /* 0x000fe80003800200 */
[----:B------:R-:W-:Y:S05]  /*2890*/  @P0 BRA `(.L_x_2014) ;  /* 0x0000000000140947 */ /* 0x000fea0003800000 */
[----:B------:R-:W-:Y:S01]  /*28a0*/  ISETP.GT.U32.AND P1, PT, R9, 0xf7, PT ;  /* 0x000000f70900780c */ /* 0x000fe20003f24070 */
[----:B--234-:R-:W-:-:S12]  /*28b0*/  LDS R11, [R0+UR7+0x600] ;  /* 0x00060007000b7984 */ /* 0x01cfd80008000800 */
[----:B------:R-:W2:Y:S02]  /*28c0*/  @!P1 LDS R8, [R0+UR7+0x620] ;  /* 0x0006200700089984 */ /* 0x000ea40008000800 */
[----:B--2---:R-:W-:-:S05]  /*28d0*/  @!P1 IMAD.IADD R11, R11, 0x1, R8 ;  /* 0x000000010b0b9824 */ /* 0x004fca00078e0208 */
[----:B------:R2:W-:Y:S02]  /*28e0*/  STS [R0+UR7], R11 ;  /* 0x0000000b00007988 */ /* 0x0005e40008000807 */
.L_x_2014:
[----:B------:R-:W-:Y:S05]  /*28f0*/  BSYNC.RECONVERGENT B0 ;  /* 0x0000000000007941 */ /* 0x000fea0003800200 */
.L_x_2013:
[----:B------:R-:W-:Y:S06]  /*2900*/  BAR.SYNC.DEFER_BLOCKING 0x0 ;  /* 0x0000000000007b1d */ /* 0x000fec0000010000 */
[----:B------:R-:W-:Y:S04]  /*2910*/  BSSY.RECONVERGENT B0, `(.L_x_2015) ;  /* 0x0000007000007945 */ /* 0x000fe80003800200 */
[----:B------:R-:W-:Y:S05]  /*2920*/  @P0 BRA `(.L_x_2016) ;  /* 0x0000000000140947 */ /* 0x000fea0003800000 */
[----:B------:R-:W-:Y:S01]  /*2930*/  ISETP.GT.U32.AND P1, PT, R9, 0xef, PT ;  /* 0x000000ef0900780c */ /* 0x000fe20003f24070 */
[----:B--234-:R-:W-:-:S12]  /*2940*/  LDS R11, [R0+UR7] ;  /* 0x00000007000b7984 */ /* 0x01cfd80008000800 */
[----:B------:R-:W2:Y:S02]  /*2950*/  @!P1 LDS R8, [R0+UR7+0x40] ;  /* 0x0000400700089984 */ /* 0x000ea40008000800 */
[----:B--2---:R-:W-:-:S05]  /*2960*/  @!P1 IMAD.IADD R11, R11, 0x1, R8 ;  /* 0x000000010b0b9824 */ /* 0x004fca00078e0208 */
[----:B------:R2:W-:Y:S02]  /*2970*/  STS [R0+UR7+0x600], R11 ;  /* 0x0006000b00007988 */ /* 0x0005e40008000807 */
.L_x_2016:
[----:B------:R-:W-:Y:S05]  /*2980*/  BSYNC.RECONVERGENT B0 ;  /* 0x0000000000007941 */ /* 0x000fea0003800200 */
.L_x_2015:
        /* <DEDUP_REMOVED lines=8> */
.L_x_2018:
[----:B------:R-:W-:Y:S05]  /*2a10*/  BSYNC.RECONVERGENT B0 ;  /* 0x0000000000007941 */ /* 0x000fea0003800200 */
.L_x_2017:
        /* <DEDUP_REMOVED lines=8> */
.L_x_2020:
[----:B------:R-:W-:Y:S05]  /*2aa0*/  BSYNC.RECONVERGENT B0 ;  /* 0x0000000000007941 */ /* 0x000fea0003800200 */
.L_x_2019:
        /* <DEDUP_REMOVED lines=8> */
.L_x_2022:
[----:B------:R-:W-:Y:S05]  /*2b30*/  BSYNC.RECONVERGENT B0 ;  /* 0x0000000000007941 */ /* 0x000fea0003800200 */
.L_x_2021:
        /* <DEDUP_REMOVED lines=12> */
.L_x_2024:
[----:B------:R-:W-:Y:S05]  /*2c00*/  BSYNC.RECONVERGENT B0 ;  /* 0x0000000000007941 */ /* 0x000fea0003800200 */
.L_x_2023:
[----:B------:R-:W-:Y:S06]  /*2c10*/  BAR.SYNC.DEFER_BLOCKING 0x0 ;  /* 0x0000000000007b1d */ /* 0x000fec0000010000 */
[----:B------:R-:W-:Y:S01]  /*2c20*/  UMOV UR4, 0x18 ;  /* 0x0000001800047882 */ /* 0x000fe20000000000 */
[----:B------:R-:W-:Y:S01]  /*2c30*/  UMOV UR5, URZ ;  /* 0x000000ff00057c82 */ /* 0x000fe20008000000 */
[----:B0-----:R-:W2:Y:S02]  /*2c40*/  LDS R8, [UR11+0xc80] ;  /* 0x000c800bff087984 */ /* 0x001ea40008000800 */
[----:B--234-:R-:W-:-:S05]  /*2c50*/  LEA R11, R8, UR11, 0x2 ;  /* 0x0000000b080b7c11 */ /* 0x01cfca000f8e10ff */
[----:B------:R-:W0:Y:S02]  /*2c60*/  LDS R10, [R11+0x4] ;  /* 0x000004000b0a7984 */ /* 0x000e240000000800 */
[----:B0-----:R-:W-:Y:S01]  /*2c70*/  IMAD.IADD R13, R13, 0x1, -R10 ;  /* 0x000000010d0d7824 */ /* 0x001fe200078e0a0a */
[----:B------:R-:W-:-:S04]  /*2c80*/  VIMNMX R10, PT, PT, R12, 0x4000, PT ;  /* 0x000040000c0a7848 */ /* 0x000fc80003fe0100 */
        /* <DEDUP_REMOVED lines=10> */
[----:B------:R-:W-:Y:S02]  /*2d30*/  IMAD.U32 R11, RZ, RZ, UR13 ;  /* 0x0000000dff0b7e24 */ /* 0x000fe4000f8e00ff */
[----:B------:R-:W-:-:S03]  /*2d40*/  IMAD.MOV.U32 R15, RZ, RZ, R9 ;  /* 0x000000ffff0f7224 */ /* 0x000fc600078e0009 */
[----:B------:R-:W-:-:S05]  /*2d50*/  IMAD.U32 R12, RZ, RZ, UR4 ;  /* 0x00000004ff0c7e24 */ /* 0x000fca000f8e00ff */
[----:B------:R-:W-:-:S05]  /*2d60*/  LEA R11, R11, R12, 0x18 ;  /* 0x0000000c0b0b7211 */ /* 0x000fca00078ec0ff */
[----:B------:R-:W-:-:S07]  /*2d70*/  IMAD.IADD R12, R0, 0x1, R11 ;  /* 0x00000001000c7824 */ /* 0x000fce00078e020b */
.L_x_2031:
[----:B0-2---:R-:W0:Y:S02]  /*2d80*/  LDS R17, [R12] ;  /* 0x000000000c117984 */ /* 0x005e240000000800 */
        /* <DEDUP_REMOVED lines=12> */
[----:B------:R-:W2:Y:S01]  /*2e50*/  S2UR UR6, SR_CgaCtaId ;  /* 0x00000000000679c3 */ /* 0x000ea20000008800 */
[----:B------:R-:W-:Y:S01]  /*2e60*/  VOTEU.ANY UR10, UPT, PT ;  /* 0x00000000000a7886 */ /* 0x000fe200038e0100 */
[----:B------:R-:W-:Y:S01]  /*2e70*/  UMOV UR4, 0x400 ;  /* 0x0000040000047882 */ /* 0x000fe20000000000 */
[----:B------:R-:W0:Y:S01]  /*2e80*/  FLO.U32 R18, UR10 ;  /* 0x0000000a00127d00 */ /* 0x000e2200080e0000 */
[----:B------:R-:W-:Y:S01]  /*2e90*/  UIADD3 UR5, UPT, UPT, UR4, 0xc00, URZ ;  /* 0x00000c0004057890 */ /* 0x000fe2000fffe0ff */
[----:B------:R-:W3:Y:S01]  /*2ea0*/  S2R R20, SR_LTMASK ;  /* 0x0000000000147919 */ /* 0x000ee20000003900 */
[----:B------:R-:W-:-:S05]  /*2eb0*/  UIADD3 UR4, UPT, UPT, UR4, 0xd80, URZ ;  /* 0x00000d8004047890 */ /* 0x000fca000fffe0ff */
[----:B------:R-:W4:Y:S01]  /*2ec0*/  POPC R16, UR10 ;  /* 0x0000000a00107d09 */ /* 0x000f220008000000 */
[----:B--2---:R-:W-:Y:S02]  /*2ed0*/  ULEA UR5, UR6, UR5, 0x18 ;  /* 0x0000000506057291 */ /* 0x004fe4000f8ec0ff */
[----:B------:R-:W-:Y:S01]  /*2ee0*/  ULEA UR4, UR6, UR4, 0x18 ;  /* 0x0000000406047291 */ /* 0x000fe2000f8ec0ff */
[----:B0-----:R-:W-:Y:S02]  /*2ef0*/  ISETP.EQ.U32.AND P0, PT, R18, R19, PT ;  /* 0x000000131200720c */ /* 0x001fe40003f02070 */
[----:B---3--:R-:W-:-:S04]  /*2f00*/  LOP3.LUT R20, R20, UR10, RZ, 0xc0, !PT ;  /* 0x0000000a14147c12 */ /* 0x008fc8000f8ec0ff */
[----:B------:R-:W0:Y:S07]  /*2f10*/  POPC R21, R20 ;  /* 0x0000001400157309 */ /* 0x000e2e0000000000 */
[----:B----4-:R-:W1:Y:S04]  /*2f20*/  @P0 ATOMS.ADD R19, [UR5], R16 ;  /* 0x00000010ff13098c */ /* 0x010e680008000005 */
[----:B-1----:R-:W0:Y:S02]  /*2f30*/  SHFL.IDX PT, R14, R19, R18, 0x1f ;  /* 0x00001f12130e7589 */ /* 0x002e2400000e0000 */
[----:B0-----:R-:W-:-:S05]  /*2f40*/  IMAD.IADD R14, R14, 0x1, R21 ;  /* 0x000000010e0e7824 */ /* 0x001fca00078e0215 */
[----:B------:R-:W-:-:S05]  /*2f50*/  LEA R14, R14, UR4, 0x2 ;  /* 0x000000040e0e7c11 */ /* 0x000fca000f8e10ff */
[----:B------:R0:W-:Y:S01]  /*2f60*/  STS [R14], R17 ;  /* 0x000000110e007388 */ /* 0x0001e20000000800 */
[----:B------:R-:W-:Y:S05]  /*2f70*/  BRA `(.L_x_2030) ;  /* 0x0000000000607947 */ /* 0x000fea0003800000 */
.L_x_2029:
[----:B------:R-:W-:-:S13]  /*2f80*/  ISETP.NE.AND P0, PT, R21, R8, PT ;  /* 0x000000081500720c */ /* 0x000fda0003f05270 */
[----:B------:R-:W-:Y:S05]  /*2f90*/  @P0 BRA `(.L_x_2030) ;  /* 0x0000000000580947 */ /* 0x000fea0003800000 */
[----:B------:R-:W0:Y:S01]  /*2fa0*/  S2R R19, SR_LANEID ;  /* 0x0000000000137919 */ /* 0x000e220000000000 */
[----:B------:R-:W2:Y:S01]  /*2fb0*/  S2UR UR5, SR_CgaCtaId ;  /* 0x00000000000579c3 */ /* 0x000ea20000008800 */
[----:B------:R-:W-:Y:S01]  /*2fc0*/  VOTEU.ANY UR6, UPT, PT ;  /* 0x0000000000067886 */ /* 0x000fe200038e0100 */
[----:B------:R-:W-:Y:S01]  /*2fd0*/  UMOV UR4, 0x400 ;  /* 0x0000040000047882 */ /* 0x000fe20000000000 */
[----:B------:R-:W0:Y:S01]  /*2fe0*/  FLO.U32 R18, UR6 ;  /* 0x0000000600127d00 */ /* 0x000e2200080e0000 */
[----:B------:R-:W-:Y:S01]  /*2ff0*/  UIADD3 UR4, UPT, UPT, UR4, 0xd00, URZ ;  /* 0x00000d0004047890 */ /* 0x000fe2000fffe0ff */
[----:B------:R-:W3:Y:S06]  /*3000*/  S2R R20, SR_LTMASK ;  /* 0x0000000000147919 */ /* 0x000eec0000003900 */
[----:B------:R-:W4:Y:S01]  /*3010*/  POPC R16, UR6 ;  /* 0x0000000600107d09 */ /* 0x000f220008000000 */
[----:B--2---:R-:W-:Y:S01]  /*3020*/  ULEA UR4, UR5, UR4, 0x18 ;  /* 0x0000000405047291 */ /* 0x004fe2000f8ec0ff */
[----:B0-----:R-:W-:-:S02]  /*3030*/  ISETP.EQ.U32.AND P0, PT, R18, R19, PT ;  /* 0x000000131200720c */ /* 0x001fc40003f02070 */
[----:B---3--:R-:W-:-:S04]  /*3040*/  LOP3.LUT R20, R20, UR6, RZ, 0xc0, !PT ;  /* 0x0000000614147c12 */ /* 0x008fc8000f8ec0ff */
[----:B------:R-:W0:Y:S07]  /*3050*/  POPC R21, R20 ;  /* 0x0000001400157309 */ /* 0x000e2e0000000000 */
[----:B----4-:R-:W1:Y:S04]  /*3060*/  @P0 ATOMS.ADD R19, [UR4+0x4], R16 ;  /* 0x00000410ff13098c */ /* 0x010e680008000004 */
[----:B-1----:R-:W0:Y:S02]  /*3070*/  SHFL.IDX PT, R14, R19, R18, 0x1f ;  /* 0x00001f12130e7589 */ /* 0x002e2400000e0000 */
        /* <DEDUP_REMOVED lines=8> */
.L_x_2030:
[----:B------:R-:W-:Y:S05]  /*3100*/  BSYNC.RECONVERGENT B1 ;  /* 0x0000000000017941 */ /* 0x000fea0003800200 */
.L_x_2028:
[----:B------:R-:W-:Y:S01]  /*3110*/  VIADD R12, R12, 0x1000 ;  /* 0x000010000c0c7836 */ /* 0x000fe20000000000 */
[----:B------:R-:W-:Y:S06]  /*3120*/  @!P1 BRA `(.L_x_2031) ;  /* 0xfffffffc00149947 */ /* 0x000fec000383ffff */
.L_x_2027:
[----:B------:R-:W-:Y:S05]  /*3130*/  BSYNC.RECONVERGENT B0 ;  /* 0x0000000000007941 */ /* 0x000fea0003800200 */
.L_x_2026:
        /* <DEDUP_REMOVED lines=13> */
.L_x_2033:
[----:B------:R-:W-:Y:S05]  /*3210*/  BSYNC.RECONVERGENT B0 ;  /* 0x0000000000007941 */ /* 0x000fea0003800200 */
.L_x_2032:
        /* <DEDUP_REMOVED lines=8> */
.L_x_2035:
[----:B------:R-:W-:Y:S05]  /*32a0*/  BSYNC.RECONVERGENT B0 ;  /* 0x0000000000007941 */ /* 0x000fea0003800200 */
.L_x_2034:
        /* <DEDUP_REMOVED lines=8> */
.L_x_2037:
[----:B------:R-:W-:Y:S05]  /*3330*/  BSYNC.RECONVERGENT B0 ;  /* 0x0000000000007941 */ /* 0x000fea0003800200 */
.L_x_2036:
        /* <DEDUP_REMOVED lines=8> */
.L_x_2039:
[----:B------:R-:W-:Y:S05]  /*33c0*/  BSYNC.RECONVERGENT B0 ;  /* 0x0000000000007941 */ /* 0x000fea0003800200 */
.L_x_2038:
        /* <DEDUP_REMOVED lines=8> */
.L_x_2041:
[----:B------:R-:W-:Y:S05]  /*3450*/  BSYNC.RECONVERGENT B0 ;  /* 0x0000000000007941 */ /* 0x000fea0003800200 */
.L_x_2040:
        /* <DEDUP_REMOVED lines=8> */
.L_x_2043:
[----:B------:R-:W-:Y:S05]  /*34e0*/  BSYNC.RECONVERGENT B0 ;  /* 0x0000000000007941 */ /* 0x000fea0003800200 */
.L_x_2042:
        /* <DEDUP_REMOVED lines=8> */
.L_x_2045:
[----:B------:R-:W-:Y:S05]  /*3570*/  BSYNC.RECONVERGENT B0 ;  /* 0x0000000000007941 */ /* 0x000fea0003800200 */
.L_x_2044:
        /* <DEDUP_REMOVED lines=8> */
.L_x_2047:
[----:B------:R-:W-:Y:S05]  /*3600*/  BSYNC.RECONVERGENT B0 ;  /* 0x0000000000007941 */ /* 0x000fea0003800200 */
.L_x_2046:
        /* <DEDUP_REMOVED lines=12> */
.L_x_2049:
[----:B------:R-:W-:Y:S05]  /*36d0*/  BSYNC.RECONVERGENT B0 ;  /* 0x0000000000007941 */ /* 0x000fea0003800200 */
.L_x_2048:
[----:B------:R-:W-:Y:S06]  /*36e0*/  BAR.SYNC.DEFER_BLOCKING 0x0 ;  /* 0x0000000000007b1d */ /* 0x000fec0000010000 */
[----:B------:R-:W-:Y:S01]  /*36f0*/  UMOV UR4, 0x10 ;  /* 0x0000001000047882 */ /* 0x000fe20000000000 */
[----:B------:R-:W-:Y:S01]  /*3700*/  UMOV UR5, 0x1 ;  /* 0x0000000100057882 */ /* 0x000fe20000000000 */
        /* <DEDUP_REMOVED lines=18> */
[----:B------:R-:W-:-:S04]  /*3830*/  LEA R11, R11, R12, 0x18 ;  /* 0x0000000c0b0b7211 */ /* 0x000fc800078ec0ff */
[----:B------:R-:W-:-:S07]  /*3840*/  IADD3 R12, PT, PT, R0, 0x10000, R11 ;  /* 0x00010000000c7810 */ /* 0x000fce0007ffe00b */
.L_x_2055:
[----:B012---:R-:W0:Y:S02]  /*3850*/  LDS R17, [R12] ;  /* 0x000000000c117984 */ /* 0x007e240000000800 */
        /* <DEDUP_REMOVED lines=8> */
[----:B-1----:R-:W-:-:S04]  /*38e0*/  SHF.R.U32.HI R14, RZ, 0x10, R22 ;  /* 0x00000010ff0e7819 */ /* 0x002fc80000011616 */
        /* <DEDUP_REMOVED lines=28> */
.L_x_2053:
        /* <DEDUP_REMOVED lines=19> */
.L_x_2054:
[----:B------:R-:W-:Y:S05]  /*3be0*/  BSYNC.RECONVERGENT B1 ;  /* 0x0000000000017941 */ /* 0x000fea0003800200 */
.L_x_2052:
[----:B------:R-:W-:Y:S01]  /*3bf0*/  VIADD R12, R12, 0x1000 ;  /* 0x000010000c0c7836 */ /* 0x000fe20000000000 */
[----:B------:R-:W-:Y:S06]  /*3c00*/  @!P1 BRA `(.L_x_2055) ;  /* 0xfffffffc00109947 */ /* 0x000fec000383ffff */
.L_x_2051:
[----:B------:R-:W-:Y:S05]  /*3c10*/  BSYNC.RECONVERGENT B0 ;  /* 0x0000000000007941 */ /* 0x000fea0003800200 */
.L_x_2050:
        /* <DEDUP_REMOVED lines=13> */
.L_x_2057:
[----:B------:R-:W-:Y:S05]  /*3cf0*/  BSYNC.RECONVERGENT B0 ;  /* 0x0000000000007941 */ /* 0x000fea0003800200 */
.L_x_2056:
        /* <DEDUP_REMOVED lines=8> */
.L_x_2059:
[----:B------:R-:W-:Y:S05]  /*3d80*/  BSYNC.RECONVERGENT B0 ;  /* 0x0000000000007941 */ /* 0x000fea0003800200 */
.L_x_2058:
        /* <DEDUP_REMOVED lines=8> */
.L_x_2061:
[----:B------:R-:W-:Y:S05]  /*3e10*/  BSYNC.RECONVERGENT B0 ;  /* 0x0000000000007941 */ /* 0x000fea0003800200 */
.L_x_2060:
        /* <DEDUP_REMOVED lines=8> */
.L_x_2063:
[----:B------:R-:W-:Y:S05]  /*3ea0*/  BSYNC.RECONVERGENT B0 ;  /* 0x0000000000007941 */ /* 0x000fea0003800200 */
.L_x_2062:
        /* <DEDUP_REMOVED lines=8> */
.L_x_2065:
[----:B------:R-:W-:Y:S05]  /*3f30*/  BSYNC.RECONVERGENT B0 ;  /* 0x0000000000007941 */ /* 0x000fea0003800200 */
.L_x_2064:
        /* <DEDUP_REMOVED lines=8> */
.L_x_2067:
[----:B------:R-:W-:Y:S05]  /*3fc0*/  BSYNC.RECONVERGENT B0 ;  /* 0x0000000000007941 */ /* 0x000fea0003800200 */
.L_x_2066:
        /* <DEDUP_REMOVED lines=8> */
.L_x_2069:
[----:B------:R-:W-:Y:S05]  /*4050*/  BSYNC.RECONVERGENT B0 ;  /* 0x0000000000007941 */ /* 0x000fea0003800200 */
.L_x_2068:
        /* <DEDUP_REMOVED lines=8> */
.L_x_2071:
[----:B------:R-:W-:Y:S05]  /*40e0*/  BSYNC.RECONVERGENT B0 ;  /* 0x0000000000007941 */ /* 0x000fea0003800200 */
.L_x_2070:
        /* <DEDUP_REMOVED lines=12> */
.L_x_2073:
[----:B------:R-:W-:Y:S05]  /*41b0*/  BSYNC.RECONVERGENT B0 ;  /* 0x0000000000007941 */ /* 0x000fea0003800200 */
.L_x_2072:
        /* <DEDUP_REMOVED lines=23> */
.L_x_2079:
        /* <DEDUP_REMOVED lines=27> */
[----:B---3--:R-:W1:Y:S04]  /*44e0*/  @P0 ATOMS.ADD R19, [UR4+0x4], R16 ;  /* 0x00000410ff13098c */ /* 0x008e680008000004 */
[----:B-1----:R-:W0:Y:S02]  /*44f0*/  SHFL.IDX PT, R14, R19, R18, 0x1f ;  /* 0x00001f12130e7589 */ /* 0x002e2400000e0000 */
        /* <DEDUP_REMOVED lines=9> */
.L_x_2077:
        /* <DEDUP_REMOVED lines=19> */
.L_x_2078:
[----:B------:R-:W-:Y:S05]  /*46c0*/  BSYNC.RECONVERGENT B1 ;  /* 0x0000000000017941 */ /* 0x000fea0003800200 */
.L_x_2076:
[----:B------:R-:W-:Y:S01]  /*46d0*/  VIADD R12, R12, 0x1000 ;  /* 0x000010000c0c7836 */ /* 0x000fe20000000000 */
[----:B------:R-:W-:Y:S06]  /*46e0*/  @!P1 BRA `(.L_x_2079) ;  /* 0xfffffffc00109947 */ /* 0x000fec000383ffff */
.L_x_2075:
[----:B------:R-:W-:Y:S05]  /*46f0*/  BSYNC.RECONVERGENT B0 ;  /* 0x0000000000007941 */ /* 0x000fea0003800200 */
.L_x_2074:
        /* <DEDUP_REMOVED lines=13> */
.L_x_2081:
[----:B------:R-:W-:Y:S05]  /*47d0*/  BSYNC.RECONVERGENT B0 ;  /* 0x0000000000007941 */ /* 0x000fea0003800200 */
.L_x_2080:
        /* <DEDUP_REMOVED lines=8> */
.L_x_2083:
[----:B------:R-:W-:Y:S05]  /*4860*/  BSYNC.RECONVERGENT B0 ;  /* 0x0000000000007941 */ /* 0x000fea0003800200 */
.L_x_2082:
        /* <DEDUP_REMOVED lines=8> */
.L_x_2085:
[----:B------:R-:W-:Y:S05]  /*48f0*/  BSYNC.RECONVERGENT B0 ;  /* 0x0000000000007941 */ /* 0x000fea0003800200 */
.L_x_2084:
        /* <DEDUP_REMOVED lines=8> */
.L_x_2087:
[----:B------:R-:W-:Y:S05]  /*4980*/  BSYNC.RECONVERGENT B0 ;  /* 0x0000000000007941 */ /* 0x000fea0003800200 */
.L_x_2086:
        /* <DEDUP_REMOVED lines=8> */
.L_x_2089:
[----:B------:R-:W-:Y:S05]  /*4a10*/  BSYNC.RECONVERGENT B0 ;  /* 0x0000000000007941 */ /* 0x000fea0003800200 */
.L_x_2088:
        /* <DEDUP_REMOVED lines=8> */
.L_x_2091:
[----:B------:R-:W-:Y:S05]  /*4aa0*/  BSYNC.RECONVERGENT B0 ;  /* 0x0000000000007941 */ /* 0x000fea0003800200 */
.L_x_2090:
        /* <DEDUP_REMOVED lines=8> */
.L_x_2093:
[----:B------:R-:W-:Y:S05]  /*4b30*/  BSYNC.RECONVERGENT B0 ;  /* 0x0000000000007941 */ /* 0x000fea0003800200 */
.L_x_2092:
        /* <DEDUP_REMOVED lines=8> */
.L_x_2095:
[----:B------:R-:W-:Y:S05]  /*4bc0*/  BSYNC.RECONVERGENT B0 ;  /* 0x0000000000007941 */ /* 0x000fea0003800200 */
.L_x_2094:
        /* <DEDUP_REMOVED lines=12> */
.L_x_2097:
[----:B------:R-:W-:Y:S05]  /*4c90*/  BSYNC.RECONVERGENT B0 ;  /* 0x0000000000007941 */ /* 0x000fea0003800200 */
.L_x_2096:
[----:B------:R-:W-:Y:S06]  /*4ca0*/  BAR.SYNC.DEFER_BLOCKING 0x0 ;  /* 0x0000000000007b1d */ /* 0x000fec0000010000 */
[----:B------:R-:W-:Y:S01]  /*4cb0*/  UMOV UR5, 0x1 ;  /* 0x0000000100057882 */ /* 0x000fe20000000000 */
[----:B0-----:R-:W4:Y:S02]  /*4cc0*/  LDS R8, [UR4+0xc80] ;  /* 0x000c8004ff087984 */ /* 0x001f240008000800 */
[----:B----4-:R-:W-:Y:S01]  /*4cd0*/  LEA R11, R8, UR4, 0x2 ;  /* 0x00000004080b7c11 */ /* 0x010fe2000f8e10ff */
[----:B------:R-:W-:-:S04]  /*4ce0*/  UMOV UR4, URZ ;  /* 0x000000ff00047c82 */ /* 0x000fc80008000000 */
[----:B------:R-:W0:Y:S02]  /*4cf0*/  LDS R10, [R11+0x4] ;  /* 0x000004000b0a7984 */ /* 0x000e240000000800 */
[----:B0-----:R-:W-:Y:S02]  /*4d00*/  ISETP.NE.AND P0, PT, R13, R10, PT ;  /* 0x0000000a0d00720c */ /* 0x001fe40003f05270 */
[----:B---3--:R-:W-:-:S11]  /*4d10*/  VIMNMX R10, PT, PT, R12, 0x4000, PT ;  /* 0x000040000c0a7848 */ /* 0x008fd60003fe0100 */
[----:B------:R-:W-:Y:S05]  /*4d20*/  @!P0 BRA `(.L_x_2025) ;  /* 0x0000000400288947 */ /* 0x000fea0003800000 */
[----:B------:R-:W-:Y:S01]  /*4d30*/  BAR.SYNC.DEFER_BLOCKING 0x0 ;  /* 0x0000000000007b1d */ /* 0x000fe20000010000 */
[----:B------:R-:W-:-:S05]  /*4d40*/  ISETP.GT.U32.AND P0, PT, R9, 0x100, PT ;  /* 0x000001000900780c */ /* 0x000fca0003f04070 */
[----:B------:R-:W0:Y:S01]  /*4d50*/  LDCU UR10, c[0x0][0x39c] ;  /* 0x00007380ff0a77ac */ /* 0x000e220008000800 */
[----:B------:R-:W-:Y:S07]  /*4d60*/  BSSY.RECONVERGENT B0, `(.L_x_2098) ;  /* 0x0000044000007945 */ /* 0x000fee0003800200 */
[----:B------:R3:W-:Y:S01]  /*4d70*/  @!P0 STS [R0+UR7], RZ ;  /* 0x000000ff00008988 */ /* 0x0007e20008000807 */
[----:B------:R-:W-:Y:S01]  /*4d80*/  BAR.SYNC.DEFER_BLOCKING 0x0 ;  /* 0x0000000000007b1d */ /* 0x000fe20000010000 */
[----:B------:R-:W-:-:S13]  /*4d90*/  ISETP.GT.AND P0, PT, R12, R9, PT ;  /* 0x000000090c00720c */ /* 0x000fda0003f04270 */
[----:B0--3--:R-:W-:Y:S05]  /*4da0*/  @!P0 BRA `(.L_x_2099) ;  /* 0x0000000000fc8947 */ /* 0x009fea0003800000 */
[----:B------:R-:W-:Y:S01]  /*4db0*/  UIADD3 UR4, UPT, UPT, UR12, 0x2d90, URZ ;  /* 0x00002d900c047890 */ /* 0x000fe2000fffe0ff */
[----:B------:R-:W-:-:S03]  /*4dc0*/  IMAD.MOV.U32 R11, RZ, RZ, R9 ;  /* 0x000000ffff0b7224 */ /* 0x000fc600078e0009 */
[----:B------:R-:W-:-:S06]  /*4dd0*/  ULEA UR4, UR13, UR4, 0x18 ;  /* 0x000000040d047291 */ /* 0x000fcc000f8ec0ff */
[----:B------:R-:W-:-:S05]  /*4de0*/  IMAD.U32 R13, RZ, RZ, UR4 ;  /* 0x00000004ff0d7e24 */ /* 0x000fca000f8e00ff */
[----:B------:R-:W-:-:S07]  /*4df0*/  IADD3 R12, PT, PT, R0, 0x10000, R13 ;  /* 0x00010000000c7810 */ /* 0x000fce0007ffe00d */
.L_x_2103:
[----:B01----:R-:W1:Y:S02]  /*4e00*/  LDS R13, [R12] ;  /* 0x000000000c0d7984 */ /* 0x003e640000000800 */
[----:B-12---:R-:W-:-:S06]  /*4e10*/  IMAD.WIDE R14, R13, 0x4, R6 ;  /* 0x000000040d0e7825 */ /* 0x006fcc00078e0206 */
        /* <DEDUP_REMOVED lines=34> */
.L_x_2101:
        /* <DEDUP_REMOVED lines=19> */
.L_x_2102:
[----:B------:R-:W-:Y:S05]  /*5170*/  BSYNC.RECONVERGENT B1 ;  /* 0x0000000000017941 */ /* 0x000fea0003800200 */
.L_x_2100:
[----:B------:R-:W-:Y:S01]  /*5180*/  VIADD R12, R12, 0x1000 ;  /* 0x000010000c0c7836 */ /* 0x000fe20000000000 */
[----:B------:R-:W-:Y:S06]  /*5190*/  @!P1 BRA `(.L_x_2103) ;  /* 0xfffffffc00189947 */ /* 0x000fec000383ffff */
.L_x_2099:
[----:B------:R-:W-:Y:S05]  /*51a0*/  BSYNC.RECONVERGENT B0 ;  /* 0x0000000000007941 */ /* 0x000fea0003800200 */
.L_x_2098:
[----:B------:R-:W-:Y:S06]  /*51b0*/  BAR.SYNC.DEFER_BLOCKING 0x0 ;  /* 0x0000000000007b1d */ /* 0x000fec0000010000 */
[----:B------:R-:W-:Y:S05]  /*51c0*/  BRA `(.L_x_1992) ;  /* 0x0000000000b87947 */ /* 0x000fea0003800000 */
.L_x_2025:
        /* <DEDUP_REMOVED lines=8> */
[----:B-12---:R-:W-:-:S07]  /*5250*/  VIADD R14, R12, UR6 ;  /* 0x000000060c0e7c36 */ /* 0x006fce0008000000 */
.L_x_2108:
        /* <DEDUP_REMOVED lines=33> */
.L_x_2107:
[----:B------:R-:W-:Y:S05]  /*5470*/  BSYNC.RECONVERGENT B1 ;  /* 0x0000000000017941 */ /* 0x000fea0003800200 */
.L_x_2106:
[----:B------:R-:W-:Y:S05]  /*5480*/  @!P1 BRA `(.L_x_2108) ;  /* 0xfffffffc00749947 */ /* 0x000fea000383ffff */
.L_x_2105:
[----:B------:R-:W-:Y:S05]  /*5490*/  BSYNC.RECONVERGENT B0 ;  /* 0x0000000000007941 */ /* 0x000fea0003800200 */
.L_x_2104:
[----:B------:R-:W-:Y:S06]  /*54a0*/  BAR.SYNC.DEFER_BLOCKING 0x0 ;  /* 0x0000000000007b1d */ /* 0x000fec0000010000 */
.L_x_1992:
[----:B------:R-:W3:Y:S02]  /*54b0*/  LDCU UR6, c[0x0][0x39c] ;  /* 0x00007380ff0677ac */ /* 0x000ee40008000800 */
[----:B---3--:R-:W-:-:S13]  /*54c0*/  ISETP.GE.AND P0, PT, R9, UR6, PT ;  /* 0x0000000609007c0c */ /* 0x008fda000bf06270 */
[----:B------:R-:W-:Y:S05]  /*54d0*/  @P0 EXIT ;  /* 0x000000000000094d */ /* 0x000fea0003800000 */
[----:B------:R-:W-:Y:S01]  /*54e0*/  LOP3.LUT R6, RZ, R9, RZ, 0x33, !PT ;  /* 0x00000009ff067212 */ /* 0x000fe200078e33ff */
[----:B------:R-:W-:Y:S04]  /*54f0*/  BSSY.RECONVERGENT B0, `(.L_x_2109) ;  /* 0x000000d000007945 */ /* 0x000fe80003800200 */
[----:B------:R-:W-:-:S05]  /*5500*/  VIADD R6, R6, UR6 ;  /* 0x0000000606067c36 */ /* 0x000fca0008000000 */
[C---:B------:R-:W-:Y:S02]  /*5510*/  LOP3.LUT P0, RZ, R6.reuse, 0x400, RZ, 0xc0, !PT ;  /* 0x0000040006ff7812 */ /* 0x040fe4000780c0ff */
[----:B------:R-:W-:-:S11]  /*5520*/  ISETP.GE.U32.AND P1, PT, R6, 0x400, PT ;  /* 0x000004000600780c */ /* 0x000fd60003f26070 */
[----:B------:R-:W-:Y:S05]  /*5530*/  @P0 BRA `(.L_x_2110) ;  /* 0x0000000000200947 */ /* 0x000fea0003800000 */
[----:B------:R-:W3:Y:S01]  /*5540*/  S2UR UR5, SR_CgaCtaId ;  /* 0x00000000000579c3 */ /* 0x000ee20000008800 */
[----:B------:R-:W-:Y:S01]  /*5550*/  UMOV UR4, 0x400 ;  /* 0x0000040000047882 */ /* 0x000fe20000000000 */
[C---:B------:R-:W-:Y:S01]  /*5560*/  IMAD.WIDE.U32 R2, R9.reuse, 0x4, R2 ;  /* 0x0000000409027825 */ /* 0x040fe200078e0002 */
[----:B------:R-:W-:Y:S01]  /*5570*/  UIADD3 UR4, UPT, UPT, UR4, 0xd80, URZ ;  /* 0x00000d8004047890 */ /* 0x000fe2000fffe0ff */
[----:B01----:R-:W-:-:S03]  /*5580*/  LOP3.LUT R9, R9, 0x400, RZ, 0xfc, !PT ;  /* 0x0000040009097812 */ /* 0x003fc600078efcff */
[----:B---3--:R-:W-:-:S09]  /*5590*/  ULEA UR4, UR5, UR4, 0x18 ;  /* 0x0000000405047291 */ /* 0x008fd2000f8ec0ff */
[----:B------:R-:W0:Y:S04]  /*55a0*/  LDS R7, [R0+UR4] ;  /* 0x0000000400077984 */ /* 0x000e280008000800 */
[----:B0-----:R3:W-:Y:S02]  /*55b0*/  STG.E desc[UR8][R2.64], R7 ;  /* 0x0000000702007986 */ /* 0x0017e4000c101908 */
.L_x_2110:
[----:B------:R-:W-:Y:S05]  /*55c0*/  BSYNC.RECONVERGENT B0 ;  /* 0x0000000000007941 */ /* 0x000fea0003800200 */
.L_x_2109:
[----:B------:R-:W-:Y:S05]  /*55d0*/  @!P1 EXIT ;  /* 0x000000000000994d */ /* 0x000fea0003800000 */
[----:B------:R-:W4:Y:S01]  /*55e0*/  S2UR UR5, SR_CgaCtaId ;  /* 0x00000000000579c3 */ /* 0x000f220000008800 */
[----:B------:R-:W5:Y:S01]  /*55f0*/  LDCU.64 UR10, c[0x0][0x388] ;  /* 0x00007100ff0a77ac */ /* 0x000f620008000a00 */
[----:B------:R-:W-:Y:S01]  /*5600*/  IMAD.WIDE.U32 R4, R9, 0x4, R4 ;  /* 0x0000000409047825 */ /* 0x000fe200078e0004 */
[----:B------:R-:W-:Y:S02]  /*5610*/  UMOV UR4, 0x400 ;  /* 0x0000040000047882 */ /* 0x000fe40000000000 */
[----:B------:R-:W-:Y:S01]  /*5620*/  UIADD3 UR4, UPT, UPT, UR4, 0xd80, URZ ;  /* 0x00000d8004047890 */ /* 0x000fe2000fffe0ff */
[----:B-----5:R-:W-:-:S04]  /*5630*/  IADD3 R4, P0, PT, R4, UR10, RZ ;  /* 0x0000000a04047c10 */ /* 0x020fc8000ff1e0ff */
[----:B------:R-:W-:Y:S01]  /*5640*/  IADD3 R4, P1, PT, R4, 0x1000, RZ ;  /* 0x0000100004047810 */ /* 0x000fe20007f3e0ff */
[----:B----4-:R-:W-:-:S03]  /*5650*/  ULEA UR4, UR5, UR4, 0x18 ;  /* 0x0000000405047291 */ /* 0x010fc6000f8ec0ff */
[----:B------:R-:W-:-:S03]  /*5660*/  IADD3.X R11, PT, PT, RZ, UR11, R5, P1, P0 ;  /* 0x0000000bff0b7c10 */ /* 0x000fc60008fe0405 */
[----:B------:R-:W-:-:S05]  /*5670*/  LEA R0, R9, UR4, 0x2 ;  /* 0x0000000409007c11 */ /* 0x000fca000f8e10ff */
[----:B------:R-:W-:-:S07]  /*5680*/  VIADD R0, R0, 0x1000 ;  /* 0x0000100000007836 */ /* 0x000fce0000000000 */
.L_x_2111:
[----:B----4-:R-:W4:Y:S01]  /*5690*/  LDS R5, [R0+-0x1000] ;  /* 0xfff0000000057984 */ /* 0x010f220000000800 */
[----:B---3--:R-:W-:Y:S02]  /*56a0*/  IMAD.MOV.U32 R2, RZ, RZ, R4 ;  /* 0x000000ffff027224 */ /* 0x008fe400078e0004 */
[----:B------:R-:W-:Y:S01]  /*56b0*/  IMAD.MOV.U32 R3, RZ, RZ, R11 ;  /* 0x000000ffff037224 */ /* 0x000fe200078e000b */
[----:B------:R3:W5:Y:S01]  /*56c0*/  LDS R7, [R0] ;  /* 0x0000000000077984 */ /* 0x0007620000000800 */
[----:B01----:R-:W-:Y:S01]  /*56d0*/  VIADD R9, R9, 0x800 ;  /* 0x0000080009097836 */ /* 0x003fe20000000000 */
[----:B------:R-:W-:-:S04]  /*56e0*/  IADD3 R4, P1, PT, R2, 0x2000, RZ ;  /* 0x0000200002047810 */ /* 0x000fc80007f3e0ff */
[----:B------:R-:W-:Y:S01]  /*56f0*/  ISETP.GE.AND P0, PT, R9, UR6, PT ;  /* 0x0000000609007c0c */ /* 0x000fe2000bf06270 */
[----:B------:R-:W-:Y:S02]  /*5700*/  IMAD.X R11, RZ, RZ, R3, P1 ;  /* 0x000000ffff0b7224 */ /* 0x000fe400008e0603 */
[----:B---3--:R-:W-:Y:S01]  /*5710*/  VIADD R0, R0, 0x2000 ;  /* 0x0000200000007836 */ /* 0x008fe20000000000 */
[----:B----4-:R4:W-:Y:S04]  /*5720*/  STG.E desc[UR8][R2.64+-0x1000], R5 ;  /* 0xfff0000502007986 */ /* 0x0109e8000c101908 */
[----:B-----5:R4:W-:Y:S05]  /*5730*/  STG.E desc[UR8][R2.64], R7 ;  /* 0x0000000702007986 */ /* 0x0209ea000c101908 */
[----:B------:R-:W-:Y:S05]  /*5740*/  @!P0 BRA `(.L_x_2111) ;  /* 0xfffffffc00d08947 */ /* 0x000fea000383ffff */
[----:B------:R-:W-:Y:S05]  /*5750*/  EXIT ;  /* 0x000000000000794d */ /* 0x000fea0003800000 */
.L_x_2112:
        /* <DEDUP_REMOVED lines=10> */
.L_x_2125:


//--------------------- .text._ZN3cub18CUB_300001_SM_10006detail11EmptyKernelIvEEvv --------------------------
	.section	.text._ZN3cub18CUB_300001_SM_10006detail11EmptyKernelIvEEvv,"ax",@progbits
	.align	128
        .global         _ZN3cub18CUB_300001_SM_10006detail11EmptyKernelIvEEvv
        .type           _ZN3cub18CUB_300001_SM_10006detail11EmptyKernelIvEEvv,@function
        .size           _ZN3cub18CUB_300001_SM_10006detail11EmptyKernelIvEEvv,(.L_x_2126 - _ZN3cub18CUB_300001_SM_10006detail11EmptyKernelIvEEvv)
        .other          _ZN3cub18CUB_300001_SM_10006detail11EmptyKernelIvEEvv,@"STO_CUDA_ENTRY STV_DEFAULT"
_ZN3cub18CUB_300001_SM_10006detail11EmptyKernelIvEEvv:
.text._ZN3cub18CUB_300001_SM_10006detail11EmptyKernelIvEEvv:
[----:B------:R-:W-:Y:S01]  /*0000*/  LDC R1, c[0x0][0x37c] ;  /* 0x0000df00ff017b82 */ /* 0x000fe20000000800 */
[----:B------:R-:W-:Y:S05]  /*0010*/  EXIT ;  /* 0x000000000000794d */ /* 0x000fea0003800000 */
.L_x_2113:
        /* <DEDUP_REMOVED lines=14> */
.L_x_2126:


//--------------------- .nv.shared._ZN4vllm10persistent22persistent_topk_kernelILj1EEEvNS0_20PersistentTopKParamsE --------------------------
	.section	.nv.shared._ZN4vllm10persistent22persistent_topk_kernelILj1EEEvNS0_20PersistentTopKParamsE,"aw",@nobits
	.sectionflags	@""
	.align	16
	.zero		1024


//--------------------- .nv.shared.reserved.0     --------------------------
	.section	.nv.shared.reserved.0,"aw",@nobits
	.weak		__nv_reservedSMEM_offset_0_alias
	.size		__nv_reservedSMEM_offset_0_alias, 0, 64
	.other		__nv_reservedSMEM_offset_0_alias,@"STO_CUDA_RESERVED_SHARED STV_DEFAULT"
__nv_reservedSMEM_offset_0_alias:
	.zero		0
	.zero		64


//--------------------- .nv.global                --------------------------
	.section	.nv.global,"aw",@nobits
.nv.global:
	.type		_ZN37_INTERNAL_1185ba60_7_topk_cu_8dabdab76thrust24THRUST_300001_SM_1000_NS12placeholders2_5E,@object
	.size		_ZN37_INTERNAL_1185ba60_7_topk_cu_8dabdab76thrust24THRUST_300001_SM_1000_NS12placeholders2_5E,(_ZN37_INTERNAL_1185ba60_7_topk_cu_8dabdab74cuda3std3__45__cpo6cbeginE - _ZN37_INTERNAL_1185ba60_7_topk_cu_8dabdab76thrust24THRUST_300001_SM_1000_NS12placeholders2_5E)
_ZN37_INTERNAL_1185ba60_7_topk_cu_8dabdab76thrust24THRUST_300001_SM_1000_NS12placeholders2_5E:
	.zero		1
	.type		_ZN37_INTERNAL_1185ba60_7_topk_cu_8dabdab74cuda3std3__45__cpo6cbeginE,@object
	.size		_ZN37_INTERNAL_1185ba60_7_topk_cu_8dabdab74cuda3std3__45__cpo6cbeginE,(_ZN37_INTERNAL_1185ba60_7_topk_cu_8dabdab74cuda3std6ranges3__45__cpo6cbeginE - _ZN37_INTERNAL_1185ba60_7_topk_cu_8dabdab74cuda3std3__45__cpo6cbeginE)
_ZN37_INTERNAL_1185ba60_7_topk_cu_8dabdab74cuda3std3__45__cpo6cbeginE:
	.zero		1
	.type		_ZN37_INTERNAL_1185ba60_7_topk_cu_8dabdab74cuda3std6ranges3__45__cpo6cbeginE,@object
	.size		_ZN37_INTERNAL_1185ba60_7_topk_cu_8dabdab74cuda3std6ranges3__45__cpo6cbeginE,(_ZN37_INTERNAL_1185ba60_7_topk_cu_8dabdab74cuda3std3__48in_placeE - _ZN37_INTERNAL_1185ba60_7_topk_cu_8dabdab74cuda3std6ranges3__45__cpo6cbeginE)
_ZN37_INTERNAL_1185ba60_7_topk_cu_8dabdab74cuda3std6ranges3__45__cpo6cbeginE:
	.zero		1
	.type		_ZN37_INTERNAL_1185ba60_7_topk_cu_8dabdab74cuda3std3__48in_placeE,@object
	.size		_ZN37_INTERNAL_1185ba60_7_topk_cu_8dabdab74cuda3std3__48in_placeE,(_ZN37_INTERNAL_1185ba60_7_topk_cu_8dabdab74cuda3std6ranges3__45__cpo4sizeE - _ZN37_INTERNAL_1185ba60_7_topk_cu_8dabdab74cuda3std3__48in_placeE)
_ZN37_INTERNAL_1185ba60_7_topk_cu_8dabdab74cuda3std3__48in_placeE:
	.zero		1
	.type		_ZN37_INTERNAL_1185ba60_7_topk_cu_8dabdab74cuda3std6ranges3__45__cpo4sizeE,@object
	.size		_ZN37_INTERNAL_1185ba60_7_topk_cu_8dabdab74cuda3std6ranges3__45__cpo4sizeE,(_ZN37_INTERNAL_1185ba60_7_topk_cu_8dabdab76thrust24THRUST_300001_SM_1000_NS12placeholders2_9E - _ZN37_INTERNAL_1185ba60_7_topk_cu_8dabdab74cuda3std6ranges3__45__cpo4sizeE)
_ZN37_INTERNAL_1185ba60_7_topk_cu_8dabdab74cuda3std6ranges3__45__cpo4sizeE:
	.zero		1
	.type		_ZN37_INTERNAL_1185ba60_7_topk_cu_8dabdab76thrust24THRUST_300001_SM_1000_NS12placeholders2_9E,@object
	.size		_ZN37_INTERNAL_1185ba60_7_topk_cu_8dabdab76thrust24THRUST_300001_SM_1000_NS12placeholders2_9E,(_ZN37_INTERNAL_1185ba60_7_topk_cu_8dabdab74cuda3std3__45__cpo7crbeginE - _ZN37_INTERNAL_1185ba60_7_topk_cu_8dabdab76thrust24THRUST_300001_SM_1000_NS12placeholders2_9E)
_ZN37_INTERNAL_1185ba60_7_topk_cu_8dabdab76thrust24THRUST_300001_SM_1000_NS12placeholders2_9E:
	.zero		1
	.type		_ZN37_INTERNAL_1185ba60_7_topk_cu_8dabdab74cuda3std3__45__cpo7crbeginE,@object
	.size		_ZN37_INTERNAL_1185ba60_7_topk_cu_8dabdab74cuda3std3__45__cpo7crbeginE,(_ZN37_INTERNAL_1185ba60_7_topk_cu_8dabdab74cuda3std6ranges3__45__cpo4nextE - _ZN37_INTERNAL_1185ba60_7_topk_cu_8dabdab74cuda3std3__45__cpo7crbeginE)
_ZN37_INTERNAL_1185ba60_7_topk_cu_8dabdab74cuda3std3__45__cpo7crbeginE:
	.zero		1
	.type		_ZN37_INTERNAL_1185ba60_7_topk_cu_8dabdab74cuda3std6ranges3__45__cpo4nextE,@object
	.size		_ZN37_INTERNAL_1185ba60_7_topk_cu_8dabdab74cuda3std6ranges3__45__cpo4nextE,(_ZN37_INTERNAL_1185ba60_7_topk_cu_8dabdab74cuda3std6ranges3__45__cpo4swapE - _ZN37_INTERNAL_1185ba60_7_topk_cu_8dabdab74cuda3std6ranges3__45__cpo4nextE)
_ZN37_INTERNAL_1185ba60_7_topk_cu_8dabdab74cuda3std6ranges3__45__cpo4nextE:
	.zero		1
	.type		_ZN37_INTERNAL_1185ba60_7_topk_cu_8dabdab74cuda3std6ranges3__45__cpo4swapE,@object
	.size		_ZN37_INTERNAL_1185ba60_7_topk_cu_8dabdab74cuda3std6ranges3__45__cpo4swapE,(_ZN37_INTERNAL_1185ba60_7_topk_cu_8dabdab76thrust24THRUST_300001_SM_1000_NS12placeholders2_1E - _ZN37_INTERNAL_1185ba60_7_topk_cu_8dabdab74cuda3std6ranges3__45__cpo4swapE)
_ZN37_INTERNAL_1185ba60_7_topk_cu_8dabdab74cuda3std6ranges3__45__cpo4swapE:
	.zero		1
	.type		_ZN37_INTERNAL_1185ba60_7_topk_cu_8dabdab76thrust24THRUST_300001_SM_1000_NS12placeholders2_1E,@object
	.size		_ZN37_INTERNAL_1185ba60_7_topk_cu_8dabdab76thrust24THRUST_300001_SM_1000_NS12placeholders2_1E,(_ZN37_INTERNAL_1185ba60_7_topk_cu_8dabdab76thrust24THRUST_300001_SM_1000_NS12placeholders2_3E - _ZN37_INTERNAL_1185ba60_7_topk_cu_8dabdab76thrust24THRUST_300001_SM_1000_NS12placeholders2_1E)
_ZN37_INTERNAL_1185ba60_7_topk_cu_8dabdab76thrust24THRUST_300001_SM_1000_NS12placeholders2_1E:
	.zero		1
	.type		_ZN37_INTERNAL_1185ba60_7_topk_cu_8dabdab76thrust24THRUST_300001_SM_1000_NS12placeholders2_3E,@object
	.size		_ZN37_INTERNAL_1185ba60_7_topk_cu_8dabdab76thrust24THRUST_300001_SM_1000_NS12placeholders2_3E,(_ZN37_INTERNAL_1185ba60_7_topk_cu_8dabdab74cuda3std3__45__cpo5beginE - _ZN37_INTERNAL_1185ba60_7_topk_cu_8dabdab76thrust24THRUST_300001_SM_1000_NS12placeholders2_3E)
_ZN37_INTERNAL_1185ba60_7_topk_cu_8dabdab76thrust24THRUST_300001_SM_1000_NS12placeholders2_3E:
	.zero		1
	.type		_ZN37_INTERNAL_1185ba60_7_topk_cu_8dabdab74cuda3std3__45__cpo5beginE,@object
	.size		_ZN37_INTERNAL_1185ba60_7_topk_cu_8dabdab74cuda3std3__45__cpo5beginE,(_ZN37_INTERNAL_1185ba60_7_topk_cu_8dabdab74cuda3std6ranges3__45__cpo5beginE - _ZN37_INTERNAL_1185ba60_7_topk_cu_8dabdab74cuda3std3__45__cpo5beginE)
_ZN37_INTERNAL_1185ba60_7_topk_cu_8dabdab74cuda3std3__45__cpo5beginE:
	.zero		1
	.type		_ZN37_INTERNAL_1185ba60_7_topk_cu_8dabdab74cuda3std6ranges3__45__cpo5beginE,@object
	.size		_ZN37_INTERNAL_1185ba60_7_topk_cu_8dabdab74cuda3std6ranges3__45__cpo5beginE,(_ZN37_INTERNAL_1185ba60_7_topk_cu_8dabdab74cuda3std3__439_GLOBAL__N__1185ba60_7_topk_cu_8dabdab76ignoreE - _ZN37_INTERNAL_1185ba60_7_topk_cu_8dabdab74cuda3std6ranges3__45__cpo5beginE)
_ZN37_INTERNAL_1185ba60_7_topk_cu_8dabdab74cuda3std6ranges3__45__cpo5beginE:
	.zero		1
	.type		_ZN37_INTERNAL_1185ba60_7_topk_cu_8dabdab74cuda3std3__439_GLOBAL__N__1185ba60_7_topk_cu_8dabdab76ignoreE,@object
	.size		_ZN37_INTERNAL_1185ba60_7_topk_cu_8dabdab74cuda3std3__439_GLOBAL__N__1185ba60_7_topk_cu_8dabdab76ignoreE,(_ZN37_INTERNAL_1185ba60_7_topk_cu_8dabdab74cuda3std6ranges3__45__cpo4dataE - _ZN37_INTERNAL_1185ba60_7_topk_cu_8dabdab74cuda3std3__439_GLOBAL__N__1185ba60_7_topk_cu_8dabdab76ignoreE)
_ZN37_INTERNAL_1185ba60_7_topk_cu_8dabdab74cuda3std3__439_GLOBAL__N__1185ba60_7_topk_cu_8dabdab76ignoreE:
	.zero		1
	.type		_ZN37_INTERNAL_1185ba60_7_topk_cu_8dabdab74cuda3std6ranges3__45__cpo4dataE,@object
	.size		_ZN37_INTERNAL_1185ba60_7_topk_cu_8dabdab74cuda3std6ranges3__45__cpo4dataE,(_ZN37_INTERNAL_1185ba60_7_topk_cu_8dabdab76thrust24THRUST_300001_SM_1000_NS12placeholders2_7E - _ZN37_INTERNAL_1185ba60_7_topk_cu_8dabdab74cuda3std6ranges3__45__cpo4dataE)
_ZN37_INTERNAL_1185ba60_7_topk_cu_8dabdab74cuda3std6ranges3__45__cpo4dataE:
	.zero		1
	.type		_ZN37_INTERNAL_1185ba60_7_topk_cu_8dabdab76thrust24THRUST_300001_SM_1000_NS12placeholders2_7E,@object
	.size		_ZN37_INTERNAL_1185ba60_7_topk_cu_8dabdab76thrust24THRUST_300001_SM_1000_NS12placeholders2_7E,(_ZN37_INTERNAL_1185ba60_7_topk_cu_8dabdab74cuda3std3__45__cpo6rbeginE - _ZN37_INTERNAL_1185ba60_7_topk_cu_8dabdab76thrust24THRUST_300001_SM_1000_NS12placeholders2_7E)
_ZN37_INTERNAL_1185ba60_7_topk_cu_8dabdab76thrust24THRUST_300001_SM_1000_NS12placeholders2_7E:
	.zero		1
	.type		_ZN37_INTERNAL_1185ba60_7_topk_cu_8dabdab74cuda3std3__45__cpo6rbeginE,@object
	.size		_ZN37_INTERNAL_1185ba60_7_topk_cu_8dabdab74cuda3std3__45__cpo6rbeginE,(_ZN37_INTERNAL_1185ba60_7_topk_cu_8dabdab74cuda3std6ranges3__45__cpo7advanceE - _ZN37_INTERNAL_1185ba60_7_topk_cu_8dabdab74cuda3std3__45__cpo6rbeginE)
_ZN37_INTERNAL_1185ba60_7_topk_cu_8dabdab74cuda3std3__45__cpo6rbeginE:
	.zero		1
	.type		_ZN37_INTERNAL_1185ba60_7_topk_cu_8dabdab74cuda3std6ranges3__45__cpo7advanceE,@object
	.size		_ZN37_INTERNAL_1185ba60_7_topk_cu_8dabdab74cuda3std6ranges3__45__cpo7advanceE,(_ZN37_INTERNAL_1185ba60_7_topk_cu_8dabdab74cuda3std3__47nulloptE - _ZN37_INTERNAL_1185ba60_7_topk_cu_8dabdab74cuda3std6ranges3__45__cpo7advanceE)
_ZN37_INTERNAL_1185ba60_7_topk_cu_8dabdab74cuda3std6ranges3__45__cpo7advanceE:
	.zero		1
	.type		_ZN37_INTERNAL_1185ba60_7_topk_cu_8dabdab74cuda3std3__47nulloptE,@object
	.size		_ZN37_INTERNAL_1185ba60_7_topk_cu_8dabdab74cuda3std3__47nulloptE,(_ZN37_INTERNAL_1185ba60_7_topk_cu_8dabdab74cuda3std6ranges3__45__cpo8distanceE - _ZN37_INTERNAL_1185ba60_7_topk_cu_8dabdab74cuda3std3__47nulloptE)
_ZN37_INTERNAL_1185ba60_7_topk_cu_8dabdab74cuda3std3__47nulloptE:
	.zero		1
	.type		_ZN37_INTERNAL_1185ba60_7_topk_cu_8dabdab74cuda3std6ranges3__45__cpo8distanceE,@object
	.size		_ZN37_INTERNAL_1185ba60_7_topk_cu_8dabdab74cuda3std6ranges3__45__cpo8distanceE,(_ZN37_INTERNAL_1185ba60_7_topk_cu_8dabdab76thrust24THRUST_300001_SM_1000_NS12placeholders2_6E - _ZN37_INTERNAL_1185ba60_7_topk_cu_8dabdab74cuda3std6ranges3__45__cpo8distanceE)
_ZN37_INTERNAL_1185ba60_7_topk_cu_8dabdab74cuda3std6ranges3__45__cpo8distanceE:
	.zero		1
	.type		_ZN37_INTERNAL_1185ba60_7_topk_cu_8dabdab76thrust24THRUST_300001_SM_1000_NS12placeholders2_6E,@object
	.size		_ZN37_INTERNAL_1185ba60_7_topk_cu_8dabdab76thrust24THRUST_300001_SM_1000_NS12placeholders2_6E,(_ZN37_INTERNAL_1185ba60_7_topk_cu_8dabdab74cuda3std3__45__cpo4cendE - _ZN37_INTERNAL_1185ba60_7_topk_cu_8dabdab76thrust24THRUST_300001_SM_1000_NS12placeholders2_6E)
_ZN37_INTERNAL_1185ba60_7_topk_cu_8dabdab76thrust24THRUST_300001_SM_1000_NS12placeholders2_6E:
	.zero		1
	.type		_ZN37_INTERNAL_1185ba60_7_topk_cu_8dabdab74cuda3std3__45__cpo4cendE,@object
	.size		_ZN37_INTERNAL_1185ba60_7_topk_cu_8dabdab74cuda3std3__45__cpo4cendE,(_ZN37_INTERNAL_1185ba60_7_topk_cu_8dabdab74cuda3std6ranges3__45__cpo4cendE - _ZN37_INTERNAL_1185ba60_7_topk_cu_8dabdab74cuda3std3__45__cpo4cendE)
_ZN37_INTERNAL_1185ba60_7_topk_cu_8dabdab74cuda3std3__45__cpo4cendE:
	.zero		1
	.type		_ZN37_INTERNAL_1185ba60_7_topk_cu_8dabdab74cuda3std6ranges3__45__cpo4cendE,@object
	.size		_ZN37_INTERNAL_1185ba60_7_topk_cu_8dabdab74cuda3std6ranges3__45__cpo4cendE,(_ZN37_INTERNAL_1185ba60_7_topk_cu_8dabdab74cuda3std3__420unreachable_sentinelE - _ZN37_INTERNAL_1185ba60_7_topk_cu_8dabdab74cuda3std6ranges3__45__cpo4cendE)
_ZN37_INTERNAL_1185ba60_7_topk_cu_8dabdab74cuda3std6ranges3__45__cpo4cendE:
	.zero		1
	.type		_ZN37_INTERNAL_1185ba60_7_topk_cu_8dabdab74cuda3std3__420unreachable_sentinelE,@object
	.size		_ZN37_INTERNAL_1185ba60_7_topk_cu_8dabdab74cuda3std3__420unreachable_sentinelE,(_ZN37_INTERNAL_1185ba60_7_topk_cu_8dabdab74cuda3std6ranges3__45__cpo5ssizeE - _ZN37_INTERNAL_1185ba60_7_topk_cu_8dabdab74cuda3std3__420unreachable_sentinelE)
_ZN37_INTERNAL_1185ba60_7_topk_cu_8dabdab74cuda3std3__420unreachable_sentinelE:
	.zero		1
	.type		_ZN37_INTERNAL_1185ba60_7_topk_cu_8dabdab74cuda3std6ranges3__45__cpo5ssizeE,@object
	.size		_ZN37_INTERNAL_1185ba60_7_topk_cu_8dabdab74cuda3std6ranges3__45__cpo5ssizeE,(_ZN37_INTERNAL_1185ba60_7_topk_cu_8dabdab76thrust24THRUST_300001_SM_1000_NS12placeholders3_10E - _ZN37_INTERNAL_1185ba60_7_topk_cu_8dabdab74cuda3std6ranges3__45__cpo5ssizeE)
_ZN37_INTERNAL_1185ba60_7_topk_cu_8dabdab74cuda3std6ranges3__45__cpo5ssizeE:
	.zero		1
	.type		_ZN37_INTERNAL_1185ba60_7_topk_cu_8dabdab76thrust24THRUST_300001_SM_1000_NS12placeholders3_10E,@object
	.size		_ZN37_INTERNAL_1185ba60_7_topk_cu_8dabdab76thrust24THRUST_300001_SM_1000_NS12placeholders3_10E,(_ZN37_INTERNAL_1185ba60_7_topk_cu_8dabdab74cuda3std3__45__cpo5crendE - _ZN37_INTERNAL_1185ba60_7_topk_cu_8dabdab76thrust24THRUST_300001_SM_1000_NS12placeholders3_10E)
_ZN37_INTERNAL_1185ba60_7_topk_cu_8dabdab76thrust24THRUST_300001_SM_1000_NS12placeholders3_10E:
	.zero		1
	.type		_ZN37_INTERNAL_1185ba60_7_topk_cu_8dabdab74cuda3std3__45__cpo5crendE,@object
	.size		_ZN37_INTERNAL_1185ba60_7_topk_cu_8dabdab74cuda3std3__45__cpo5crendE,(_ZN37_INTERNAL_1185ba60_7_topk_cu_8dabdab74cuda3std6ranges3__45__cpo4prevE - _ZN37_INTERNAL_1185ba60_7_topk_cu_8dabdab74cuda3std3__45__cpo5crendE)
_ZN37_INTERNAL_1185ba60_7_topk_cu_8dabdab74cuda3std3__45__cpo5crendE:
	.zero		1
	.type		_ZN37_INTERNAL_1185ba60_7_topk_cu_8dabdab74cuda3std6ranges3__45__cpo4prevE,@object
	.size		_ZN37_INTERNAL_1185ba60_7_topk_cu_8dabdab74cuda3std6ranges3__45__cpo4prevE,(_ZN37_INTERNAL_1185ba60_7_topk_cu_8dabdab74cuda3std6ranges3__45__cpo9iter_moveE - _ZN37_INTERNAL_1185ba60_7_topk_cu_8dabdab74cuda3std6ranges3__45__cpo4prevE)
_ZN37_INTERNAL_1185ba60_7_topk_cu_8dabdab74cuda3std6ranges3__45__cpo4prevE:
	.zero		1
	.type		_ZN37_INTERNAL_1185ba60_7_topk_cu_8dabdab74cuda3std6ranges3__45__cpo9iter_moveE,@object
	.size		_ZN37_INTERNAL_1185ba60_7_topk_cu_8dabdab74cuda3std6ranges3__45__cpo9iter_moveE,(_ZN37_INTERNAL_1185ba60_7_topk_cu_8dabdab76thrust24THRUST_300001_SM_1000_NS12placeholders2_2E - _ZN37_INTERNAL_1185ba60_7_topk_cu_8dabdab74cuda3std6ranges3__45__cpo9iter_moveE)
_ZN37_INTERNAL_1185ba60_7_topk_cu_8dabdab74cuda3std6ranges3__45__cpo9iter_moveE:
	.zero		1
	.type		_ZN37_INTERNAL_1185ba60_7_topk_cu_8dabdab76thrust24THRUST_300001_SM_1000_NS12placeholders2_2E,@object
	.size		_ZN37_INTERNAL_1185ba60_7_topk_cu_8dabdab76thrust24THRUST_300001_SM_1000_NS12placeholders2_2E,(_ZN37_INTERNAL_1185ba60_7_topk_cu_8dabdab76thrust24THRUST_300001_SM_1000_NS12placeholders2_4E - _ZN37_INTERNAL_1185ba60_7_topk_cu_8dabdab76thrust24THRUST_300001_SM_1000_NS12placeholders2_2E)
_ZN37_INTERNAL_1185ba60_7_topk_cu_8dabdab76thrust24THRUST_300001_SM_1000_NS12placeholders2_2E:
	.zero		1
	.type		_ZN37_INTERNAL_1185ba60_7_topk_cu_8dabdab76thrust24THRUST_300001_SM_1000_NS12placeholders2_4E,@object
	.size		_ZN37_INTERNAL_1185ba60_7_topk_cu_8dabdab76thrust24THRUST_300001_SM_1000_NS12placeholders2_4E,(_ZN37_INTERNAL_1185ba60_7_topk_cu_8dabdab74cuda3std3__45__cpo3endE - _ZN37_INTERNAL_1185ba60_7_topk_cu_8dabdab76thrust24THRUST_300001_SM_1000_NS12placeholders2_4E)
_ZN37_INTERNAL_1185ba60_7_topk_cu_8dabdab76thrust24THRUST_300001_SM_1000_NS12placeholders2_4E:
	.zero		1
	.type		_ZN37_INTERNAL_1185ba60_7_topk_cu_8dabdab74cuda3std3__45__cpo3endE,@object
	.size		_ZN37_INTERNAL_1185ba60_7_topk_cu_8dabdab74cuda3std3__45__cpo3endE,(_ZN37_INTERNAL_1185ba60_7_topk_cu_8dabdab74cuda3std6ranges3__45__cpo3endE - _ZN37_INTERNAL_1185ba60_7_topk_cu_8dabdab74cuda3std3__45__cpo3endE)
_ZN37_INTERNAL_1185ba60_7_topk_cu_8dabdab74cuda3std3__45__cpo3endE:
	.zero		1
	.type		_ZN37_INTERNAL_1185ba60_7_topk_cu_8dabdab74cuda3std6ranges3__45__cpo3endE,@object
	.size		_ZN37_INTERNAL_1185ba60_7_topk_cu_8dabdab74cuda3std6ranges3__45__cpo3endE,(_ZN37_INTERNAL_1185ba60_7_topk_cu_8dabdab74cuda3std3__419piecewise_constructE - _ZN37_INTERNAL_1185ba60_7_topk_cu_8dabdab74cuda3std6ranges3__45__cpo3endE)
_ZN37_INTERNAL_1185ba60_7_topk_cu_8dabdab74cuda3std6ranges3__45__cpo3endE:
	.zero		1
	.type		_ZN37_INTERNAL_1185ba60_7_topk_cu_8dabdab74cuda3std3__419piecewise_constructE,@object
	.size		_ZN37_INTERNAL_1185ba60_7_topk_cu_8dabdab74cuda3std3__419piecewise_constructE,(_ZN37_INTERNAL_1185ba60_7_topk_cu_8dabdab74cuda3std6ranges3__45__cpo5cdataE - _ZN37_INTERNAL_1185ba60_7_topk_cu_8dabdab74cuda3std3__419piecewise_constructE)
_ZN37_INTERNAL_1185ba60_7_topk_cu_8dabdab74cuda3std3__419piecewise_constructE:
	.zero		1
	.type		_ZN37_INTERNAL_1185ba60_7_topk_cu_8dabdab74cuda3std6ranges3__45__cpo5cdataE,@object
	.size		_ZN37_INTERNAL_1185ba60_7_topk_cu_8dabdab74cuda3std6ranges3__45__cpo5cdataE,(_ZN37_INTERNAL_1185ba60_7_topk_cu_8dabdab76thrust24THRUST_300001_SM_1000_NS12placeholders2_8E - _ZN37_INTERNAL_1185ba60_7_topk_cu_8dabdab74cuda3std6ranges3__45__cpo5cdataE)
_ZN37_INTERNAL_1185ba60_7_topk_cu_8dabdab74cuda3std6ranges3__45__cpo5cdataE:
	.zero		1
	.type		_ZN37_INTERNAL_1185ba60_7_topk_cu_8dabdab76thrust24THRUST_300001_SM_1000_NS12placeholders2_8E,@object
	.size		_ZN37_INTERNAL_1185ba60_7_topk_cu_8dabdab76thrust24THRUST_300001_SM_1000_NS12placeholders2_8E,(_ZN37_INTERNAL_1185ba60_7_topk_cu_8dabdab74cuda3std3__45__cpo4rendE - _ZN37_INTERNAL_1185ba60_7_topk_cu_8dabdab76thrust24THRUST_300001_SM_1000_NS12placeholders2_8E)
_ZN37_INTERNAL_1185ba60_7_topk_cu_8dabdab76thrust24THRUST_300001_SM_1000_NS12placeholders2_8E:
	.zero		1
	.type		_ZN37_INTERNAL_1185ba60_7_topk_cu_8dabdab74cuda3std3__45__cpo4rendE,@object
	.size		_ZN37_INTERNAL_1185ba60_7_topk_cu_8dabdab74cuda3std3__45__cpo4rendE,(_ZN37_INTERNAL_1185ba60_7_topk_cu_8dabdab74cuda3std6ranges3__45__cpo9iter_swapE - _ZN37_INTERNAL_1185ba60_7_topk_cu_8dabdab74cuda3std3__45__cpo4rendE)
_ZN37_INTERNAL_1185ba60_7_topk_cu_8dabdab74cuda3std3__45__cpo4rendE:
	.zero		1
	.type		_ZN37_INTERNAL_1185ba60_7_topk_cu_8dabdab74cuda3std6ranges3__45__cpo9iter_swapE,@object
	.size		_ZN37_INTERNAL_1185ba60_7_topk_cu_8dabdab74cuda3std6ranges3__45__cpo9iter_swapE,(_ZN37_INTERNAL_1185ba60_7_topk_cu_8dabdab74cuda3std3__48unexpectE - _ZN37_INTERNAL_1185ba60_7_topk_cu_8dabdab74cuda3std6ranges3__45__cpo9iter_swapE)
_ZN37_INTERNAL_1185ba60_7_topk_cu_8dabdab74cuda3std6ranges3__45__cpo9iter_swapE:
	.zero		1
	.type		_ZN37_INTERNAL_1185ba60_7_topk_cu_8dabdab74cuda3std3__48unexpectE,@object
	.size		_ZN37_INTERNAL_1185ba60_7_topk_cu_8dabdab74cuda3std3__48unexpectE,(_ZN37_INTERNAL_1185ba60_7_topk_cu_8dabdab76thrust24THRUST_300001_SM_1000_NS6system6detail10sequential3seqE - _ZN37_INTERNAL_1185ba60_7_topk_cu_8dabdab74cuda3std3__48unexpectE)
_ZN37_INTERNAL_1185ba60_7_topk_cu_8dabdab74cuda3std3__48unexpectE:
	.zero		1
	.type		_ZN37_INTERNAL_1185ba60_7_topk_cu_8dabdab76thrust24THRUST_300001_SM_1000_NS6system6detail10sequential3seqE,@object
	.size		_ZN37_INTERNAL_1185ba60_7_topk_cu_8dabdab76thrust24THRUST_300001_SM_1000_NS6system6detail10sequential3seqE,(.L_29 - _ZN37_INTERNAL_1185ba60_7_topk_cu_8dabdab76thrust24THRUST_300001_SM_1000_NS6system6detail10sequential3seqE)
_ZN37_INTERNAL_1185ba60_7_topk_cu_8dabdab76thrust24THRUST_300001_SM_1000_NS6system6detail10sequential3seqE:
	.zero		1
.L_29:


//--------------------- .nv.shared._ZN4vllm10persistent22persistent_topk_kernelILj2EEEvNS0_20PersistentTopKParamsE --------------------------
	.section	.nv.shared._ZN4vllm10persistent22persistent_topk_kernelILj2EEEvNS0_20PersistentTopKParamsE,"aw",@nobits
	.sectionflags	@""
	.align	16
	.zero		1024


//--------------------- .nv.shared._ZN4vllm10persistent22persistent_topk_kernelILj4EEEvNS0_20PersistentTopKParamsE --------------------------
	.section	.nv.shared._ZN4vllm10persistent22persistent_topk_kernelILj4EEEvNS0_20PersistentTopKParamsE,"aw",@nobits
	.sectionflags	@""
	.align	16
	.zero		1024


//--------------------- .nv.shared._ZN4vllm25FilteredTopKUnifiedKernelIfiLi4EEEvPKT_PT0_PKS4_jjj --------------------------
	.section	.nv.shared._ZN4vllm25FilteredTopKUnifiedKernelIfiLi4EEEvPKT_PT0_PKS4_jjj,"aw",@nobits
	.sectionflags	@""
	.align	128
.nv.shared._ZN4vllm25FilteredTopKUnifiedKernelIfiLi4EEEvPKT_PT0_PKS4_jjj:
	.zero		12688


//--------------------- .nv.shared._ZN4vllm25FilteredTopKUnifiedKernelIfiLi2EEEvPKT_PT0_PKS4_jjj --------------------------
	.section	.nv.shared._ZN4vllm25FilteredTopKUnifiedKernelIfiLi2EEEvPKT_PT0_PKS4_jjj,"aw",@nobits
	.sectionflags	@""
	.align	128
.nv.shared._ZN4vllm25FilteredTopKUnifiedKernelIfiLi2EEEvPKT_PT0_PKS4_jjj:
	.zero		12688


//--------------------- .nv.shared._ZN4vllm25FilteredTopKUnifiedKernelIfiLi1EEEvPKT_PT0_PKS4_jjj --------------------------
	.section	.nv.shared._ZN4vllm25FilteredTopKUnifiedKernelIfiLi1EEEvPKT_PT0_PKS4_jjj,"aw",@nobits
	.sectionflags	@""
	.align	128
.nv.shared._ZN4vllm25FilteredTopKUnifiedKernelIfiLi1EEEvPKT_PT0_PKS4_jjj:
	.zero		12688


//--------------------- .nv.shared._ZN3cub18CUB_300001_SM_10006detail11EmptyKernelIvEEvv --------------------------
	.section	.nv.shared._ZN3cub18CUB_300001_SM_10006detail11EmptyKernelIvEEvv,"aw",@nobits
	.sectionflags	@""
	.align	16
	.zero		1024


//--------------------- .nv.constant0._ZN4vllm10persistent22persistent_topk_kernelILj1EEEvNS0_20PersistentTopKParamsE --------------------------
	.section	.nv.constant0._ZN4vllm10persistent22persistent_topk_kernelILj1EEEvNS0_20PersistentTopKParamsE,"a",@progbits
	.sectionflags	@""
	.align	4
.nv.constant0._ZN4vllm10persistent22persistent_topk_kernelILj1EEEvNS0_20PersistentTopKParamsE:
	.zero		952


//--------------------- .nv.constant0._ZN4vllm10persistent22persistent_topk_kernelILj2EEEvNS0_20PersistentTopKParamsE --------------------------
	.section	.nv.constant0._ZN4vllm10persistent22persistent_topk_kernelILj2EEEvNS0_20PersistentTopKParamsE,"a",@progbits
	.sectionflags	@""
	.align	4
.nv.constant0._ZN4vllm10persistent22persistent_topk_kernelILj2EEEvNS0_20PersistentTopKParamsE:
	.zero		952


//--------------------- .nv.constant0._ZN4vllm10persistent22persistent_topk_kernelILj4EEEvNS0_20PersistentTopKParamsE --------------------------
	.section	.nv.constant0._ZN4vllm10persistent22persistent_topk_kernelILj4EEEvNS0_20PersistentTopKParamsE,"a",@progbits
	.sectionflags	@""
	.align	4
.nv.constant0._ZN4vllm10persistent22persistent_topk_kernelILj4EEEvNS0_20PersistentTopKParamsE:
	.zero		952


//--------------------- .nv.constant0._ZN4vllm25FilteredTopKUnifiedKernelIfiLi4EEEvPKT_PT0_PKS4_jjj --------------------------
	.section	.nv.constant0._ZN4vllm25FilteredTopKUnifiedKernelIfiLi4EEEvPKT_PT0_PKS4_jjj,"a",@progbits
	.sectionflags	@""
	.align	4
.nv.constant0._ZN4vllm25FilteredTopKUnifiedKernelIfiLi4EEEvPKT_PT0_PKS4_jjj:
	.zero		932


//--------------------- .nv.constant0._ZN4vllm25FilteredTopKUnifiedKernelIfiLi2EEEvPKT_PT0_PKS4_jjj --------------------------
	.section	.nv.constant0._ZN4vllm25FilteredTopKUnifiedKernelIfiLi2EEEvPKT_PT0_PKS4_jjj,"a",@progbits
	.sectionflags	@""
	.align	4
.nv.constant0._ZN4vllm25FilteredTopKUnifiedKernelIfiLi2EEEvPKT_PT0_PKS4_jjj:
	.zero		932


//--------------------- .nv.constant0._ZN4vllm25FilteredTopKUnifiedKernelIfiLi1EEEvPKT_PT0_PKS4_jjj --------------------------
	.section	.nv.constant0._ZN4vllm25FilteredTopKUnifiedKernelIfiLi1EEEvPKT_PT0_PKS4_jjj,"a",@progbits
	.sectionflags	@""
	.align	4
.nv.constant0._ZN4vllm25FilteredTopKUnifiedKernelIfiLi1EEEvPKT_PT0_PKS4_jjj:
	.zero		932


//--------------------- .nv.constant0._ZN3cub18CUB_300001_SM_10006detail11EmptyKernelIvEEvv --------------------------
	.section	.nv.constant0._ZN3cub18CUB_300001_SM_10006detail11EmptyKernelIvEEvv,"a",@progbits
	.sectionflags	@""
	.align	4
.nv.constant0._ZN3cub18CUB_300001_SM_10006detail11EmptyKernelIvEEvv:
	.zero		896


//--------------------- SYMBOLS --------------------------

	.type		.nv.reservedSmem.offset0,@object
	.size		.nv.reservedSmem.offset0,0x4
	.type		.nv.reservedSmem.cap,@object
	.size		.nv.reservedSmem.cap,0x4
